def attn_fwd(
    Q,
    K,
    V,
    Out,
    Lse,
    sm_scale,
    stride_qz,
    stride_qh,
    stride_qm,
    stride_qk,
    stride_kz,
    stride_kh,
    stride_kn,
    stride_kk,
    stride_vz,
    stride_vh,
    stride_vn,
    stride_vk,
    stride_oz,
    stride_oh,
    stride_om,
    stride_ok,
    seqlen_q,
    seqlen_k,
    BLOCK_M: tl.constexpr,
    BLOCK_N: tl.constexpr,
    HEAD_DIM: tl.constexpr,
    CAUSAL: tl.constexpr,
):
    start_m = tl.program_id(0)
    off_hz = tl.program_id(1)
    q_off = off_hz * stride_qh
    k_off = off_hz * stride_kh
    v_off = off_hz * stride_vh
    offs_m = start_m * BLOCK_M + tl.arange(0, BLOCK_M)
    offs_d = tl.arange(0, HEAD_DIM)
    offs_n = tl.arange(0, BLOCK_N)
    q_ptrs = Q + q_off + offs_m[:, None] * stride_qm + offs_d[None, :] * stride_qk
    k_ptrs = K + k_off + offs_d[:, None] * stride_kk + offs_n[None, :] * stride_kn
    v_ptrs = V + v_off + offs_n[:, None] * stride_vn + offs_d[None, :] * stride_vk
    m_i = tl.full([BLOCK_M], float("-inf"), dtype=tl.float32)
    l_i = tl.zeros([BLOCK_M], dtype=tl.float32) + 1.0
    acc = tl.zeros([BLOCK_M, HEAD_DIM], dtype=tl.float32)
    q = tl.load(q_ptrs)
    acc, l_i, m_i = _attn_fwd_inner(
        acc,
        l_i,
        m_i,
        q,
        k_ptrs,
        v_ptrs,
        sm_scale,
        stride_kn,
        stride_vn,
        start_m,
        seqlen_k,
        BLOCK_M,
        BLOCK_N,
        HEAD_DIM,
        CAUSAL,
    )
    acc = acc / l_i[:, None]
    lse = m_i + tl.math.log2(l_i) / 1.4426950408889634
    o_ptrs = (
        Out
        + off_hz * stride_oh
        + offs_m[:, None] * stride_om
        + offs_d[None, :] * stride_ok
    )
    tl.store(o_ptrs, acc.to(Out.dtype.element_ty))
    tl.store(Lse + off_hz * seqlen_q + offs_m, lse)

# config = {"BLOCK_M": 64, "BLOCK_N": 128, "HEAD_DIM": 128, "arch": "sm_90", "causal": true, "dtype": "fp16", "num_stages": 4, "num_warps": 4}
# arch = sm_90


// ===== COMPILED SASS (sm_90a) =====

	.target	sm_90a

	.elftype	@"ET_EXEC"


//--------------------- .note.nv.tkinfo           --------------------------
	.section	.note.nv.tkinfo,"",@"SHT_NOTE"
	.sectionflags	@"SHF_NOTE_NV_TKINFO"
	.tkinfo
        /*0018*/ 	.word	0x00000002
        /*0030*/ 	.string	""
        /*0030*/ 	.string	"ptxas"
        /*0030*/ 	.string	"Cuda compilation tools, release 13.0, V13.0.88"
        /*0030*/ 	.string	"Build cuda_13.0.r13.0/compiler.36424714_0"
        /*0030*/ 	.string	"-v  -suppress-debug-info  -lineinfo  -arch sm_90a "



//--------------------- .note.nv.cuinfo           --------------------------
	.section	.note.nv.cuinfo,"",@"SHT_NOTE"
	.sectionflags	@"SHF_NOTE_NV_CUINFO"
        /*0018*/ 	.short	0x0002
        /*001a*/ 	.short	0x005a
        /*001c*/ 	.short	0x0082
	.zero		2


//--------------------- .nv.info                  --------------------------
	.section	.nv.info,"",@"SHT_CUDA_INFO"
	.align	4


	//----- nvinfo : EIATTR_REGCOUNT
	.align		4
        /*0000*/ 	.byte	0x04, 0x2f
        /*0002*/ 	.short	(.L_2 - .L_1)
	.align		4
.L_1:
        /*0004*/ 	.word	index@(attn_fwd)
        /*0008*/ 	.word	0x000000ff


	//----- nvinfo : EIATTR_FRAME_SIZE
	.align		4
.L_2:
        /*000c*/ 	.byte	0x04, 0x11
        /*000e*/ 	.short	(.L_4 - .L_3)
	.align		4
.L_3:
        /*0010*/ 	.word	index@(attn_fwd)
        /*0014*/ 	.word	0x00000598


	//----- nvinfo : EIATTR_MIN_STACK_SIZE
	.align		4
.L_4:
        /*0018*/ 	.byte	0x04, 0x12
        /*001a*/ 	.short	(.L_6 - .L_5)
	.align		4
.L_5:
        /*001c*/ 	.word	index@(attn_fwd)
        /*0020*/ 	.word	0x00000598
.L_6:


//--------------------- .nv.compat                --------------------------
	.section	.nv.compat,"",@"SHT_CUDA_COMPAT_INFO"
	.align	4
        /*0000*/ 	.byte	0x02, 0x09, 0x01, 0x00, 0x02, 0x02, 0x04, 0x00, 0x02, 0x05, 0x05, 0x00, 0x03, 0x07, 0x01, 0x01
        /*0010*/ 	.byte	0x02, 0x03, 0x00, 0x00, 0x02, 0x06, 0x01, 0x00, 0x04, 0x0b, 0x08, 0x00, 0x00, 0x00, 0x00, 0x00
        /*0020*/ 	.byte	0x00, 0x00, 0x00, 0x00


//--------------------- .nv.info.attn_fwd         --------------------------
	.section	.nv.info.attn_fwd,"",@"SHT_CUDA_INFO"
	.sectionflags	@""
	.align	4


	//----- nvinfo : EIATTR_CUDA_API_VERSION
	.align		4
        /*0000*/ 	.byte	0x04, 0x37
        /*0002*/ 	.short	(.L_8 - .L_7)
.L_7:
        /*0004*/ 	.word	0x00000082


	//----- nvinfo : EIATTR_KPARAM_INFO
	.align		4
.L_8:
        /*0008*/ 	.byte	0x04, 0x17
        /*000a*/ 	.short	(.L_10 - .L_9)
.L_9:
        /*000c*/ 	.word	0x00000000
        /*0010*/ 	.short	0x0019
        /*0012*/ 	.short	0x0080
        /*0014*/ 	.byte	0x00, 0xf4, 0x21, 0x00


	//----- nvinfo : EIATTR_KPARAM_INFO
	.align		4
.L_10:
        /*0018*/ 	.byte	0x04, 0x17
        /*001a*/ 	.short	(.L_12 - .L_11)
.L_11:
        /*001c*/ 	.word	0x00000000
        /*0020*/ 	.short	0x0018
        /*0022*/ 	.short	0x0078
        /*0024*/ 	.byte	0x00, 0xf4, 0x21, 0x00


	//----- nvinfo : EIATTR_KPARAM_INFO
	.align		4
.L_12:
        /*0028*/ 	.byte	0x04, 0x17
        /*002a*/ 	.short	(.L_14 - .L_13)
.L_13:
        /*002c*/ 	.word	0x00000000
        /*0030*/ 	.short	0x0017
        /*0032*/ 	.short	0x0070
        /*0034*/ 	.byte	0x00, 0xf0, 0x11, 0x00


	//----- nvinfo : EIATTR_KPARAM_INFO
	.align		4
.L_14:
        /*0038*/ 	.byte	0x04, 0x17
        /*003a*/ 	.short	(.L_16 - .L_15)
.L_15:
        /*003c*/ 	.word	0x00000000
        /*0040*/ 	.short	0x0016
        /*0042*/ 	.short	0x006c
        /*0044*/ 	.byte	0x00, 0xf0, 0x11, 0x00


	//----- nvinfo : EIATTR_KPARAM_INFO
	.align		4
.L_16:
        /*0048*/ 	.byte	0x04, 0x17
        /*004a*/ 	.short	(.L_18 - .L_17)
.L_17:
        /*004c*/ 	.word	0x00000000
        /*0050*/ 	.short	0x0015
        /*0052*/ 	.short	0x0068
        /*0054*/ 	.byte	0x00, 0xf0, 0x11, 0x00


	//----- nvinfo : EIATTR_KPARAM_INFO
	.align		4
.L_18:
        /*0058*/ 	.byte	0x04, 0x17
        /*005a*/ 	.short	(.L_20 - .L_19)
.L_19:
        /*005c*/ 	.word	0x00000000
        /*0060*/ 	.short	0x0014
        /*0062*/ 	.short	0x0064
        /*0064*/ 	.byte	0x00, 0xf0, 0x11, 0x00


	//----- nvinfo : EIATTR_KPARAM_INFO
	.align		4
.L_20:
        /*0068*/ 	.byte	0x04, 0x17
        /*006a*/ 	.short	(.L_22 - .L_21)
.L_21:
        /*006c*/ 	.word	0x00000000
        /*0070*/ 	.short	0x0013
        /*0072*/ 	.short	0x0060
        /*0074*/ 	.byte	0x00, 0xf0, 0x11, 0x00


	//----- nvinfo : EIATTR_KPARAM_INFO
	.align		4
.L_22:
        /*0078*/ 	.byte	0x04, 0x17
        /*007a*/ 	.short	(.L_24 - .L_23)
.L_23:
        /*007c*/ 	.word	0x00000000
        /*0080*/ 	.short	0x0012
        /*0082*/ 	.short	0x005c
        /*0084*/ 	.byte	0x00, 0xf0, 0x11, 0x00


	//----- nvinfo : EIATTR_KPARAM_INFO
	.align		4
.L_24:
        /*0088*/ 	.byte	0x04, 0x17
        /*008a*/ 	.short	(.L_26 - .L_25)
.L_25:
        /*008c*/ 	.word	0x00000000
        /*0090*/ 	.short	0x0011
        /*0092*/ 	.short	0x0058
        /*0094*/ 	.byte	0x00, 0xf0, 0x11, 0x00


	//----- nvinfo : EIATTR_KPARAM_INFO
	.align		4
.L_26:
        /*0098*/ 	.byte	0x04, 0x17
        /*009a*/ 	.short	(.L_28 - .L_27)
.L_27:
        /*009c*/ 	.word	0x00000000
        /*00a0*/ 	.short	0x0010
        /*00a2*/ 	.short	0x0054
        /*00a4*/ 	.byte	0x00, 0xf0, 0x11, 0x00


	//----- nvinfo : EIATTR_KPARAM_INFO
	.align		4
.L_28:
        /*00a8*/ 	.byte	0x04, 0x17
        /*00aa*/ 	.short	(.L_30 - .L_29)
.L_29:
        /*00ac*/ 	.word	0x00000000
        /*00b0*/ 	.short	0x000f
        /*00b2*/ 	.short	0x0050
        /*00b4*/ 	.byte	0x00, 0xf0, 0x11, 0x00


	//----- nvinfo : EIATTR_KPARAM_INFO
	.align		4
.L_30:
        /*00b8*/ 	.byte	0x04, 0x17
        /*00ba*/ 	.short	(.L_32 - .L_31)
.L_31:
        /*00bc*/ 	.word	0x00000000
        /*00c0*/ 	.short	0x000e
        /*00c2*/ 	.short	0x004c
        /*00c4*/ 	.byte	0x00, 0xf0, 0x11, 0x00


	//----- nvinfo : EIATTR_KPARAM_INFO
	.align		4
.L_32:
        /*00c8*/ 	.byte	0x04, 0x17
        /*00ca*/ 	.short	(.L_34 - .L_33)
.L_33:
        /*00cc*/ 	.word	0x00000000
        /*00d0*/ 	.short	0x000d
        /*00d2*/ 	.short	0x0048
        /*00d4*/ 	.byte	0x00, 0xf0, 0x11, 0x00


	//----- nvinfo : EIATTR_KPARAM_INFO
	.align		4
.L_34:
        /*00d8*/ 	.byte	0x04, 0x17
        /*00da*/ 	.short	(.L_36 - .L_35)
.L_35:
        /*00dc*/ 	.word	0x00000000
        /*00e0*/ 	.short	0x000c
        /*00e2*/ 	.short	0x0044
        /*00e4*/ 	.byte	0x00, 0xf0, 0x11, 0x00


	//----- nvinfo : EIATTR_KPARAM_INFO
	.align		4
.L_36:
        /*00e8*/ 	.byte	0x04, 0x17
        /*00ea*/ 	.short	(.L_38 - .L_37)
.L_37:
        /*00ec*/ 	.word	0x00000000
        /*00f0*/ 	.short	0x000b
        /*00f2*/ 	.short	0x0040
        /*00f4*/ 	.byte	0x00, 0xf0, 0x11, 0x00


	//----- nvinfo : EIATTR_KPARAM_INFO
	.align		4
.L_38:
        /*00f8*/ 	.byte	0x04, 0x17
        /*00fa*/ 	.short	(.L_40 - .L_39)
.L_39:
        /*00fc*/ 	.word	0x00000000
        /*0100*/ 	.short	0x000a
        /*0102*/ 	.short	0x003c
        /*0104*/ 	.byte	0x00, 0xf0, 0x11, 0x00


	//----- nvinfo : EIATTR_KPARAM_INFO
	.align		4
.L_40:
        /*0108*/ 	.byte	0x04, 0x17
        /*010a*/ 	.short	(.L_42 - .L_41)
.L_41:
        /*010c*/ 	.word	0x00000000
        /*0110*/ 	.short	0x0009
        /*0112*/ 	.short	0x0038
        /*0114*/ 	.byte	0x00, 0xf0, 0x11, 0x00


	//----- nvinfo : EIATTR_KPARAM_INFO
	.align		4
.L_42:
        /*0118*/ 	.byte	0x04, 0x17
        /*011a*/ 	.short	(.L_44 - .L_43)
.L_43:
        /*011c*/ 	.word	0x00000000
        /*0120*/ 	.short	0x0008
        /*0122*/ 	.short	0x0034
        /*0124*/ 	.byte	0x00, 0xf0, 0x11, 0x00


	//----- nvinfo : EIATTR_KPARAM_INFO
	.align		4
.L_44:
        /*0128*/ 	.byte	0x04, 0x17
        /*012a*/ 	.short	(.L_46 - .L_45)
.L_45:
        /*012c*/ 	.word	0x00000000
        /*0130*/ 	.short	0x0007
        /*0132*/ 	.short	0x0030
        /*0134*/ 	.byte	0x00, 0xf0, 0x11, 0x00


	//----- nvinfo : EIATTR_KPARAM_INFO
	.align		4
.L_46:
        /*0138*/ 	.byte	0x04, 0x17
        /*013a*/ 	.short	(.L_48 - .L_47)
.L_47:
        /*013c*/ 	.word	0x00000000
        /*0140*/ 	.short	0x0006
        /*0142*/ 	.short	0x002c
        /*0144*/ 	.byte	0x00, 0xf0, 0x11, 0x00


	//----- nvinfo : EIATTR_KPARAM_INFO
	.align		4
.L_48:
        /*0148*/ 	.byte	0x04, 0x17
        /*014a*/ 	.short	(.L_50 - .L_49)
.L_49:
        /*014c*/ 	.word	0x00000000
        /*0150*/ 	.short	0x0005
        /*0152*/ 	.short	0x0028
        /*0154*/ 	.byte	0x00, 0xf0, 0x11, 0x00


	//----- nvinfo : EIATTR_KPARAM_INFO
	.align		4
.L_50:
        /*0158*/ 	.byte	0x04, 0x17
        /*015a*/ 	.short	(.L_52 - .L_51)
.L_51:
        /*015c*/ 	.word	0x00000000
        /*0160*/ 	.short	0x0004
        /*0162*/ 	.short	0x0020
        /*0164*/ 	.byte	0x00, 0xf4, 0x21, 0x00


	//----- nvinfo : EIATTR_KPARAM_INFO
	.align		4
.L_52:
        /*0168*/ 	.byte	0x04, 0x17
        /*016a*/ 	.short	(.L_54 - .L_53)
.L_53:
        /*016c*/ 	.word	0x00000000
        /*0170*/ 	.short	0x0003
        /*0172*/ 	.short	0x0018
        /*0174*/ 	.byte	0x00, 0xf4, 0x21, 0x00


	//----- nvinfo : EIATTR_KPARAM_INFO
	.align		4
.L_54:
        /*0178*/ 	.byte	0x04, 0x17
        /*017a*/ 	.short	(.L_56 - .L_55)
.L_55:
        /*017c*/ 	.word	0x00000000
        /*0180*/ 	.short	0x0002
        /*0182*/ 	.short	0x0010
        /*0184*/ 	.byte	0x00, 0xf4, 0x21, 0x00


	//----- nvinfo : EIATTR_KPARAM_INFO
	.align		4
.L_56:
        /*0188*/ 	.byte	0x04, 0x17
        /*018a*/ 	.short	(.L_58 - .L_57)
.L_57:
        /*018c*/ 	.word	0x00000000
        /*0190*/ 	.short	0x0001
        /*0192*/ 	.short	0x0008
        /*0194*/ 	.byte	0x00, 0xf4, 0x21, 0x00


	//----- nvinfo : EIATTR_KPARAM_INFO
	.align		4
.L_58:
        /*0198*/ 	.byte	0x04, 0x17
        /*019a*/ 	.short	(.L_60 - .L_59)
.L_59:
        /*019c*/ 	.word	0x00000000
        /*01a0*/ 	.short	0x0000
        /*01a2*/ 	.short	0x0000
        /*01a4*/ 	.byte	0x00, 0xf4, 0x21, 0x00


	//----- nvinfo : EIATTR_SPARSE_MMA_MASK
	.align		4
.L_60:
        /*01a8*/ 	.byte	0x03, 0x50
        /*01aa*/ 	.short	0x0000


	//----- nvinfo : EIATTR_MAXREG_COUNT
	.align		4
        /*01ac*/ 	.byte	0x03, 0x1b
        /*01ae*/ 	.short	0x00ff


	//----- nvinfo : EIATTR_NUM_BARRIERS
	.align		4
        /*01b0*/ 	.byte	0x02, 0x4c
        /*01b2*/ 	.byte	0x01
	.zero		1


	//----- nvinfo : EIATTR_ANNOTATIONS
	.align		4
        /*01b4*/ 	.byte	0x04, 0x55
        /*01b6*/ 	.short	(.L_62 - .L_61)


	//   ....[0]....
.L_61:
        /*01b8*/ 	.word	0x00000001
        /*01bc*/ 	.byte	0x60, 0x12, 0x00, 0x00, 0x01, 0x00, 0x00, 0x00, 0xa0, 0x16, 0x00, 0x00, 0x01, 0x00, 0x00, 0x00
        /* <DEDUP_REMOVED lines=223> */
        /*0fbc*/ 	.byte	0x10, 0xe5, 0x00, 0x00


	//----- nvinfo : EIATTR_MERCURY_ISA_VERSION
	.align		4
.L_62:
        /*0fc0*/ 	.byte	0x03, 0x5f
        /*0fc2*/ 	.short	0x0101


	//----- nvinfo : EIATTR_COOP_GROUP_MASK_REGIDS
	.align		4
        /*0fc4*/ 	.byte	0x04, 0x29
        /*0fc6*/ 	.short	(.L_64 - .L_63)


	//   ....[0]....
.L_63:
        /*0fc8*/ 	.word	0xffffffff


	//   ....[1]....
        /*0fcc*/ 	.word	0xffffffff


	//   ....[2]....
        /*0fd0*/ 	.word	0xffffffff


	//   ....[3]....
        /*0fd4*/ 	.word	0xffffffff


	//   ....[4]....
        /*0fd8*/ 	.word	0xffffffff


	//   ....[5]....
        /*0fdc*/ 	.word	0xffffffff


	//   ....[6]....
        /*0fe0*/ 	.word	0xffffffff


	//   ....[7]....
        /*0fe4*/ 	.word	0xffffffff


	//----- nvinfo : EIATTR_COOP_GROUP_INSTR_OFFSETS
	.align		4
.L_64:
        /*0fe8*/ 	.byte	0x04, 0x28
        /*0fea*/ 	.short	(.L_66 - .L_65)


	//   ....[0]....
.L_65:
        /*0fec*/ 	.word	0x0000bd40


	//   ....[1]....
        /*0ff0*/ 	.word	0x0000be30


	//   ....[2]....
        /*0ff4*/ 	.word	0x0000c430


	//   ....[3]....
        /*0ff8*/ 	.word	0x0000c4f0


	//   ....[4]....
        /*0ffc*/ 	.word	0x0000e330


	//   ....[5]....
        /*1000*/ 	.word	0x0000e340


	//   ....[6]....
        /*1004*/ 	.word	0x0000e390


	//   ....[7]....
        /*1008*/ 	.word	0x0000e3a0


	//----- nvinfo : EIATTR_EXIT_INSTR_OFFSETS
	.align		4
.L_66:
        /*100c*/ 	.byte	0x04, 0x1c
        /*100e*/ 	.short	(.L_68 - .L_67)


	//   ....[0]....
.L_67:
        /*1010*/ 	.word	0x00011260


	//   ....[1]....
        /*1014*/ 	.word	0x00011290


	//----- nvinfo : EIATTR_REQNTID
	.align		4
.L_68:
        /*1018*/ 	.byte	0x04, 0x10
        /*101a*/ 	.short	(.L_70 - .L_69)
.L_69:
        /*101c*/ 	.word	0x00000080
        /*1020*/ 	.word	0x00000001
        /*1024*/ 	.word	0x00000001


	//----- nvinfo : EIATTR_CBANK_PARAM_SIZE
	.align		4
.L_70:
        /*1028*/ 	.byte	0x03, 0x19
        /*102a*/ 	.short	0x0088


	//----- nvinfo : EIATTR_PARAM_CBANK
	.align		4
        /*102c*/ 	.byte	0x04, 0x0a
        /*102e*/ 	.short	(.L_72 - .L_71)
	.align		4
.L_71:
        /*1030*/ 	.word	index@(.nv.constant0.attn_fwd)
        /*1034*/ 	.short	0x0210
        /*1036*/ 	.short	0x0088


	//----- nvinfo : EIATTR_SW_WAR
	.align		4
.L_72:
        /*1038*/ 	.byte	0x04, 0x36
        /*103a*/ 	.short	(.L_74 - .L_73)
.L_73:
        /*103c*/ 	.word	0x00000008
.L_74:


//--------------------- .nv.callgraph             --------------------------
	.section	.nv.callgraph,"",@"SHT_CUDA_CALLGRAPH"
	.align	4
	.sectionentsize	8
	.align		4
        /*0000*/ 	.word	0x00000000
	.align		4
        /*0004*/ 	.word	0xffffffff
	.align		4
        /*0008*/ 	.word	0x00000000
	.align		4
        /*000c*/ 	.word	0xfffffffe
	.align		4
        /*0010*/ 	.word	0x00000000
	.align		4
        /*0014*/ 	.word	0xfffffffd
	.align		4
        /*0018*/ 	.word	0x00000000
	.align		4
        /*001c*/ 	.word	0xfffffffc


//--------------------- .nv.constant4             --------------------------
	.section	.nv.constant4,"a",@progbits
	.align	8
	.align		8
.nv.constant4:
        /*0000*/ 	.dword	_$_str


//--------------------- .text.attn_fwd            --------------------------
	.section	.text.attn_fwd,"ax",@progbits
	.align	128
        .global         attn_fwd
        .type           attn_fwd,@function
        .size           attn_fwd,(.L_x_3 - attn_fwd)
        .other          attn_fwd,@"STO_CUDA_ENTRY STV_DEFAULT"
attn_fwd:
.text.attn_fwd:
[----:B------:R-:W0:Y:S01]  /*0000*/  LDC R1, c[0x0][0x28] ;  /* 0x00000a00ff017b82 */ /* 0x000e220000000800 */
[----:B------:R-:W1:Y:S07]  /*0010*/  S2R R3, SR_CTAID.X ;  /* 0x0000000000037919 */ /* 0x000e6e0000002500 */
[----:B------:R-:W2:Y:S01]  /*0020*/  S2UR UR7, SR_CTAID.Y ;  /* 0x00000000000779c3 */ /* 0x000ea20000002600 */
[----:B------:R-:W-:Y:S01]  /*0030*/  ULDC.64 UR4, c[0x0][0x240] ;  /* 0x0000900000047ab9 */ /* 0x000fe20000000a00 */
[----:B------:R-:W-:Y:S01]  /*0040*/  ULDC.64 UR14, c[0x0][0x208] ;  /* 0x00008200000e7ab9 */ /* 0x000fe20000000a00 */
[----:B------:R-:W3:Y:S01]  /*0050*/  S2R R154, SR_TID.X ;  /* 0x00000000009a7919 */ /* 0x000ee20000002100 */
[----:B0-----:R-:W-:-:S04]  /*0060*/  VIADD R1, R1, 0xfffffa68 ;  /* 0xfffffa6801017836 */ /* 0x001fc80000000000 */
[----:B------:R-:W0:Y:S08]  /*0070*/  LDC R8, c[0x0][0x248] ;  /* 0x00009200ff087b82 */ /* 0x000e300000000800 */
[----:B------:R-:W4:Y:S01]  /*0080*/  LDC.64 R10, c[0x0][0x210] ;  /* 0x00008400ff0a7b82 */ /* 0x000f220000000a00 */
[----:B--2---:R-:W-:-:S04]  /*0090*/  UIMAD UR4, UR7, UR4, URZ ;  /* 0x00000004070472a4 */ /* 0x004fc8000f8e023f */
[----:B------:R-:W-:Y:S01]  /*00a0*/  USHF.L.U32 UR6, UR4, 0x1, URZ ;  /* 0x0000000104067899 */ /* 0x000fe2000800063f */
[----:B-1----:R-:W-:Y:S01]  /*00b0*/  IMAD.SHL.U32 R3, R3, 0x40, RZ ;  /* 0x0000004003037824 */ /* 0x002fe200078e00ff */
[----:B---3--:R-:W-:-:S04]  /*00c0*/  SHF.R.U32.HI R7, RZ, 0x6, R154 ;  /* 0x00000006ff077819 */ /* 0x008fc8000001169a */
[----:B------:R-:W-:Y:S02]  /*00d0*/  LOP3.LUT R0, R3, 0x3f, R154, 0xf8, !PT ;  /* 0x0000003f03007812 */ /* 0x000fe400078ef89a */
[----:B------:R-:W-:-:S03]  /*00e0*/  SGXT.U32 R7, R7, 0x1 ;  /* 0x000000010707781a */ /* 0x000fc60000000000 */
[----:B------:R-:W-:Y:S01]  /*00f0*/  IMAD R0, R0, UR5, RZ ;  /* 0x0000000500007c24 */ /* 0x000fe2000f8e02ff */
[----:B------:R-:W-:Y:S01]  /*0100*/  UIMAD.WIDE UR4, UR4, 0x2, URZ ;  /* 0x00000002040478a5 */ /* 0x000fe2000f8e023f */
[----:B0-----:R-:W-:Y:S02]  /*0110*/  IMAD R7, R7, R8, RZ ;  /* 0x0000000807077224 */ /* 0x001fe400078e02ff */
[C---:B------:R-:W-:Y:S02]  /*0120*/  IMAD.SHL.U32 R5, R0.reuse, 0x2, RZ ;  /* 0x0000000200057824 */ /* 0x040fe400078e00ff */
[----:B------:R-:W-:-:S03]  /*0130*/  IMAD.HI R0, R0, 0x2, RZ ;  /* 0x0000000200007827 */ /* 0x000fc600078e02ff */
[----:B----4-:R-:W-:Y:S02]  /*0140*/  IADD3 R4, P0, P1, R5, UR6, R10 ;  /* 0x0000000605047c10 */ /* 0x010fe4000f91e00a */
[----:B------:R-:W-:Y:S02]  /*0150*/  LEA R5, R8, R7, 0x1 ;  /* 0x0000000708057211 */ /* 0x000fe400078e08ff */
[----:B------:R-:W-:Y:S02]  /*0160*/  IADD3.X R0, R0, UR5, R11, P0, P1 ;  /* 0x0000000500007c10 */ /* 0x000fe400087e240b */
[-C--:B------:R-:W-:Y:S01]  /*0170*/  LEA R10, P0, R7, R4.reuse, 0x1 ;  /* 0x00000004070a7211 */ /* 0x080fe200078008ff */
[C---:B------:R-:W-:Y:S01]  /*0180*/  IMAD R9, R8.reuse, 0x2, R5 ;  /* 0x0000000208097824 */ /* 0x040fe200078e0205 */
[----:B------:R-:W-:Y:S02]  /*0190*/  LEA R12, P1, R5, R4, 0x1 ;  /* 0x00000004050c7211 */ /* 0x000fe400078208ff */
[----:B------:R-:W-:Y:S01]  /*01a0*/  LEA.HI.X.SX32 R11, R7, R0, 0x1, P0 ;  /* 0x00000000070b7211 */ /* 0x000fe200000f0eff */
[----:B------:R-:W-:Y:S01]  /*01b0*/  IMAD R7, R8, 0x2, R9 ;  /* 0x0000000208077824 */ /* 0x000fe200078e0209 */
[----:B------:R-:W-:-:S02]  /*01c0*/  LEA R14, P0, R9, R4, 0x1 ;  /* 0x00000004090e7211 */ /* 0x000fc400078008ff */
[-C--:B------:R-:W-:Y:S01]  /*01d0*/  LEA.HI.X.SX32 R13, R5, R0.reuse, 0x1, P1 ;  /* 0x00000000050d7211 */ /* 0x080fe200008f0eff */
[----:B------:R-:W2:Y:S01]  /*01e0*/  LDG.E.U16 R2, desc[UR14][R10.64] ;  /* 0x0000000e0a027981 */ /* 0x000ea2000c1e1500 */
[----:B------:R-:W-:Y:S01]  /*01f0*/  LEA.HI.X.SX32 R15, R9, R0, 0x1, P0 ;  /* 0x00000000090f7211 */ /* 0x000fe200000f0eff */
[C---:B------:R-:W-:Y:S01]  /*0200*/  IMAD R9, R8.reuse, 0x2, R7 ;  /* 0x0000000208097824 */ /* 0x040fe200078e0207 */
[-C--:B------:R-:W-:Y:S01]  /*0210*/  LEA R16, P0, R7, R4.reuse, 0x1 ;  /* 0x0000000407107211 */ /* 0x080fe200078008ff */
[----:B------:R0:W3:Y:S03]  /*0220*/  LDG.E.U16 R5, desc[UR14][R12.64] ;  /* 0x0000000e0c057981 */ /* 0x0000e6000c1e1500 */
[----:B------:R-:W-:Y:S01]  /*0230*/  LEA R18, P1, R9, R4, 0x1 ;  /* 0x0000000409127211 */ /* 0x000fe200078208ff */
[----:B------:R1:W4:Y:S01]  /*0240*/  LDG.E.U16 R6, desc[UR14][R14.64] ;  /* 0x0000000e0e067981 */ /* 0x000322000c1e1500 */
[----:B------:R-:W-:-:S02]  /*0250*/  LEA R21, R8, R9, 0x1 ;  /* 0x0000000908157211 */ /* 0x000fc400078e08ff */
[-C--:B------:R-:W-:Y:S02]  /*0260*/  LEA.HI.X.SX32 R17, R7, R0.reuse, 0x1, P0 ;  /* 0x0000000007117211 */ /* 0x080fe400000f0eff */
[----:B------:R-:W-:Y:S01]  /*0270*/  LEA.HI.X.SX32 R19, R9, R0, 0x1, P1 ;  /* 0x0000000009137211 */ /* 0x000fe200008f0eff */
[C---:B------:R-:W-:Y:S01]  /*0280*/  IMAD R9, R8.reuse, 0x2, R21 ;  /* 0x0000000208097824 */ /* 0x040fe200078e0215 */
[C---:B------:R-:W-:Y:S01]  /*0290*/  LEA R20, P0, R21.reuse, R4, 0x1 ;  /* 0x0000000415147211 */ /* 0x040fe200078008ff */
[----:B------:R5:W4:Y:S03]  /*02a0*/  LDG.E.U16 R7, desc[UR14][R16.64] ;  /* 0x0000000e10077981 */ /* 0x000b26000c1e1500 */
[----:B------:R-:W-:Y:S01]  /*02b0*/  LEA.HI.X.SX32 R21, R21, R0, 0x1, P0 ;  /* 0x0000000015157211 */ /* 0x000fe200000f0eff */
[C---:B0-----:R-:W-:Y:S01]  /*02c0*/  IMAD R13, R8.reuse, 0x2, R9 ;  /* 0x00000002080d7824 */ /* 0x041fe200078e0209 */
[C---:B------:R-:W-:Y:S01]  /*02d0*/  LEA R10, P0, R9.reuse, R4, 0x1 ;  /* 0x00000004090a7211 */ /* 0x040fe200078008ff */
[----:B------:R-:W3:Y:S03]  /*02e0*/  LDG.E.U16 R26, desc[UR14][R18.64] ;  /* 0x0000000e121a7981 */ /* 0x000ee6000c1e1500 */
[----:B------:R-:W-:Y:S01]  /*02f0*/  LEA.HI.X.SX32 R11, R9, R0, 0x1, P0 ;  /* 0x00000000090b7211 */ /* 0x000fe200000f0eff */
[C---:B------:R-:W-:Y:S01]  /*0300*/  IMAD R9, R8.reuse, 0x2, R13 ;  /* 0x0000000208097824 */ /* 0x040fe200078e020d */
[-C--:B------:R-:W-:Y:S01]  /*0310*/  LEA R12, P0, R13, R4.reuse, 0x1 ;  /* 0x000000040d0c7211 */ /* 0x080fe200078008ff */
[----:B------:R0:W4:Y:S03]  /*0320*/  LDG.E.U16 R28, desc[UR14][R20.64] ;  /* 0x0000000e141c7981 */ /* 0x000126000c1e1500 */
[----:B-1----:R-:W-:Y:S01]  /*0330*/  LEA R14, P1, R9, R4, 0x1 ;  /* 0x00000004090e7211 */ /* 0x002fe200078208ff */
[----:B------:R1:W4:Y:S01]  /*0340*/  LDG.E.U16 R30, desc[UR14][R10.64] ;  /* 0x0000000e0a1e7981 */ /* 0x000322000c1e1500 */
[----:B------:R-:W-:-:S02]  /*0350*/  LEA R23, R8, R9, 0x1 ;  /* 0x0000000908177211 */ /* 0x000fc400078e08ff */
[-C--:B------:R-:W-:Y:S02]  /*0360*/  LEA.HI.X.SX32 R13, R13, R0.reuse, 0x1, P0 ;  /* 0x000000000d0d7211 */ /* 0x080fe400000f0eff */
[----:B------:R-:W-:Y:S01]  /*0370*/  LEA.HI.X.SX32 R15, R9, R0, 0x1, P1 ;  /* 0x00000000090f7211 */ /* 0x000fe200008f0eff */
[C---:B------:R-:W-:Y:S01]  /*0380*/  IMAD R9, R8.reuse, 0x2, R23 ;  /* 0x0000000208097824 */ /* 0x040fe200078e0217 */
[C---:B-----5:R-:W-:Y:S01]  /*0390*/  LEA R16, P0, R23.reuse, R4, 0x1 ;  /* 0x0000000417107211 */ /* 0x060fe200078008ff */
[----:B------:R5:W4:Y:S03]  /*03a0*/  LDG.E.U16 R32, desc[UR14][R12.64] ;  /* 0x0000000e0c207981 */ /* 0x000b26000c1e1500 */
[----:B------:R-:W-:Y:S01]  /*03b0*/  LEA.HI.X.SX32 R17, R23, R0, 0x1, P0 ;  /* 0x0000000017117211 */ /* 0x000fe200000f0eff */
[C---:B0-----:R-:W-:Y:S01]  /*03c0*/  IMAD R21, R8.reuse, 0x2, R9 ;  /* 0x0000000208157824 */ /* 0x041fe200078e0209 */
[C---:B------:R-:W-:Y:S01]  /*03d0*/  LEA R18, P0, R9.reuse, R4, 0x1 ;  /* 0x0000000409127211 */ /* 0x040fe200078008ff */
[----:B------:R-:W4:Y:S03]  /*03e0*/  LDG.E.U16 R34, desc[UR14][R14.64] ;  /* 0x0000000e0e227981 */ /* 0x000f26000c1e1500 */
[----:B------:R-:W-:Y:S01]  /*03f0*/  LEA.HI.X.SX32 R19, R9, R0, 0x1, P0 ;  /* 0x0000000009137211 */ /* 0x000fe200000f0eff */
[C---:B------:R-:W-:Y:S01]  /*0400*/  IMAD R9, R8.reuse, 0x2, R21 ;  /* 0x0000000208097824 */ /* 0x040fe200078e0215 */
[-C--:B-1----:R-:W-:Y:S01]  /*0410*/  LEA R10, P0, R21, R4.reuse, 0x1 ;  /* 0x00000004150a7211 */ /* 0x082fe200078008ff */
[----:B------:R0:W4:Y:S03]  /*0420*/  LDG.E.U16 R36, desc[UR14][R16.64] ;  /* 0x0000000e10247981 */ /* 0x000126000c1e1500 */
[----:B------:R-:W-:Y:S01]  /*0430*/  LEA R20, P1, R9, R4, 0x1 ;  /* 0x0000000409147211 */ /* 0x000fe200078208ff */
        /* <DEDUP_REMOVED lines=10> */
[----:B------:R0:W4:Y:S03]  /*04e0*/  LDG.E.U16 R42, desc[UR14][R20.64] ;  /* 0x0000000e142a7981 */ /* 0x000126000c1e1500 */
        /* <DEDUP_REMOVED lines=18> */
[-C--:B-1----:R-:W-:Y:S01]  /*0610*/  LEA R14, P0, R21, R4.reuse, 0x1 ;  /* 0x00000004150e7211 */ /* 0x082fe200078008ff */
[----:B------:R1:W4:Y:S03]  /*0620*/  LDG.E.U16 R48, desc[UR14][R10.64] ;  /* 0x0000000e0a307981 */ /* 0x000326000c1e1500 */
[----:B------:R-:W-:Y:S01]  /*0630*/  LEA R23, R8, R9, 0x1 ;  /* 0x0000000908177211 */ /* 0x000fe200078e08ff */
[----:B------:R1:W4:Y:S01]  /*0640*/  LDG.E.U16 R49, desc[UR14][R12.64] ;  /* 0x0000000e0c317981 */ /* 0x000322000c1e1500 */
[----:B------:R-:W-:-:S03]  /*0650*/  LEA R20, P1, R9, R4, 0x1 ;  /* 0x0000000409147211 */ /* 0x000fc600078208ff */
[C---:B------:R-:W-:Y:S01]  /*0660*/  IMAD R25, R8.reuse, 0x2, R23 ;  /* 0x0000000208197824 */ /* 0x040fe200078e0217 */
[-C--:B------:R-:W-:Y:S02]  /*0670*/  LEA.HI.X.SX32 R15, R21, R0.reuse, 0x1, P0 ;  /* 0x00000000150f7211 */ /* 0x080fe400000f0eff */
[----:B------:R-:W-:Y:S01]  /*0680*/  LEA.HI.X.SX32 R21, R9, R0, 0x1, P1 ;  /* 0x0000000009157211 */ /* 0x000fe200008f0eff */
[C---:B------:R-:W-:Y:S01]  /*0690*/  IMAD R9, R8.reuse, 0x2, R25 ;  /* 0x0000000208097824 */ /* 0x040fe200078e0219 */
[C---:B-----5:R-:W-:Y:S01]  /*06a0*/  LEA R16, P0, R23.reuse, R4, 0x1 ;  /* 0x0000000417107211 */ /* 0x060fe200078008ff */
[----:B------:R5:W4:Y:S02]  /*06b0*/  LDG.E.U16 R50, desc[UR14][R14.64] ;  /* 0x0000000e0e327981 */ /* 0x000b24000c1e1500 */
[----:B0-----:R-:W-:Y:S01]  /*06c0*/  IMAD R19, R8, 0x2, R9 ;  /* 0x0000000208137824 */ /* 0x001fe200078e0209 */
[----:B------:R-:W-:Y:S01]  /*06d0*/  LEA.HI.X.SX32 R17, R23, R0, 0x1, P0 ;  /* 0x0000000017117211 */ /* 0x000fe200000f0eff */
[----:B------:R0:W4:Y:S01]  /*06e0*/  LDG.E.U16 R51, desc[UR14][R20.64] ;  /* 0x0000000e14337981 */ /* 0x000122000c1e1500 */
[----:B-1----:R-:W-:-:S02]  /*06f0*/  LEA R10, P0, R25, R4, 0x1 ;  /* 0x00000004190a7211 */ /* 0x002fc400078008ff */
[C---:B------:R-:W-:Y:S01]  /*0700*/  LEA R23, R8.reuse, R19, 0x1 ;  /* 0x0000001308177211 */ /* 0x040fe200078e08ff */
[----:B------:R1:W4:Y:S01]  /*0710*/  LDG.E.U16 R52, desc[UR14][R16.64] ;  /* 0x0000000e10347981 */ /* 0x000322000c1e1500 */
[----:B------:R-:W-:Y:S02]  /*0720*/  LEA.HI.X.SX32 R11, R25, R0, 0x1, P0 ;  /* 0x00000000190b7211 */ /* 0x000fe400000f0eff */
[C---:B------:R-:W-:Y:S01]  /*0730*/  LEA R12, P0, R9.reuse, R4, 0x1 ;  /* 0x00000004090c7211 */ /* 0x040fe200078008ff */
[C---:B------:R-:W-:Y:S02]  /*0740*/  IMAD R25, R8.reuse, 0x2, R23 ;  /* 0x0000000208197824 */ /* 0x040fe400078e0217 */
[----:B------:R1:W4:Y:S01]  /*0750*/  LDG.E.U16 R53, desc[UR14][R10.64] ;  /* 0x0000000e0a357981 */ /* 0x000322000c1e1500 */
[----:B------:R-:W-:Y:S01]  /*0760*/  LEA.HI.X.SX32 R13, R9, R0, 0x1, P0 ;  /* 0x00000000090d7211 */ /* 0x000fe200000f0eff */
[----:B------:R-:W-:Y:S01]  /*0770*/  IMAD R9, R8, 0x2, R25 ;  /* 0x0000000208097824 */ /* 0x000fe200078e0219 */
[----:B-----5:R-:W-:-:S03]  /*0780*/  LEA R14, P0, R23, R4, 0x1 ;  /* 0x00000004170e7211 */ /* 0x020fc600078008ff */
[C---:B0-----:R-:W-:Y:S01]  /*0790*/  IMAD R21, R8.reuse, 0x2, R9 ;  /* 0x0000000208157824 */ /* 0x041fe200078e0209 */
[----:B------:R-:W-:Y:S01]  /*07a0*/  LEA.HI.X.SX32 R15, R23, R0, 0x1, P0 ;  /* 0x00000000170f7211 */ /* 0x000fe200000f0eff */
[----:B------:R0:W5:Y:S03]  /*07b0*/  LDG.E.U16 R54, desc[UR14][R12.64] ;  /* 0x0000000e0c367981 */ /* 0x000166000c1e1500 */
[----:B------:R-:W-:Y:S01]  /*07c0*/  LEA R23, R8, R21, 0x1 ;  /* 0x0000001508177211 */ /* 0x000fe200078e08ff */
[----:B------:R0:W5:Y:S01]  /*07d0*/  LDG.E.U16 R56, desc[UR14][R14.64] ;  /* 0x0000000e0e387981 */ /* 0x000162000c1e1500 */
[----:B-1----:R-:W-:-:S03]  /*07e0*/  LEA R16, P0, R25, R4, 0x1 ;  /* 0x0000000419107211 */ /* 0x002fc600078008ff */
[----:B------:R-:W-:Y:S01]  /*07f0*/  IMAD R27, R8, 0x2, R23 ;  /* 0x00000002081b7824 */ /* 0x000fe200078e0217 */
[----:B------:R-:W-:-:S03]  /*0800*/  LEA.HI.X.SX32 R17, R25, R0, 0x1, P0 ;  /* 0x0000000019117211 */ /* 0x000fc600000f0eff */
[C---:B------:R-:W-:Y:S01]  /*0810*/  IMAD R25, R8.reuse, 0x2, R27 ;  /* 0x0000000208197824 */ /* 0x040fe200078e021b */
[C---:B------:R-:W-:Y:S01]  /*0820*/  LEA R10, P0, R9.reuse, R4, 0x1 ;  /* 0x00000004090a7211 */ /* 0x040fe200078008ff */
[----:B------:R1:W5:Y:S02]  /*0830*/  LDG.E.U16 R57, desc[UR14][R16.64] ;  /* 0x0000000e10397981 */ /* 0x000364000c1e1500 */
[----:B------:R-:W-:Y:S01]  /*0840*/  IMAD R29, R8, 0x2, R25 ;  /* 0x00000002081d7824 */ /* 0x000fe200078e0219 */
[----:B------:R-:W-:-:S04]  /*0850*/  LEA.HI.X.SX32 R11, R9, R0, 0x1, P0 ;  /* 0x00000000090b7211 */ /* 0x000fc800000f0eff */
[----:B------:R-:W-:Y:S01]  /*0860*/  LEA R9, R8, R29, 0x1 ;  /* 0x0000001d08097211 */ /* 0x000fe200078e08ff */
[----:B------:R1:W5:Y:S01]  /*0870*/  LDG.E.U16 R58, desc[UR14][R10.64] ;  /* 0x0000000e0a3a7981 */ /* 0x000362000c1e1500 */
[----:B0-----:R-:W-:-:S03]  /*0880*/  LEA R12, P0, R23, R4, 0x1 ;  /* 0x00000004170c7211 */ /* 0x001fc600078008ff */
[C---:B------:R-:W-:Y:S01]  /*0890*/  IMAD R31, R8.reuse, 0x2, R9 ;  /* 0x00000002081f7824 */ /* 0x040fe200078e0209 */
[----:B------:R-:W-:Y:S02]  /*08a0*/  LEA.HI.X.SX32 R13, R23, R0, 0x1, P0 ;  /* 0x00000000170d7211 */ /* 0x000fe400000f0eff */
[-C--:B------:R-:W-:Y:S01]  /*08b0*/  LEA R14, P0, R27, R4.reuse, 0x1 ;  /* 0x000000041b0e7211 */ /* 0x080fe200078008ff */
[C---:B------:R-:W-:Y:S01]  /*08c0*/  IMAD R23, R8.reuse, 0x2, R31 ;  /* 0x0000000208177824 */ /* 0x040fe200078e021f */
[----:B------:R-:W-:Y:S01]  /*08d0*/  LEA R18, P1, R19, R4, 0x1 ;  /* 0x0000000413127211 */ /* 0x000fe200078208ff */
[----:B------:R-:W5:Y:S01]  /*08e0*/  LDG.E.U16 R60, desc[UR14][R12.64] ;  /* 0x0000000e0c3c7981 */ /* 0x000f62000c1e1500 */
[-C--:B------:R-:W-:Y:S01]  /*08f0*/  LEA.HI.X.SX32 R15, R27, R0.reuse, 0x1, P0 ;  /* 0x000000001b0f7211 */ /* 0x080fe200000f0eff */
[----:B------:R-:W-:Y:S01]  /*0900*/  IMAD R27, R8, 0x2, R23 ;  /* 0x00000002081b7824 */ /* 0x000fe200078e0217 */
[----:B------:R-:W-:Y:S02]  /*0910*/  LEA.HI.X.SX32 R19, R19, R0, 0x1, P1 ;  /* 0x0000000013137211 */ /* 0x000fe400008f0eff */
[-C--:B------:R-:W-:Y:S01]  /*0920*/  LEA R20, P1, R21, R4.reuse, 0x1 ;  /* 0x0000000415147211 */ /* 0x080fe200078208ff */
[----:B------:R-:W5:Y:S01]  /*0930*/  LDG.E.U16 R61, desc[UR14][R14.64] ;  /* 0x0000000e0e3d7981 */ /* 0x000f62000c1e1500 */
[----:B-1----:R-:W-:-:S02]  /*0940*/  LEA R16, P0, R25, R4, 0x1 ;  /* 0x0000000419107211 */ /* 0x002fc400078008ff */
[C---:B------:R-:W-:Y:S01]  /*0950*/  LEA R33, R8.reuse, R27, 0x1 ;  /* 0x0000001b08217211 */ /* 0x040fe200078e08ff */
[----:B------:R0:W5:Y:S01]  /*0960*/  LDG.E.U16 R55, desc[UR14][R18.64] ;  /* 0x0000000e12377981 */ /* 0x000162000c1e1500 */
[----:B------:R-:W-:Y:S02]  /*0970*/  LEA.HI.X.SX32 R21, R21, R0, 0x1, P1 ;  /* 0x0000000015157211 */ /* 0x000fe400008f0eff */
[----:B------:R-:W-:Y:S02]  /*0980*/  LEA R10, P1, R29, R4, 0x1 ;  /* 0x000000041d0a7211 */ /* 0x000fe400078208ff */
[-C--:B------:R-:W-:Y:S01]  /*0990*/  LEA.HI.X.SX32 R17, R25, R0.reuse, 0x1, P0 ;  /* 0x0000000019117211 */ /* 0x080fe200000f0eff */
[C---:B------:R-:W-:Y:S01]  /*09a0*/  IMAD R25, R8.reuse, 0x2, R33 ;  /* 0x0000000208197824 */ /* 0x040fe200078e0221 */
[----:B------:R-:W-:Y:S01]  /*09b0*/  LEA.HI.X.SX32 R11, R29, R0, 0x1, P1 ;  /* 0x000000001d0b7211 */ /* 0x000fe200008f0eff */
[----:B------:R1:W5:Y:S01]  /*09c0*/  LDG.E.U16 R59, desc[UR14][R20.64] ;  /* 0x0000000e143b7981 */ /* 0x000362000c1e1500 */
[----:B0-----:R-:W-:Y:S01]  /*09d0*/  LEA R18, P0, R9, R4, 0x1 ;  /* 0x0000000409127211 */ /* 0x001fe200078008ff */
[----:B------:R-:W-:-:S02]  /*09e0*/  IMAD R29, R8, 0x2, R25 ;  /* 0x00000002081d7824 */ /* 0x000fc400078e0219 */
[----:B------:R0:W5:Y:S01]  /*09f0*/  LDG.E.U16 R63, desc[UR14][R10.64] ;  /* 0x0000000e0a3f7981 */ /* 0x000162000c1e1500 */
[----:B------:R-:W-:Y:S01]  /*0a00*/  LEA.HI.X.SX32 R19, R9, R0, 0x1, P0 ;  /* 0x0000000009137211 */ /* 0x000fe200000f0eff */
[C---:B------:R-:W-:Y:S01]  /*0a10*/  IMAD R9, R8.reuse, 0x2, R29 ;  /* 0x0000000208097824 */ /* 0x040fe200078e021d */
[C---:B------:R-:W-:Y:S01]  /*0a20*/  LEA R12, P0, R31.reuse, R4, 0x1 ;  /* 0x000000041f0c7211 */ /* 0x040fe200078008ff */
[----:B------:R-:W5:Y:S03]  /*0a30*/  LDG.E.U16 R62, desc[UR14][R16.64] ;  /* 0x0000000e103e7981 */ /* 0x000f66000c1e1500 */
[----:B------:R-:W-:Y:S01]  /*0a40*/  LEA.HI.X.SX32 R13, R31, R0, 0x1, P0 ;  /* 0x000000001f0d7211 */ /* 0x000fe200000f0eff */
[----:B------:R0:W5:Y:S01]  /*0a50*/  LDG.E.U16 R64, desc[UR14][R18.64] ;  /* 0x0000000e12407981 */ /* 0x000162000c1e1500 */
[C---:B------:R-:W-:Y:S02]  /*0a60*/  LEA R31, R8.reuse, R9, 0x1 ;  /* 0x00000009081f7211 */ /* 0x040fe400078e08ff */
[-C--:B------:R-:W-:Y:S01]  /*0a70*/  LEA R14, P0, R23, R4.reuse, 0x1 ;  /* 0x00000004170e7211 */ /* 0x080fe200078008ff */
[----:B------:R0:W5:Y:S02]  /*0a80*/  LDG.E.U16 R65, desc[UR14][R12.64] ;  /* 0x0000000e0c417981 */ /* 0x000164000c1e1500 */
[----:B------:R-:W-:Y:S01]  /*0a90*/  IMAD R35, R8, 0x2, R31 ;  /* 0x0000000208237824 */ /* 0x000fe200078e021f */
[----:B-1----:R-:W-:-:S02]  /*0aa0*/  LEA R20, P1, R27, R4, 0x1 ;  /* 0x000000041b147211 */ /* 0x002fc400078208ff */
[-C--:B------:R-:W-:Y:S01]  /*0ab0*/  LEA.HI.X.SX32 R15, R23, R0.reuse, 0x1, P0 ;  /* 0x00000000170f7211 */ /* 0x080fe200000f0eff */
[C---:B------:R-:W-:Y:S01]  /*0ac0*/  IMAD R23, R8.reuse, 0x2, R35 ;  /* 0x0000000208177824 */ /* 0x040fe200078e0223 */
[----:B------:R-:W-:Y:S02]  /*0ad0*/  LEA.HI.X.SX32 R21, R27, R0, 0x1, P1 ;  /* 0x000000001b157211 */ /* 0x000fe400008f0eff */
[-C--:B0-----:R-:W-:Y:S01]  /*0ae0*/  LEA R10, P0, R33, R4.reuse, 0x1 ;  /* 0x00000004210a7211 */ /* 0x081fe200078008ff */
[C---:B------:R-:W-:Y:S01]  /*0af0*/  IMAD R27, R8.reuse, 0x2, R23 ;  /* 0x00000002081b7824 */ /* 0x040fe200078e0217 */
[----:B------:R-:W-:Y:S01]  /*0b00*/  LEA R18, P1, R9, R4, 0x1 ;  /* 0x0000000409127211 */ /* 0x000fe200078208ff */
[----:B------:R0:W5:Y:S01]  /*0b10*/  LDG.E.U16 R66, desc[UR14][R14.64] ;  /* 0x0000000e0e427981 */ /* 0x000162000c1e1500 */
[----:B------:R-:W-:Y:S02]  /*0b20*/  LEA.HI.X.SX32 R11, R33, R0, 0x1, P0 ;  /* 0x00000000210b7211 */ /* 0x000fe400000f0eff */
[----:B------:R-:W-:Y:S01]  /*0b30*/  LEA R33, R8, R27, 0x1 ;  /* 0x0000001b08217211 */ /* 0x000fe200078e08ff */
[----:B------:R-:W5:Y:S01]  /*0b40*/  LDG.E.U16 R67, desc[UR14][R20.64] ;  /* 0x0000000e14437981 */ /* 0x000f62000c1e1500 */
[----:B------:R-:W-:-:S03]  /*0b50*/  LEA R16, P0, R25, R4, 0x1 ;  /* 0x0000000419107211 */ /* 0x000fc600078008ff */
[C---:B------:R-:W-:Y:S01]  /*0b60*/  IMAD R37, R8.reuse, 0x2, R33 ;  /* 0x0000000208257824 */ /* 0x040fe200078e0221 */
[----:B------:R-:W-:Y:S01]  /*0b70*/  LEA.HI.X.SX32 R17, R25, R0, 0x1, P0 ;  /* 0x0000000019117211 */ /* 0x000fe200000f0eff */
[----:B------:R1:W5:Y:S02]  /*0b80*/  LDG.E.U16 R68, desc[UR14][R10.64] ;  /* 0x0000000e0a447981 */ /* 0x000364000c1e1500 */
[C---:B------:R-:W-:Y:S01]  /*0b90*/  IMAD R39, R8.reuse, 0x2, R37 ;  /* 0x0000000208277824 */ /* 0x040fe200078e0225 */
[----:B------:R-:W-:Y:S01]  /*0ba0*/  LEA R12, P0, R29, R4, 0x1 ;  /* 0x000000041d0c7211 */ /* 0x000fe200078008ff */
[----:B------:R-:W5:Y:S02]  /*0bb0*/  LDG.E.U16 R69, desc[UR14][R16.64] ;  /* 0x0000000e10457981 */ /* 0x000f64000c1e1500 */
[----:B------:R-:W-:Y:S01]  /*0bc0*/  IMAD R25, R8, 0x2, R39 ;  /* 0x0000000208197824 */ /* 0x000fe200078e0227 */
[----:B------:R-:W-:-:S04]  /*0bd0*/  LEA.HI.X.SX32 R19, R9, R0, 0x1, P1 ;  /* 0x0000000009137211 */ /* 0x000fc800008f0eff */
[C---:B------:R-:W-:Y:S01]  /*0be0*/  LEA R9, R8.reuse, R25, 0x1 ;  /* 0x0000001908097211 */ /* 0x040fe200078e08ff */
[----:B------:R-:W5:Y:S01]  /*0bf0*/  LDG.E.U16 R71, desc[UR14][R18.64] ;  /* 0x0000000e12477981 */ /* 0x000f62000c1e1500 */
[----:B------:R-:W-:Y:S02]  /*0c00*/  LEA.HI.X.SX32 R13, R29, R0, 0x1, P0 ;  /* 0x000000001d0d7211 */ /* 0x000fe400000f0eff */
[C---:B0-----:R-:W-:Y:S01]  /*0c10*/  LEA R14, P0, R31.reuse, R4, 0x1 ;  /* 0x000000041f0e7211 */ /* 0x041fe200078008ff */
[C---:B------:R-:W-:Y:S02]  /*0c20*/  IMAD R29, R8.reuse, 0x2, R9 ;  /* 0x00000002081d7824 */ /* 0x040fe400078e0209 */
[----:B------:R0:W5:Y:S01]  /*0c30*/  LDG.E.U16 R70, desc[UR14][R12.64] ;  /* 0x0000000e0c467981 */ /* 0x000162000c1e1500 */
[----:B------:R-:W-:Y:S01]  /*0c40*/  LEA.HI.X.SX32 R15, R31, R0, 0x1, P0 ;  /* 0x000000001f0f7211 */ /* 0x000fe200000f0eff */
[----:B------:R-:W-:Y:S01]  /*0c50*/  IMAD R31, R8, 0x2, R29 ;  /* 0x00000002081f7824 */ /* 0x000fe200078e021d */
[----:B-1----:R-:W-:-:S03]  /*0c60*/  LEA R10, P0, R35, R4, 0x1 ;  /* 0x00000004230a7211 */ /* 0x002fc600078008ff */
[----:B------:R1:W5:Y:S01]  /*0c70*/  LDG.E.U16 R72, desc[UR14][R14.64] ;  /* 0x0000000e0e487981 */ /* 0x000362000c1e1500 */
[----:B------:R-:W-:Y:S02]  /*0c80*/  LEA R21, R8, R31, 0x1 ;  /* 0x0000001f08157211 */ /* 0x000fe400078e08ff */
[----:B------:R-:W-:-:S03]  /*0c90*/  LEA.HI.X.SX32 R11, R35, R0, 0x1, P0 ;  /* 0x00000000230b7211 */ /* 0x000fc600000f0eff */
[C---:B------:R-:W-:Y:S01]  /*0ca0*/  IMAD R35, R8.reuse, 0x2, R21 ;  /* 0x0000000208237824 */ /* 0x040fe200078e0215 */
[-C--:B0-----:R-:W-:Y:S01]  /*0cb0*/  LEA R12, P1, R27, R4.reuse, 0x1 ;  /* 0x000000041b0c7211 */ /* 0x081fe200078208ff */
[----:B------:R0:W5:Y:S02]  /*0cc0*/  LDG.E.U16 R73, desc[UR14][R10.64] ;  /* 0x0000000e0a497981 */ /* 0x000164000c1e1500 */
[C---:B------:R-:W-:Y:S01]  /*0cd0*/  IMAD R41, R8.reuse, 0x2, R35 ;  /* 0x0000000208297824 */ /* 0x040fe200078e0223 */
[----:B------:R-:W-:Y:S02]  /*0ce0*/  LEA R16, P0, R23, R4, 0x1 ;  /* 0x0000000417107211 */ /* 0x000fe400078008ff */
[-C--:B------:R-:W-:Y:S02]  /*0cf0*/  LEA.HI.X.SX32 R13, R27, R0.reuse, 0x1, P1 ;  /* 0x000000001b0d7211 */ /* 0x080fe400008f0eff */
[C---:B------:R-:W-:Y:S02]  /*0d00*/  LEA R27, R8.reuse, R41, 0x1 ;  /* 0x00000029081b7211 */ /* 0x040fe400078e08ff */
[----:B------:R-:W-:Y:S01]  /*0d10*/  LEA.HI.X.SX32 R17, R23, R0, 0x1, P0 ;  /* 0x0000000017117211 */ /* 0x000fe200000f0eff */
[----:B------:R-:W5:Y:S01]  /*0d20*/  LDG.E.U16 R75, desc[UR14][R12.64] ;  /* 0x0000000e0c4b7981 */ /* 0x000f62000c1e1500 */
[-C--:B------:R-:W-:Y:S01]  /*0d30*/  LEA R18, P0, R33, R4.reuse, 0x1 ;  /* 0x0000000421127211 */ /* 0x080fe200078008ff */
[C---:B------:R-:W-:Y:S01]  /*0d40*/  IMAD R23, R8.reuse, 0x2, R27 ;  /* 0x0000000208177824 */ /* 0x040fe200078e021b */
[----:B------:R-:W-:Y:S01]  /*0d50*/  LEA R20, P1, R21, R4, 0x1 ;  /* 0x0000000415147211 */ /* 0x000fe200078208ff */
[----:B------:R-:W5:Y:S01]  /*0d60*/  LDG.E.U16 R74, desc[UR14][R16.64] ;  /* 0x0000000e104a7981 */ /* 0x000f62000c1e1500 */
[----:B------:R-:W-:Y:S01]  /*0d70*/  LEA.HI.X.SX32 R19, R33, R0, 0x1, P0 ;  /* 0x0000000021137211 */ /* 0x000fe200000f0eff */
[----:B------:R-:W-:Y:S01]  /*0d80*/  IMAD R33, R8, 0x2, R23 ;  /* 0x0000000208217824 */ /* 0x000fe200078e0217 */
[----:B-1----:R-:W-:-:S02]  /*0d90*/  LEA R14, P0, R37, R4, 0x1 ;  /* 0x00000004250e7211 */ /* 0x002fc400078008ff */
[-C--:B------:R-:W-:Y:S01]  /*0da0*/  LEA.HI.X.SX32 R21, R21, R0.reuse, 0x1, P1 ;  /* 0x0000000015157211 */ /* 0x080fe200008f0eff */
[----:B------:R1:W5:Y:S01]  /*0db0*/  LDG.E.U16 R76, desc[UR14][R18.64] ;  /* 0x0000000e124c7981 */ /* 0x000362000c1e1500 */
[----:B------:R-:W-:Y:S02]  /*0dc0*/  LEA.HI.X.SX32 R15, R37, R0, 0x1, P0 ;  /* 0x00000000250f7211 */ /* 0x000fe400000f0eff */
[----:B------:R-:W-:Y:S01]  /*0dd0*/  LEA R37, R8, R33, 0x1 ;  /* 0x0000002108257211 */ /* 0x000fe200078e08ff */
[----:B------:R-:W5:Y:S01]  /*0de0*/  LDG.E.U16 R79, desc[UR14][R20.64] ;  /* 0x0000000e144f7981 */ /* 0x000f62000c1e1500 */
[----:B0-----:R-:W-:-:S03]  /*0df0*/  LEA R10, P0, R25, R4, 0x1 ;  /* 0x00000004190a7211 */ /* 0x001fc600078008ff */
[C---:B------:R-:W-:Y:S01]  /*0e00*/  IMAD R43, R8.reuse, 0x2, R37 ;  /* 0x00000002082b7824 */ /* 0x040fe200078e0225 */
[----:B------:R-:W-:Y:S01]  /*0e10*/  LEA.HI.X.SX32 R11, R25, R0, 0x1, P0 ;  /* 0x00000000190b7211 */ /* 0x000fe200000f0eff */
[----:B------:R-:W5:Y:S01]  /*0e20*/  LDG.E.U16 R77, desc[UR14][R14.64] ;  /* 0x0000000e0e4d7981 */ /* 0x000f62000c1e1500 */
[C---:B------:R-:W-:Y:S01]  /*0e30*/  LEA R22, P0, R23.reuse, R4, 0x1 ;  /* 0x0000000417167211 */ /* 0x040fe200078008ff */
[----:B------:R-:W-:Y:S02]  /*0e40*/  IMAD R25, R8, 0x2, R43 ;  /* 0x0000000208197824 */ /* 0x000fe400078e022b */
[----:B------:R0:W5:Y:S01]  /*0e50*/  LDG.E.U16 R78, desc[UR14][R10.64] ;  /* 0x0000000e0a4e7981 */ /* 0x000162000c1e1500 */
[----:B------:R-:W-:Y:S02]  /*0e60*/  LEA.HI.X.SX32 R23, R23, R0, 0x1, P0 ;  /* 0x0000000017177211 */ /* 0x000fe400000f0eff */
[-C--:B-1----:R-:W-:Y:S02]  /*0e70*/  LEA R18, P1, R25, R4.reuse, 0x1 ;  /* 0x0000000419127211 */ /* 0x082fe400078208ff */
[----:B------:R-:W-:Y:S01]  /*0e80*/  LEA R12, P0, R9, R4, 0x1 ;  /* 0x00000004090c7211 */ /* 0x000fe200078008ff */
[----:B------:R-:W5:Y:S01]  /*0e90*/  LDG.E.U16 R80, desc[UR14][R22.64] ;  /* 0x0000000e16507981 */ /* 0x000f62000c1e1500 */
[----:B------:R-:W-:-:S02]  /*0ea0*/  LEA.HI.X.SX32 R19, R25, R0, 0x1, P1 ;  /* 0x0000000019137211 */ /* 0x000fc400008f0eff */
[----:B------:R-:W-:Y:S02]  /*0eb0*/  LEA R16, P1, R35, R4, 0x1 ;  /* 0x0000000423107211 */ /* 0x000fe400078208ff */
[-C--:B------:R-:W-:Y:S01]  /*0ec0*/  LEA.HI.X.SX32 R13, R9, R0.reuse, 0x1, P0 ;  /* 0x00000000090d7211 */ /* 0x080fe200000f0eff */
[----:B------:R1:W5:Y:S01]  /*0ed0*/  LDG.E.U16 R82, desc[UR14][R18.64] ;  /* 0x0000000e12527981 */ /* 0x000362000c1e1500 */
[----:B------:R-:W-:Y:S02]  /*0ee0*/  LEA R9, R8, R25, 0x1 ;  /* 0x0000001908097211 */ /* 0x000fe400078e08ff */
[----:B------:R-:W-:Y:S02]  /*0ef0*/  LEA.HI.X.SX32 R17, R35, R0, 0x1, P1 ;  /* 0x0000000023117211 */ /* 0x000fe400008f0eff */
[-C--:B0-----:R-:W-:Y:S01]  /*0f00*/  LEA R10, P0, R33, R4.reuse, 0x1 ;  /* 0x00000004210a7211 */ /* 0x081fe200078008ff */
[----:B------:R-:W5:Y:S01]  /*0f10*/  LDG.E.U16 R35, desc[UR14][R12.64] ;  /* 0x0000000e0c237981 */ /* 0x000f62000c1e1500 */
[----:B------:R-:W-:-:S02]  /*0f20*/  LEA R24, P1, R9, R4, 0x1 ;  /* 0x0000000409187211 */ /* 0x000fc400078208ff */
[-C--:B------:R-:W-:Y:S02]  /*0f30*/  LEA.HI.X.SX32 R11, R33, R0.reuse, 0x1, P0 ;  /* 0x00000000210b7211 */ /* 0x080fe400000f0eff */
[----:B------:R-:W-:Y:S01]  /*0f40*/  LEA.HI.X.SX32 R25, R9, R0, 0x1, P1 ;  /* 0x0000000009197211 */ /* 0x000fe200008f0eff */
[----:B------:R-:W-:Y:S01]  /*0f50*/  IMAD R9, R8, 0x2, R9 ;  /* 0x0000000208097824 */ /* 0x000fe200078e0209 */
[-C--:B------:R-:W-:Y:S01]  /*0f60*/  LEA R14, P0, R29, R4.reuse, 0x1 ;  /* 0x000000041d0e7211 */ /* 0x080fe200078008ff */
[----:B------:R0:W5:Y:S01]  /*0f70*/  LDG.E.U16 R33, desc[UR14][R16.64] ;  /* 0x0000000e10217981 */ /* 0x000162000c1e1500 */
[----:B-1----:R-:W-:Y:S02]  /*0f80*/  LEA R18, P1, R41, R4, 0x1 ;  /* 0x0000000429127211 */ /* 0x002fe400078208ff */
[-C--:B------:R-:W-:Y:S01]  /*0f90*/  LEA.HI.X.SX32 R15, R29, R0.reuse, 0x1, P0 ;  /* 0x000000001d0f7211 */ /* 0x080fe200000f0eff */
[----:B------:R1:W5:Y:S01]  /*0fa0*/  LDG.E.U16 R81, desc[UR14][R10.64] ;  /* 0x0000000e0a517981 */ /* 0x000362000c1e1500 */
[----:B------:R-:W-:-:S02]  /*0fb0*/  LEA.HI.X.SX32 R19, R41, R0, 0x1, P1 ;  /* 0x0000000029137211 */ /* 0x000fc400008f0eff */
[-C--:B------:R-:W-:Y:S01]  /*0fc0*/  LEA R20, P0, R37, R4.reuse, 0x1 ;  /* 0x0000000425147211 */ /* 0x080fe200078008ff */
[----:B------:R-:W5:Y:S01]  /*0fd0*/  LDG.E.U16 R24, desc[UR14][R24.64] ;  /* 0x0000000e18187981 */ /* 0x000f62000c1e1500 */
[----:B0-----:R-:W-:Y:S02]  /*0fe0*/  LEA R16, P1, R9, R4, 0x1 ;  /* 0x0000000409107211 */ /* 0x001fe400078208ff */
[-C--:B------:R-:W-:Y:S01]  /*0ff0*/  LEA.HI.X.SX32 R21, R37, R0.reuse, 0x1, P0 ;  /* 0x0000000025157211 */ /* 0x080fe200000f0eff */
[----:B------:R0:W5:Y:S01]  /*1000*/  LDG.E.U16 R22, desc[UR14][R14.64] ;  /* 0x0000000e0e167981 */ /* 0x000162000c1e1500 */
[----:B------:R-:W-:-:S03]  /*1010*/  LEA.HI.X.SX32 R17, R9, R0, 0x1, P1 ;  /* 0x0000000009117211 */ /* 0x000fc600008f0eff */
[----:B------:R2:W5:Y:S04]  /*1020*/  LDG.E.U16 R29, desc[UR14][R18.64] ;  /* 0x0000000e121d7981 */ /* 0x000568000c1e1500 */
[----:B------:R-:W5:Y:S04]  /*1030*/  LDG.E.U16 R20, desc[UR14][R20.64] ;  /* 0x0000000e14147981 */ /* 0x000f68000c1e1500 */
[----:B------:R-:W5:Y:S01]  /*1040*/  LDG.E.U16 R16, desc[UR14][R16.64] ;  /* 0x0000000e10107981 */ /* 0x000f62000c1e1500 */
[-C--:B-1----:R-:W-:Y:S01]  /*1050*/  LEA R10, P0, R39, R4.reuse, 0x1 ;  /* 0x00000004270a7211 */ /* 0x082fe200078008ff */
[----:B------:R-:W-:Y:S01]  /*1060*/  IMAD R23, R8, 0x2, R9 ;  /* 0x0000000208177824 */ /* 0x000fe200078e0209 */
[----:B------:R-:W-:-:S02]  /*1070*/  LEA R12, P1, R27, R4, 0x1 ;  /* 0x000000041b0c7211 */ /* 0x000fc400078208ff */
[----:B------:R-:W-:Y:S02]  /*1080*/  LEA.HI.X.SX32 R11, R39, R0, 0x1, P0 ;  /* 0x00000000270b7211 */ /* 0x000fe400000f0eff */
[----:B------:R-:W-:Y:S02]  /*1090*/  LEA R8, P0, R31, R4, 0x1 ;  /* 0x000000041f087211 */ /* 0x000fe400078008ff */
[-C--:B------:R-:W-:Y:S01]  /*10a0*/  LEA.HI.X.SX32 R13, R27, R0.reuse, 0x1, P1 ;  /* 0x000000001b0d7211 */ /* 0x080fe200008f0eff */
[----:B------:R-:W5:Y:S01]  /*10b0*/  LDG.E.U16 R10, desc[UR14][R10.64] ;  /* 0x0000000e0a0a7981 */ /* 0x000f62000c1e1500 */
[----:B------:R-:W-:Y:S02]  /*10c0*/  LEA.HI.X.SX32 R9, R31, R0, 0x1, P0 ;  /* 0x000000001f097211 */ /* 0x000fe400000f0eff */
[-C--:B0-----:R-:W-:Y:S01]  /*10d0*/  LEA R14, P0, R43, R4.reuse, 0x1 ;  /* 0x000000042b0e7211 */ /* 0x081fe200078008ff */
[----:B------:R-:W5:Y:S01]  /*10e0*/  LDG.E.U16 R12, desc[UR14][R12.64] ;  /* 0x0000000e0c0c7981 */ /* 0x000f62000c1e1500 */
[----:B--2---:R-:W-:-:S02]  /*10f0*/  LEA R18, P1, R23, R4, 0x1 ;  /* 0x0000000417127211 */ /* 0x004fc400078208ff */
[-C--:B------:R-:W-:Y:S01]  /*1100*/  LEA.HI.X.SX32 R15, R43, R0.reuse, 0x1, P0 ;  /* 0x000000002b0f7211 */ /* 0x080fe200000f0eff */
[----:B------:R0:W2:Y:S01]  /*1110*/  LDG.E.U16 R8, desc[UR14][R8.64] ;  /* 0x0000000e08087981 */ /* 0x0000a2000c1e1500 */
[----:B------:R-:W-:-:S03]  /*1120*/  LEA.HI.X.SX32 R19, R23, R0, 0x1, P1 ;  /* 0x0000000017137211 */ /* 0x000fc600008f0eff */
[----:B------:R-:W2:Y:S04]  /*1130*/  LDG.E.U16 R14, desc[UR14][R14.64] ;  /* 0x0000000e0e0e7981 */ /* 0x000ea8000c1e1500 */
[----:B------:R-:W2:Y:S01]  /*1140*/  LDG.E.U16 R18, desc[UR14][R18.64] ;  /* 0x0000000e12127981 */ /* 0x000ea2000c1e1500 */
[----:B------:R-:W1:Y:S01]  /*1150*/  S2UR UR4, SR_CgaCtaId ;  /* 0x00000000000479c3 */ /* 0x000e620000008800 */
[----:B------:R-:W-:Y:S02]  /*1160*/  SHF.R.S32.HI R4, RZ, 0x6, R154 ;  /* 0x00000006ff047819 */ /* 0x000fe4000001149a */
[----:B------:R-:W-:Y:S01]  /*1170*/  LOP3.LUT R0, R154, 0x3f, RZ, 0xc0, !PT ;  /* 0x0000003f9a007812 */ /* 0x000fe200078ec0ff */
[----:B------:R-:W-:Y:S01]  /*1180*/  UMOV UR12, 0x400 ;  /* 0x00000400000c7882 */ /* 0x000fe20000000000 */
[----:B------:R-:W-:-:S02]  /*1190*/  SGXT R4, R4, 0x1 ;  /* 0x000000010404781a */ /* 0x000fc40000000200 */
[----:B0-----:R-:W-:-:S04]  /*11a0*/  SHF.L.U32 R9, R0, 0x1, RZ ;  /* 0x0000000100097819 */ /* 0x001fc800000006ff */
[----:B------:R-:W-:-:S04]  /*11b0*/  LOP3.LUT R4, R9, 0x90, R4, 0x78, !PT ;  /* 0x0000009009047812 */ /* 0x000fc800078e7804 */
[C---:B------:R-:W-:Y:S02]  /*11c0*/  LOP3.LUT R11, R4.reuse, 0x20, RZ, 0x3c, !PT ;  /* 0x00000020040b7812 */ /* 0x040fe400078e3cff */
[----:B------:R-:W-:Y:S01]  /*11d0*/  LOP3.LUT R0, R4, 0x40, RZ, 0x3c, !PT ;  /* 0x0000004004007812 */ /* 0x000fe200078e3cff */
[----:B-1----:R-:W-:-:S09]  /*11e0*/  ULEA UR12, UR4, UR12, 0x18 ;  /* 0x0000000c040c7291 */ /* 0x002fd2000f8ec03f */
[----:B------:R0:W-:Y:S04]  /*11f0*/  STS.U16 [R4+UR12+0x8000], R2 ;  /* 0x0080000204007988 */ /* 0x0001e8000800040c */
[----:B---3--:R-:W-:Y:S04]  /*1200*/  STS.U16 [R4+UR12+0x8400], R26 ;  /* 0x0084001a04007988 */ /* 0x008fe8000800040c */
[----:B----4-:R-:W-:Y:S01]  /*1210*/  STS.U16 [R4+UR12+0x8800], R34 ;  /* 0x0088002204007988 */ /* 0x010fe2000800040c */
[----:B0-----:R-:W-:-:S03]  /*1220*/  IMAD.MOV.U32 R2, RZ, RZ, 0x3f800000 ;  /* 0x3f800000ff027424 */ /* 0x001fc600078e00ff */
[----:B------:R-:W-:Y:S04]  /*1230*/  STS.U16 [R4+UR12+0x8c00], R42 ;  /* 0x008c002a04007988 */ /* 0x000fe8000800040c */
[----:B------:R-:W-:Y:S04]  /*1240*/  STS.U16 [R4+UR12+0x9000], R47 ;  /* 0x0090002f04007988 */ /* 0x000fe8000800040c */
[----:B------:R-:W-:Y:S04]  /*1250*/  STS.U16 [R4+UR12+0x9400], R51 ;  /* 0x0094003304007988 */ /* 0x000fe8000800040c */
[----:B------:R-:W-:Y:S01]  /*1260*/  STL [R1+0x11c], R2 ;  /* 0x00011c0201007387 */ /* 0x000fe20000100800 */
[----:B------:R-:W-:-:S02]  /*1270*/  CS2R R88, SRZ ;  /* 0x0000000000587805 */ /* 0x000fc4000001ff00 */
[----:B------:R-:W-:Y:S02]  /*1280*/  CS2R R90, SRZ ;  /* 0x00000000005a7805 */ /* 0x000fe4000001ff00 */
[----:B------:R-:W-:Y:S02]  /*1290*/  CS2R R92, SRZ ;  /* 0x00000000005c7805 */ /* 0x000fe4000001ff00 */
[----:B------:R-:W-:Y:S02]  /*12a0*/  CS2R R94, SRZ ;  /* 0x00000000005e7805 */ /* 0x000fe4000001ff00 */
[----:B------:R-:W-:Y:S02]  /*12b0*/  CS2R R96, SRZ ;  /* 0x0000000000607805 */ /* 0x000fe4000001ff00 */
[----:B------:R-:W-:Y:S02]  /*12c0*/  CS2R R98, SRZ ;  /* 0x0000000000627805 */ /* 0x000fe4000001ff00 */
        /* <DEDUP_REMOVED lines=16> */
[----:B------:R-:W-:Y:S01]  /*13d0*/  CS2R R132, SRZ ;  /* 0x0000000000847805 */ /* 0x000fe2000001ff00 */
[----:B-----5:R-:W-:Y:S04]  /*13e0*/  STS.U16 [R4+UR12+0x9800], R55 ;  /* 0x0098003704007988 */ /* 0x020fe8000800040c */
[----:B------:R-:W-:Y:S04]  /*13f0*/  STS.U16 [R4+UR12+0x9c00], R59 ;  /* 0x009c003b04007988 */ /* 0x000fe8000800040c */
[----:B------:R-:W-:Y:S04]  /*1400*/  STS.U16 [R4+UR12+0xa000], R63 ;  /* 0x00a0003f04007988 */ /* 0x000fe8000800040c */
[----:B------:R-:W-:Y:S04]  /*1410*/  STS.U16 [R4+UR12+0xa400], R67 ;  /* 0x00a4004304007988 */ /* 0x000fe8000800040c */
[----:B------:R-:W-:Y:S01]  /*1420*/  STS.U16 [R4+UR12+0xa800], R71 ;  /* 0x00a8004704007988 */ /* 0x000fe2000800040c */
[----:B------:R-:W-:-:S03]  /*1430*/  CS2R R134, SRZ ;  /* 0x0000000000867805 */ /* 0x000fc6000001ff00 */
[----:B------:R-:W-:Y:S04]  /*1440*/  STS.U16 [R4+UR12+0xac00], R75 ;  /* 0x00ac004b04007988 */ /* 0x000fe8000800040c */
        /* <DEDUP_REMOVED lines=35> */
[----:B------:R0:W-:Y:S02]  /*1680*/  STS.U16 [R0+UR12+0xbe00], R16 ;  /* 0x00be001000007988 */ /* 0x0001e4000800040c */
[----:B0-----:R-:W-:-:S05]  /*1690*/  MOV R0, 0x3f800000 ;  /* 0x3f80000000007802 */ /* 0x001fca0000000f00 */
[----:B------:R0:W-:Y:S02]  /*16a0*/  STL [R1+0x118], R0 ;  /* 0x0001180001007387 */ /* 0x0001e40000100800 */
[----:B0-----:R-:W-:-:S05]  /*16b0*/  VIADD R0, R3, 0x40 ;  /* 0x0000004003007836 */ /* 0x001fca0000000000 */
[----:B------:R-:W-:Y:S02]  /*16c0*/  ISETP.GE.AND P0, PT, R0, 0x1, PT ;  /* 0x000000010000780c */ /* 0x000fe40003f06270 */
[----:B------:R-:W-:Y:S01]  /*16d0*/  LOP3.LUT R11, R4, 0x60, RZ, 0x3c, !PT ;  /* 0x00000060040b7812 */ /* 0x000fe200078e3cff */
[----:B------:R-:W-:Y:S01]  /*16e0*/  IMAD.MOV.U32 R6, RZ, RZ, -0x800000 ;  /* 0xff800000ff067424 */ /* 0x000fe200078e00ff */
[----:B------:R-:W-:-:S03]  /*16f0*/  CS2R R136, SRZ ;  /* 0x0000000000887805 */ /* 0x000fc6000001ff00 */
[----:B------:R0:W-:Y:S01]  /*1700*/  STS.U16 [R11+UR12+0x8300], R7 ;  /* 0x008300070b007988 */ /* 0x0001e2000800040c */
[----:B------:R-:W-:-:S03]  /*1710*/  IMAD.MOV.U32 R5, RZ, RZ, -0x800000 ;  /* 0xff800000ff057424 */ /* 0x000fc600078e00ff */
[----:B------:R0:W-:Y:S01]  /*1720*/  STS.U16 [R11+UR12+0x8700], R32 ;  /* 0x008700200b007988 */ /* 0x0001e2000800040c */
[----:B------:R-:W-:-:S03]  /*1730*/  CS2R R138, SRZ ;  /* 0x00000000008a7805 */ /* 0x000fc6000001ff00 */
        /* <DEDUP_REMOVED lines=13> */
[----:B------:R-:W-:-:S03]  /*1810*/  LOP3.LUT R0, R154, 0x7f, RZ, 0xc0, !PT ;  /* 0x0000007f9a007812 */ /* 0x000fc600078ec0ff */
[----:B------:R0:W-:Y:S01]  /*1820*/  STS.U16 [R11+UR12+0xa700], R70 ;  /* 0x00a700460b007988 */ /* 0x0001e2000800040c */
[----:B------:R-:W-:-:S03]  /*1830*/  LOP3.LUT R2, R154, 0x40, RZ, 0xc0, !PT ;  /* 0x000000409a027812 */ /* 0x000fc600078ec0ff */
[----:B------:R0:W-:Y:S04]  /*1840*/  STS.U16 [R11+UR12+0xab00], R74 ;  /* 0x00ab004a0b007988 */ /* 0x0001e8000800040c */
[----:B------:R0:W-:Y:S04]  /*1850*/  STS.U16 [R11+UR12+0xaf00], R10 ;  /* 0x00af000a0b007988 */ /* 0x0001e8000800040c */
[----:B--2---:R0:W-:Y:S04]  /*1860*/  STS.U16 [R11+UR12+0xb300], R8 ;  /* 0x00b300080b007988 */ /* 0x0041e8000800040c */
[----:B------:R0:W-:Y:S04]  /*1870*/  STS.U16 [R11+UR12+0xb700], R12 ;  /* 0x00b7000c0b007988 */ /* 0x0001e8000800040c */
[----:B------:R0:W-:Y:S04]  /*1880*/  STS.U16 [R11+UR12+0xbb00], R14 ;  /* 0x00bb000e0b007988 */ /* 0x0001e8000800040c */
[----:B------:R0:W-:Y:S01]  /*1890*/  STS.U16 [R11+UR12+0xbf00], R18 ;  /* 0x00bf00120b007988 */ /* 0x0001e2000800040c */
[----:B------:R-:W-:Y:S05]  /*18a0*/  @!P0 BRA `(.L_x_0) ;  /* 0x000000cc00088947 */ /* 0x000fea0003800000 */
[----:B------:R-:W1:Y:S01]  /*18b0*/  LDC.64 R4, c[0x0][0x260] ;  /* 0x00009800ff047b82 */ /* 0x000e620000000a00 */
[----:B------:R-:W-:Y:S01]  /*18c0*/  ULDC UR4, c[0x0][0x258] ;  /* 0x0000960000047ab9 */ /* 0x000fe20000000800 */
[----:B------:R-:W-:Y:S01]  /*18d0*/  IMAD R2, R2, 0x100, R9 ;  /* 0x0000010002027824 */ /* 0x000fe200078e0209 */
[----:B------:R-:W-:Y:S01]  /*18e0*/  UIADD3 UR8, UR12, 0x8000, URZ ;  /* 0x000080000c087890 */ /* 0x000fe2000fffe03f */
[----:B------:R-:W-:Y:S01]  /*18f0*/  IMAD R6, R0, UR4, RZ ;  /* 0x0000000400067c24 */ /* 0x000fe2000f8e02ff */
[----:B------:R-:W-:Y:S01]  /*1900*/  ULDC.64 UR4, c[0x0][0x218] ;  /* 0x0000860000047ab9 */ /* 0x000fe20000000a00 */
[----:B------:R-:W-:Y:S01]  /*1910*/  USHF.R.U32.HI UR18, URZ, 0x4, UR12 ;  /* 0x000000043f127899 */ /* 0x000fe2000801160c */
[----:B------:R-:W-:Y:S01]  /*1920*/  CS2R R88, SRZ ;  /* 0x0000000000587805 */ /* 0x000fe2000001ff00 */
[----:B------:R-:W2:Y:S01]  /*1930*/  LDC.64 R152, c[0x0][0x250] ;  /* 0x00009400ff987b82 */ /* 0x000ea20000000a00 */
[----:B------:R-:W-:Y:S01]  /*1940*/  IMAD.SHL.U32 R155, R6, 0x2, RZ ;  /* 0x00000002069b7824 */ /* 0x000fe200078e00ff */
[----:B------:R-:W-:Y:S01]  /*1950*/  USHF.R.U32.HI UR8, URZ, 0x4, UR8 ;  /* 0x000000043f087899 */ /* 0x000fe20008011608 */
[----:B------:R-:W-:Y:S01]  /*1960*/  CS2R R90, SRZ ;  /* 0x00000000005a7805 */ /* 0x000fe2000001ff00 */
[----:B------:R-:W-:Y:S01]  /*1970*/  USGXT.U32 UR18, UR18, 0xe ;  /* 0x0000000e1212789a */ /* 0x000fe20008000000 */
[----:B------:R-:W-:Y:S01]  /*1980*/  CS2R R92, SRZ ;  /* 0x00000000005c7805 */ /* 0x000fe2000001ff00 */
[----:B------:R-:W-:Y:S01]  /*1990*/  USGXT.U32 UR16, UR8, 0xe ;  /* 0x0000000e0810789a */ /* 0x000fe20008000000 */
[----:B------:R-:W-:Y:S01]  /*19a0*/  CS2R R94, SRZ ;  /* 0x00000000005e7805 */ /* 0x000fe2000001ff00 */
[----:B------:R-:W3:Y:S01]  /*19b0*/  LDC R162, c[0x0][0x268] ;  /* 0x00009a00ffa27b82 */ /* 0x000ee20000000800 */
[----:B------:R-:W-:Y:S01]  /*19c0*/  UIADD3 UR10, UP1, UR18, 0x2, URZ ;  /* 0x00000002120a7890 */ /* 0x000fe2000ff3e03f */
[----:B------:R-:W-:Y:S01]  /*19d0*/  CS2R R96, SRZ ;  /* 0x0000000000607805 */ /* 0x000fe2000001ff00 */
[----:B------:R-:W-:Y:S01]  /*19e0*/  UIADD3 UR8, UP0, UR16, 0x80, URZ ;  /* 0x0000008010087890 */ /* 0x000fe2000ff1e03f */
[----:B------:R-:W-:Y:S01]  /*19f0*/  CS2R R98, SRZ ;  /* 0x0000000000627805 */ /* 0x000fe2000001ff00 */
[----:B------:R-:W-:Y:S01]  /*1a00*/  UMOV UR6, URZ ;  /* 0x0000003f00067c82 */ /* 0x000fe20008000000 */
[----:B------:R-:W-:Y:S01]  /*1a10*/  CS2R R100, SRZ ;  /* 0x0000000000647805 */ /* 0x000fe2000001ff00 */
[----:B------:R-:W-:Y:S01]  /*1a20*/  UIADD3.X UR11, UR6, 0x40000040, URZ, UP1, !UPT ;  /* 0x40000040060b7890 */ /* 0x000fe20008ffe43f */
[----:B-1----:R1:W-:Y:S01]  /*1a30*/  STL [R1+0x524], R5 ;  /* 0x0005240501007387 */ /* 0x0023e20000100800 */
[----:B0-----:R-:W-:Y:S01]  /*1a40*/  IMAD.MOV.U32 R8, RZ, RZ, R5 ;  /* 0x000000ffff087224 */ /* 0x001fe200078e0005 */
[----:B------:R-:W-:Y:S01]  /*1a50*/  MOV R10, R4 ;  /* 0x00000004000a7202 */ /* 0x000fe20000000f00 */
[----:B------:R-:W0:Y:S01]  /*1a60*/  LDC R207, c[0x0][0x268] ;  /* 0x00009a00ffcf7b82 */ /* 0x000e220000000800 */
[--C-:B------:R-:W-:Y:S01]  /*1a70*/  SHF.R.U32.HI R4, RZ, 0x1, R154.reuse ;  /* 0x00000001ff047819 */ /* 0x100fe2000001169a */
[----:B------:R-:W-:Y:S01]  /*1a80*/  IMAD R0, R0, R8, RZ ;  /* 0x0000000800007224 */ /* 0x000fe200078e02ff */
[----:B------:R-:W-:Y:S01]  /*1a90*/  CS2R R102, SRZ ;  /* 0x0000000000667805 */ /* 0x000fe2000001ff00 */
[----:B------:R-:W-:Y:S01]  /*1aa0*/  IMAD.MOV.U32 R8, RZ, RZ, -0x800000 ;  /* 0xff800000ff087424 */ /* 0x000fe200078e00ff */
[----:B------:R-:W-:Y:S01]  /*1ab0*/  CS2R R104, SRZ ;  /* 0x0000000000687805 */ /* 0x000fe2000001ff00 */
[----:B--2---:R-:W-:Y:S01]  /*1ac0*/  IMAD R152, R152, UR7, RZ ;  /* 0x0000000798987c24 */ /* 0x004fe2000f8e02ff */
[----:B-1----:R-:W-:Y:S01]  /*1ad0*/  SHF.R.U32.HI R5, RZ, 0x2, R154 ;  /* 0x00000002ff057819 */ /* 0x002fe2000001169a */
[----:B------:R-:W-:Y:S01]  /*1ae0*/  IMAD R7, R153, 0x44, RZ ;  /* 0x0000004499077824 */ /* 0x000fe200078e02ff */
[C---:B------:R-:W-:Y:S01]  /*1af0*/  SHF.L.U32 R157, R0.reuse, 0x1, RZ ;  /* 0x00000001009d7819 */ /* 0x040fe200000006ff */
[----:B------:R-:W-:Y:S01]  /*1b00*/  IMAD.HI R11, R0, 0x2, RZ ;  /* 0x00000002000b7827 */ /* 0x000fe200078e02ff */
[----:B------:R-:W-:Y:S01]  /*1b10*/  SGXT.U32 R5, R5, 0x3 ;  /* 0x000000030505781a */ /* 0x000fe20000000000 */
[----:B------:R-:W1:Y:S01]  /*1b20*/  LDC R160, c[0x0][0x268] ;  /* 0x00009a00ffa07b82 */ /* 0x000e620000000800 */
[C---:B------:R-:W-:Y:S01]  /*1b30*/  SHF.L.U32 R154, R152.reuse, 0x1, RZ ;  /* 0x00000001989a7819 */ /* 0x040fe200000006ff */
[----:B------:R-:W-:Y:S01]  /*1b40*/  IMAD.HI R152, R152, 0x2, RZ ;  /* 0x0000000298987827 */ /* 0x000fe200078e02ff */
[----:B------:R-:W-:-:S02]  /*1b50*/  LOP3.LUT R4, R5, 0x30, R4, 0xf8, !PT ;  /* 0x0000003005047812 */ /* 0x000fc400078ef804 */
[----:B------:R-:W-:Y:S02]  /*1b60*/  CS2R R106, SRZ ;  /* 0x00000000006a7805 */ /* 0x000fe4000001ff00 */
[----:B------:R-:W-:Y:S01]  /*1b70*/  IADD3 R154, P0, P1, R155, UR4, R154 ;  /* 0x000000049b9a7c10 */ /* 0x000fe2000f91e09a */
[----:B------:R-:W-:Y:S01]  /*1b80*/  IMAD.HI R5, R6, 0x2, RZ ;  /* 0x0000000206057827 */ /* 0x000fe200078e02ff */
[----:B------:R-:W-:Y:S01]  /*1b90*/  LOP3.LUT R3, R4, R3, RZ, 0xfc, !PT ;  /* 0x0000000304037212 */ /* 0x000fe200078efcff */
[----:B------:R-:W2:Y:S01]  /*1ba0*/  LDC R158, c[0x0][0x268] ;  /* 0x00009a00ff9e7b82 */ /* 0x000ea20000000800 */
[-C--:B------:R-:W-:Y:S01]  /*1bb0*/  IADD3 RZ, P5, R7, R154.reuse, RZ ;  /* 0x0000009a07ff7210 */ /* 0x080fe20007fbe0ff */
[----:B------:R-:W-:Y:S01]  /*1bc0*/  IMAD R7, R153, 0x48, RZ ;  /* 0x0000004899077824 */ /* 0x000fe200078e02ff */
[----:B------:R-:W-:Y:S01]  /*1bd0*/  IADD3.X R155, R5, UR5, R152, P0, P1 ;  /* 0x00000005059b7c10 */ /* 0x000fe200087e2498 */
[----:B------:R-:W-:Y:S01]  /*1be0*/  IMAD R5, R153, 0x46, RZ ;  /* 0x0000004699057824 */ /* 0x000fe200078e02ff */
[----:B------:R-:W-:Y:S01]  /*1bf0*/  ULDC.64 UR4, c[0x0][0x220] ;  /* 0x0000880000047ab9 */ /* 0x000fe20000000a00 */
[----:B------:R-:W-:Y:S01]  /*1c00*/  IMAD R4, R10, UR7, RZ ;  /* 0x000000070a047c24 */ /* 0x000fe2000f8e02ff */
[-C--:B------:R-:W-:Y:S01]  /*1c10*/  IADD3 RZ, P3, R7, R154.reuse, RZ ;  /* 0x0000009a07ff7210 */ /* 0x080fe20007f7e0ff */
[----:B------:R-:W-:Y:S01]  /*1c20*/  IMAD R7, R153, 0x4c, RZ ;  /* 0x0000004c99077824 */ /* 0x000fe200078e02ff */
[-C--:B------:R-:W-:Y:S01]  /*1c30*/  IADD3 RZ, P4, R5, R154.reuse, RZ ;  /* 0x0000009a05ff7210 */ /* 0x080fe20007f9e0ff */
[C---:B------:R-:W-:Y:S01]  /*1c40*/  IMAD.SHL.U32 R156, R4.reuse, 0x2, RZ ;  /* 0x00000002049c7824 */ /* 0x040fe200078e00ff */
[----:B------:R4:W-:Y:S01]  /*1c50*/  STL.64 [R1+0x548], R2 ;  /* 0x0005480201007387 */ /* 0x0009e20000100a00 */
[----:B------:R-:W-:Y:S01]  /*1c60*/  IMAD R5, R153, 0x4a, RZ ;  /* 0x0000004a99057824 */ /* 0x000fe200078e02ff */
[-C--:B------:R-:W-:Y:S01]  /*1c70*/  IADD3 RZ, P2, R7, R154.reuse, RZ ;  /* 0x0000009a07ff7210 */ /* 0x080fe20007f5e0ff */
[----:B------:R-:W-:Y:S01]  /*1c80*/  IMAD.HI R4, R4, 0x2, RZ ;  /* 0x0000000204047827 */ /* 0x000fe200078e02ff */
[----:B------:R-:W-:Y:S01]  /*1c90*/  IADD3 R156, P1, P6, R157, UR4, R156 ;  /* 0x000000049d9c7c10 */ /* 0x000fe2000fe3e09c */
[----:B------:R-:W5:Y:S01]  /*1ca0*/  LDC R152, c[0x0][0x268] ;  /* 0x00009a00ff987b82 */ /* 0x000f620000000800 */
[-C--:B------:R-:W-:Y:S01]  /*1cb0*/  IADD3 RZ, P0, R5, R154.reuse, RZ ;  /* 0x0000009a05ff7210 */ /* 0x080fe20007f1e0ff */
[----:B------:R-:W-:Y:S01]  /*1cc0*/  IMAD R7, R153, 0x50, RZ ;  /* 0x0000005099077824 */ /* 0x000fe200078e02ff */
[----:B------:R-:W-:Y:S01]  /*1cd0*/  IADD3.X R157, R11, UR5, R4, P1, P6 ;  /* 0x000000050b9d7c10 */ /* 0x000fe20008fec404 */
[C---:B------:R-:W-:Y:S01]  /*1ce0*/  IMAD R5, R153.reuse, 0x22, RZ ;  /* 0x0000002299057824 */ /* 0x040fe200078e02ff */
[----:B------:R-:W-:Y:S01]  /*1cf0*/  MOV R4, RZ ;  /* 0x000000ff00047202 */ /* 0x000fe20000000f00 */
[----:B------:R-:W-:Y:S01]  /*1d00*/  IMAD R9, R153, 0x4e, RZ ;  /* 0x0000004e99097824 */ /* 0x000fe200078e02ff */
[-C--:B------:R-:W-:Y:S01]  /*1d10*/  IADD3 RZ, P6, R7, R154.reuse, RZ ;  /* 0x0000009a07ff7210 */ /* 0x080fe20007fde0ff */
[----:B------:R-:W-:Y:S01]  /*1d20*/  IMAD R7, R153, 0x23, RZ ;  /* 0x0000002399077824 */ /* 0x000fe200078e02ff */
[-C--:B------:R-:W-:Y:S01]  /*1d30*/  LEA.HI.X.SX32 R187, R5, R155.reuse, 0x1, P5 ;  /* 0x0000009b05bb7211 */ /* 0x080fe200028f0eff */
[----:B------:R-:W-:Y:S01]  /*1d40*/  IMAD R5, R153, 0x24, RZ ;  /* 0x0000002499057824 */ /* 0x000fe200078e02ff */
[-C--:B------:R-:W-:Y:S01]  /*1d50*/  IADD3 RZ, P1, R9, R154.reuse, RZ ;  /* 0x0000009a09ff7210 */ /* 0x080fe20007f3e0ff */
[----:B------:R-:W-:Y:S01]  /*1d60*/  IMAD R9, R153, 0x52, RZ ;  /* 0x0000005299097824 */ /* 0x000fe200078e02ff */
[-C--:B------:R-:W-:Y:S01]  /*1d70*/  LEA.HI.X.SX32 R185, R7, R155.reuse, 0x1, P4 ;  /* 0x0000009b07b97211 */ /* 0x080fe200020f0eff */
        /* <DEDUP_REMOVED lines=51> */
[----:B------:R-:W-:Y:S01]  /*20b0*/  STL [R1+0x114], R187 ;  /* 0x000114bb01007387 */ /* 0x000fe20000100800 */
[-C--:B------:R-:W-:Y:S01]  /*20c0*/  IADD3 RZ, P0, R9, R154.reuse, RZ ;  /* 0x0000009a09ff7210 */ /* 0x080fe20007f1e0ff */
[----:B------:R-:W-:Y:S01]  /*20d0*/  IMAD R5, R153, 0x34, RZ ;  /* 0x0000003499057824 */ /* 0x000fe200078e02ff */
[-C--:B------:R-:W-:Y:S01]  /*20e0*/  IADD3 RZ, P2, R11, R154.reuse, RZ ;  /* 0x0000009a0bff7210 */ /* 0x080fe20007f5e0ff */
[----:B------:R-:W-:Y:S01]  /*20f0*/  STL [R1+0x10c], R185 ;  /* 0x00010cb901007387 */ /* 0x000fe20000100800 */
[----:B------:R-:W-:Y:S01]  /*2100*/  IMAD R9, R153, 0x6a, RZ ;  /* 0x0000006a99097824 */ /* 0x000fe200078e02ff */
[-C--:B------:R-:W-:Y:S01]  /*2110*/  LEA.HI.X.SX32 R19, R7, R155.reuse, 0x1, P0 ;  /* 0x0000009b07137211 */ /* 0x080fe200000f0eff */
[C---:B------:R-:W-:Y:S01]  /*2120*/  IMAD R11, R153.reuse, 0x6c, RZ ;  /* 0x0000006c990b7824 */ /* 0x040fe200078e02ff */
[----:B------:R-:W-:Y:S01]  /*2130*/  STL [R1+0x104], R183 ;  /* 0x000104b701007387 */ /* 0x000fe20000100800 */
        /* <DEDUP_REMOVED lines=10> */
[----:B------:R-:W-:Y:S01]  /*21e0*/  IMAD R7, R153, 0x37, RZ ;  /* 0x0000003799077824 */ /* 0x000fe200078e02ff */
[----:B------:R-:W-:Y:S01]  /*21f0*/  STL [R1+0xec], R177 ;  /* 0x0000ecb101007387 */ /* 0x000fe20000100800 */
[-C--:B------:R-:W-:Y:S01]  /*2200*/  LEA.HI.X.SX32 R13, R5, R155.reuse, 0x1, P6 ;  /* 0x0000009b050d7211 */ /* 0x080fe200030f0eff */
[----:B------:R-:W-:Y:S01]  /*2210*/  IMAD R5, R153, 0x38, RZ ;  /* 0x0000003899057824 */ /* 0x000fe200078e02ff */
[-C--:B------:R-:W-:Y:S01]  /*2220*/  IADD3 RZ, P5, R9, R154.reuse, RZ ;  /* 0x0000009a09ff7210 */ /* 0x080fe20007fbe0ff */
[----:B------:R-:W-:Y:S01]  /*2230*/  STL [R1+0xe4], R175 ;  /* 0x0000e4af01007387 */ /* 0x000fe20000100800 */
[-C--:B------:R-:W-:Y:S01]  /*2240*/  IADD3 RZ, P4, R11, R154.reuse, RZ ;  /* 0x0000009a0bff7210 */ /* 0x080fe20007f9e0ff */
[----:B------:R-:W2:Y:S01]  /*2250*/  LDC R170, c[0x0][0x268] ;  /* 0x00009a00ffaa7b82 */ /* 0x000ea20000000800 */
[-C--:B------:R-:W-:Y:S01]  /*2260*/  LEA.HI.X.SX32 R7, R7, R155.reuse, 0x1, P5 ;  /* 0x0000009b07077211 */ /* 0x080fe200028f0eff */
[----:B------:R-:W-:Y:S01]  /*2270*/  STL [R1+0xdc], R173 ;  /* 0x0000dcad01007387 */ /* 0x000fe20000100800 */
[----:B------:R-:W-:Y:S01]  /*2280*/  LEA.HI.X.SX32 R5, R5, R155, 0x1, P4 ;  /* 0x0000009b05057211 */ /* 0x000fe200020f0eff */
[----:B------:R-:W-:Y:S01]  /*2290*/  IMAD.MOV.U32 R0, RZ, RZ, 0x3f800000 ;  /* 0x3f800000ff007424 */ /* 0x000fe200078e00ff */
[----:B-----5:R-:W-:Y:S01]  /*22a0*/  SHF.L.U32 R152, R152, 0x6, RZ ;  /* 0x0000000698987819 */ /* 0x020fe200000006ff */
[----:B------:R5:W-:Y:S01]  /*22b0*/  STL [R1+0xd4], R171 ;  /* 0x0000d4ab01007387 */ /* 0x000be20000100800 */
[----:B----4-:R-:W-:Y:S01]  /*22c0*/  IMAD.MOV.U32 R3, RZ, RZ, -0x800000 ;  /* 0xff800000ff037424 */ /* 0x010fe200078e00ff */
[----:B------:R-:W4:Y:S01]  /*22d0*/  LDC R172, c[0x0][0x268] ;  /* 0x00009a00ffac7b82 */ /* 0x000f220000000800 */
[C---:B------:R-:W-:Y:S01]  /*22e0*/  IMAD R9, R153.reuse, 0x72, RZ ;  /* 0x0000007299097824 */ /* 0x040fe200078e02ff */
[----:B------:R-:W-:Y:S01]  /*22f0*/  STL [R1+0xcc], R169 ;  /* 0x0000cca901007387 */ /* 0x000fe20000100800 */
[----:B------:R-:W-:Y:S01]  /*2300*/  IMAD R11, R153, 0x74, RZ ;  /* 0x00000074990b7824 */ /* 0x000fe200078e02ff */
[----:B0-----:R-:W-:Y:S01]  /*2310*/  SHF.L.U32 R164, R207, 0x3, RZ ;  /* 0x00000003cfa47819 */ /* 0x001fe200000006ff */
[----:B---3--:R-:W-:Y:S01]  /*2320*/  IMAD.SHL.U32 R162, R162, 0x10, RZ ;  /* 0x00000010a2a27824 */ /* 0x008fe200078e00ff */
[----:B------:R-:W-:Y:S01]  /*2330*/  STL [R1+0xc4], R167 ;  /* 0x0000c4a701007387 */ /* 0x000fe20000100800 */
[-C--:B------:R-:W-:Y:S01]  /*2340*/  IADD3 RZ, P3, R9, R154.reuse, RZ ;  /* 0x0000009a09ff7210 */ /* 0x080fe20007f7e0ff */
[----:B-----5:R-:W0:Y:S01]  /*2350*/  LDC R171, c[0x0][0x268] ;  /* 0x00009a00ffab7b82 */ /* 0x020e220000000800 */
[----:B------:R-:W-:Y:S01]  /*2360*/  IMAD R9, R153, 0x76, RZ ;  /* 0x0000007699097824 */ /* 0x000fe200078e02ff */
[----:B------:R-:W-:Y:S01]  /*2370*/  STL [R1+0xbc], R165 ;  /* 0x0000bca501007387 */ /* 0x000fe20000100800 */
[-C--:B------:R-:W-:Y:S01]  /*2380*/  IADD3 RZ, P0, R11, R154.reuse, RZ ;  /* 0x0000009a0bff7210 */ /* 0x080fe20007f1e0ff */
[----:B-1----:R-:W-:Y:S01]  /*2390*/  IMAD R160, R160, 0x84, RZ ;  /* 0x00000084a0a07824 */ /* 0x002fe200078e02ff */
[----:B------:R-:W-:Y:S01]  /*23a0*/  UMOV UR5, URZ ;  /* 0x0000003f00057c82 */ /* 0x000fe20008000000 */
[----:B------:R1:W-:Y:S01]  /*23b0*/  STL [R1+0xb4], R163 ;  /* 0x0000b4a301007387 */ /* 0x0003e20000100800 */
[----:B------:R-:W-:Y:S01]  /*23c0*/  IMAD R11, R153, 0x78, RZ ;  /* 0x00000078990b7824 */ /* 0x000fe200078e02ff */
[----:B------:R-:W3:Y:S01]  /*23d0*/  LDC R173, c[0x0][0x268] ;  /* 0x00009a00ffad7b82 */ /* 0x000ee20000000800 */
[-C--:B------:R-:W-:Y:S01]  /*23e0*/  IADD3 RZ, P2, R9, R154.reuse, RZ ;  /* 0x0000009a09ff7210 */ /* 0x080fe20007f5e0ff */
[----:B------:R5:W-:Y:S01]  /*23f0*/  STL [R1+0xac], R161 ;  /* 0x0000aca101007387 */ /* 0x000be20000100800 */
[----:B--2---:R-:W-:Y:S01]  /*2400*/  IMAD R158, R158, 0x86, RZ ;  /* 0x000000869e9e7824 */ /* 0x004fe200078e02ff */
[-C--:B------:R-:W-:Y:S01]  /*2410*/  IADD3 RZ, P1, R11, R154.reuse, RZ ;  /* 0x0000009a0bff7210 */ /* 0x080fe20007f3e0ff */
[C---:B------:R-:W-:Y:S01]  /*2420*/  IMAD R9, R153.reuse, 0x7a, RZ ;  /* 0x0000007a99097824 */ /* 0x040fe200078e02ff */
[----:B------:R2:W-:Y:S01]  /*2430*/  STL [R1+0xa4], R159 ;  /* 0x0000a49f01007387 */ /* 0x0005e20000100800 */
[----:B------:R-:W-:Y:S01]  /*2440*/  IMAD R170, R170, 0xb8, RZ ;  /* 0x000000b8aaaa7824 */ /* 0x000fe200078e02ff */
[----:B-1----:R-:W1:Y:S01]  /*2450*/  LDC R163, c[0x0][0x268] ;  /* 0x00009a00ffa37b82 */ /* 0x002e620000000800 */
[----:B----4-:R-:W-:Y:S01]  /*2460*/  IMAD R172, R172, 0xba, RZ ;  /* 0x000000baacac7824 */ /* 0x010fe200078e02ff */
[----:B------:R-:W-:Y:S01]  /*2470*/  STL [R1+0x9c], R23 ;  /* 0x00009c1701007387 */ /* 0x000fe20000100800 */
[----:B------:R-:W-:Y:S01]  /*2480*/  IMAD R198, R153, 0x39, RZ ;  /* 0x0000003999c67824 */ /* 0x000fe200078e02ff */
[-C--:B------:R-:W-:Y:S01]  /*2490*/  IADD3 RZ, P6, R9, R154.reuse, RZ ;  /* 0x0000009a09ff7210 */ /* 0x080fe20007fde0ff */
[----:B-----5:R-:W-:Y:S01]  /*24a0*/  IMAD R161, R207, 0xb, RZ ;  /* 0x0000000bcfa17824 */ /* 0x020fe200078e02ff */
[----:B------:R-:W-:Y:S01]  /*24b0*/  STL [R1+0x94], R21 ;  /* 0x0000941501007387 */ /* 0x000fe20000100800 */
[----:B------:R-:W-:Y:S01]  /*24c0*/  IMAD R11, R153, 0x7c, RZ ;  /* 0x0000007c990b7824 */ /* 0x000fe200078e02ff */
[----:B--2---:R-:W2:Y:S01]  /*24d0*/  LDC R159, c[0x0][0x268] ;  /* 0x00009a00ff9f7b82 */ /* 0x004ea20000000800 */
[----:B0-----:R-:W-:Y:S01]  /*24e0*/  IMAD R171, R171, 0x2d, RZ ;  /* 0x0000002dabab7824 */ /* 0x001fe200078e02ff */
[----:B------:R-:W-:Y:S01]  /*24f0*/  STL [R1+0x8c], R19 ;  /* 0x00008c1301007387 */ /* 0x000fe20000100800 */
[----:B------:R-:W-:Y:S01]  /*2500*/  IMAD R194, R153, 0x3a, RZ ;  /* 0x0000003a99c27824 */ /* 0x000fe200078e02ff */
[-C--:B------:R-:W-:Y:S01]  /*2510*/  IADD3 RZ, P5, R11, R154.reuse, RZ ;  /* 0x0000009a0bff7210 */ /* 0x080fe20007fbe0ff */
[C---:B------:R-:W-:Y:S01]  /*2520*/  IMAD R9, R153.reuse, 0x7e, RZ ;  /* 0x0000007e99097824 */ /* 0x040fe200078e02ff */
[----:B------:R-:W-:Y:S01]  /*2530*/  STL [R1+0x84], R17 ;  /* 0x0000841101007387 */ /* 0x000fe20000100800 */
[----:B------:R-:W-:Y:S01]  /*2540*/  IMAD R190, R153, 0x3b, RZ ;  /* 0x0000003b99be7824 */ /* 0x000fe200078e02ff */
[----:B------:R-:W0:Y:S01]  /*2550*/  LDC R6, c[0x0][0x268] ;  /* 0x00009a00ff067b82 */ /* 0x000e220000000800 */
[----:B---3--:R-:W-:Y:S01]  /*2560*/  IMAD R173, R173, 0x5b, RZ ;  /* 0x0000005badad7824 */ /* 0x008fe200078e02ff */
[----:B------:R-:W-:Y:S01]  /*2570*/  STL [R1+0x7c], R15 ;  /* 0x00007c0f01007387 */ /* 0x000fe20000100800 */
[----:B------:R-:W-:Y:S01]  /*2580*/  IMAD R186, R153, 0x3c, RZ ;  /* 0x0000003c99ba7824 */ /* 0x000fe200078e02ff */
[----:B------:R-:W-:Y:S01]  /*2590*/  IADD3 RZ, P4, R9, R154, RZ ;  /* 0x0000009a09ff7210 */ /* 0x000fe20007f9e0ff */
[----:B------:R-:W-:Y:S01]  /*25a0*/  IMAD R182, R153, 0x3d, RZ ;  /* 0x0000003d99b67824 */ /* 0x000fe200078e02ff */
[----:B------:R-:W-:Y:S01]  /*25b0*/  STL [R1+0x74], R13 ;  /* 0x0000740d01007387 */ /* 0x000fe20000100800 */
[----:B------:R-:W-:Y:S01]  /*25c0*/  IMAD.SHL.U32 R168, R207, 0x2, RZ ;  /* 0x00000002cfa87824 */ /* 0x000fe200078e00ff */
[----:B------:R-:W3:Y:S01]  /*25d0*/  LDC R192, c[0x0][0x268] ;  /* 0x00009a00ffc07b82 */ /* 0x000ee20000000800 */
[----:B-1----:R-:W-:Y:S01]  /*25e0*/  IMAD R163, R163, 0x82, RZ ;  /* 0x00000082a3a37824 */ /* 0x002fe200078e02ff */
[----:B------:R-:W-:Y:S01]  /*25f0*/  STL [R1+0x6c], R7 ;  /* 0x00006c0701007387 */ /* 0x000fe20000100800 */
[C---:B------:R-:W-:Y:S01]  /*2600*/  IMAD R178, R153.reuse, 0x3e, RZ ;  /* 0x0000003e99b27824 */ /* 0x040fe200078e02ff */
[----:B------:R-:W-:Y:S01]  /*2610*/  UIADD3.X UR9, UR5, 0x40000040, URZ, UP0, !UPT ;  /* 0x4000004005097890 */ /* 0x000fe200087fe43f */
[----:B------:R-:W-:Y:S01]  /*2620*/  IMAD R174, R153, 0x3f, RZ ;  /* 0x0000003f99ae7824 */ /* 0x000fe200078e02ff */
[----:B------:R1:W-:Y:S01]  /*2630*/  STL [R1+0x64], R5 ;  /* 0x0000640501007387 */ /* 0x0003e20000100800 */
[----:B------:R-:W-:Y:S01]  /*2640*/  IMAD.SHL.U32 R166, R207, 0x4, RZ ;  /* 0x00000004cfa67824 */ /* 0x000fe200078e00ff */
[----:B------:R-:W4:Y:S01]  /*2650*/  LDC R193, c[0x0][0x268] ;  /* 0x00009a00ffc17b82 */ /* 0x000f220000000800 */
[----:B--2---:R-:W-:Y:S01]  /*2660*/  IMAD.SHL.U32 R159, R159, 0x20, RZ ;  /* 0x000000209f9f7824 */ /* 0x004fe200078e00ff */
[----:B------:R-:W-:Y:S01]  /*2670*/  STL [R1+0x11c], R0 ;  /* 0x00011c0001007387 */ /* 0x000fe20000100800 */
[C---:B------:R-:W-:Y:S01]  /*2680*/  IMAD R83, R207.reuse, 0x9, RZ ;  /* 0x00000009cf537824 */ /* 0x040fe200078e02ff */
[----:B------:R-:W-:Y:S01]  /*2690*/  CS2R R108, SRZ ;  /* 0x00000000006c7805 */ /* 0x000fe2000001ff00 */
[C---:B------:R-:W-:Y:S01]  /*26a0*/  IMAD R52, R207.reuse, 0xa, RZ ;  /* 0x0000000acf347824 */ /* 0x040fe200078e02ff */
[----:B------:R2:W-:Y:S01]  /*26b0*/  STL [R1+0x1c], R3 ;  /* 0x00001c0301007387 */ /* 0x0005e20000100800 */
[C---:B------:R-:W-:Y:S01]  /*26c0*/  IMAD R53, R207.reuse, 0x5, RZ ;  /* 0x00000005cf357824 */ /* 0x040fe200078e02ff */
[----:B-1----:R-:W1:Y:S01]  /*26d0*/  LDC R5, c[0x0][0x268] ;  /* 0x00009a00ff057b82 */ /* 0x002e620000000800 */
[----:B0-----:R-:W-:Y:S01]  /*26e0*/  IMAD R6, R6, 0x5c, RZ ;  /* 0x0000005c06067824 */ /* 0x001fe200078e02ff */
[----:B------:R0:W-:Y:S01]  /*26f0*/  STL [R1+0x20], R8 ;  /* 0x0000200801007387 */ /* 0x0001e20000100800 */
[C---:B------:R-:W-:Y:S01]  /*2700*/  IMAD R185, R207.reuse, 0x3, RZ ;  /* 0x00000003cfb97824 */ /* 0x040fe200078e02ff */
[----:B------:R-:W-:Y:S01]  /*2710*/  CS2R R110, SRZ ;  /* 0x00000000006e7805 */ /* 0x000fe2000001ff00 */
[C---:B------:R-:W-:Y:S01]  /*2720*/  IMAD R9, R207.reuse, 0xc, RZ ;  /* 0x0000000ccf097824 */ /* 0x040fe200078e02ff */
[----:B------:R-:W-:Y:S01]  /*2730*/  CS2R R112, SRZ ;  /* 0x0000000000707805 */ /* 0x000fe2000001ff00 */
[C---:B------:R-:W-:Y:S01]  /*2740*/  IMAD R222, R207.reuse, 0x7, RZ ;  /* 0x00000007cfde7824 */ /* 0x040fe200078e02ff */
[----:B------:R-:W5:Y:S01]  /*2750*/  LDC R7, c[0x0][0x268] ;  /* 0x00009a00ff077b82 */ /* 0x000f620000000800 */
[----:B--2---:R-:W-:Y:S01]  /*2760*/  MOV R3, 0x3f800000 ;  /* 0x3f80000000037802 */ /* 0x004fe20000000f00 */
[----:B---3--:R-:W-:Y:S01]  /*2770*/  IMAD R192, R192, 0x61, RZ ;  /* 0x00000061c0c07824 */ /* 0x008fe200078e02ff */
[----:B------:R-:W-:Y:S01]  /*2780*/  CS2R R114, SRZ ;  /* 0x0000000000727805 */ /* 0x000fe2000001ff00 */
[C---:B0-----:R-:W-:Y:S01]  /*2790*/  IMAD R8, R207.reuse, 0x6, RZ ;  /* 0x00000006cf087824 */ /* 0x041fe200078e02ff */
[----:B------:R-:W-:Y:S01]  /*27a0*/  CS2R R116, SRZ ;  /* 0x0000000000747805 */ /* 0x000fe2000001ff00 */
[----:B------:R0:W-:Y:S01]  /*27b0*/  STL [R1+0x118], R3 ;  /* 0x0001180301007387 */ /* 0x0001e20000100800 */
[----:B------:R-:W-:Y:S01]  /*27c0*/  IMAD R207, R207, 0xd, RZ ;  /* 0x0000000dcfcf7824 */ /* 0x000fe200078e02ff */
[----:B------:R-:W2:Y:S01]  /*27d0*/  LDC R251, c[0x0][0x268] ;  /* 0x00009a00fffb7b82 */ /* 0x000ea20000000800 */
[----:B----4-:R-:W-:Y:S01]  /*27e0*/  IMAD R193, R193, 0x31, RZ ;  /* 0x00000031c1c17824 */ /* 0x010fe200078e02ff */
[----:B------:R3:W-:Y:S01]  /*27f0*/  STL.64 [R1+0x578], R152 ;  /* 0x0005789801007387 */ /* 0x0007e20000100a00 */
[----:B------:R-:W-:Y:S01]  /*2800*/  IMAD.MOV.U32 R0, RZ, RZ, RZ ;  /* 0x000000ffff007224 */ /* 0x000fe200078e00ff */
[----:B------:R-:W-:-:S02]  /*2810*/  CS2R R118, SRZ ;  /* 0x0000000000767805 */ /* 0x000fc4000001ff00 */
[----:B------:R-:W-:Y:S01]  /*2820*/  CS2R R120, SRZ ;  /* 0x0000000000787805 */ /* 0x000fe2000001ff00 */
[----:B------:R4:W-:Y:S01]  /*2830*/  STL.64 [R1+0x580], R162 ;  /* 0x000580a201007387 */ /* 0x0009e20000100a00 */
[----:B------:R-:W-:Y:S01]  /*2840*/  CS2R R122, SRZ ;  /* 0x00000000007a7805 */ /* 0x000fe2000001ff00 */
[----:B------:R-:W2:Y:S01]  /*2850*/  LDC R252, c[0x0][0x268] ;  /* 0x00009a00fffc7b82 */ /* 0x000ea20000000800 */
[----:B-1----:R-:W-:Y:S01]  /*2860*/  IMAD R5, R5, 0x2e, RZ ;  /* 0x0000002e05057824 */ /* 0x002fe200078e02ff */
[----:B------:R1:W-:Y:S01]  /*2870*/  STL.64 [R1+0x588], R160 ;  /* 0x000588a001007387 */ /* 0x0003e20000100a00 */
[-C--:B0-----:R-:W-:Y:S02]  /*2880*/  LEA.HI.X.SX32 R3, R190, R155.reuse, 0x1, P2 ;  /* 0x0000009bbe037211 */ /* 0x081fe400010f0eff */
[----:B------:R-:W-:Y:S02]  /*2890*/  CS2R R124, SRZ ;  /* 0x00000000007c7805 */ /* 0x000fe4000001ff00 */
[----:B------:R-:W-:Y:S01]  /*28a0*/  CS2R R126, SRZ ;  /* 0x00000000007e7805 */ /* 0x000fe2000001ff00 */
[----:B------:R0:W-:Y:S01]  /*28b0*/  STL.64 [R1+0x590], R158 ;  /* 0x0005909e01007387 */ /* 0x0001e20000100a00 */
[-C--:B---3--:R-:W-:Y:S01]  /*28c0*/  LEA.HI.X.SX32 R153, R178, R155.reuse, 0x1, P5 ;  /* 0x0000009bb2997211 */ /* 0x088fe200028f0eff */
[----:B------:R-:W3:Y:S01]  /*28d0*/  LDC R152, c[0x0][0x268] ;  /* 0x00009a00ff987b82 */ /* 0x000ee20000000800 */
[----:B-----5:R-:W-:Y:S01]  /*28e0*/  IMAD R7, R7, 0x5e, RZ ;  /* 0x0000005e07077824 */ /* 0x020fe200078e02ff */
[----:B------:R5:W-:Y:S01]  /*28f0*/  STL.64 [R1+0x558], R4 ;  /* 0x0005580401007387 */ /* 0x000be20000100a00 */
[----:B----4-:R-:W-:-:S02]  /*2900*/  LEA.HI.X.SX32 R163, R194, R155, 0x1, P0 ;  /* 0x0000009bc2a37211 */ /* 0x010fc400000f0eff */
[----:B------:R-:W-:Y:S02]  /*2910*/  CS2R R128, SRZ ;  /* 0x0000000000807805 */ /* 0x000fe4000001ff00 */
[----:B------:R-:W-:Y:S01]  /*2920*/  CS2R R130, SRZ ;  /* 0x0000000000827805 */ /* 0x000fe2000001ff00 */
[----:B------:R-:W-:Y:S01]  /*2930*/  STL.64 [R1+0x560], R170 ;  /* 0x000560aa01007387 */ /* 0x000fe20000100a00 */
[-C--:B-1----:R-:W-:Y:S01]  /*2940*/  LEA.HI.X.SX32 R161, R186, R155.reuse, 0x1, P1 ;  /* 0x0000009bbaa17211 */ /* 0x082fe200008f0eff */
[----:B------:R-:W1:Y:S01]  /*2950*/  LDC R151, c[0x0][0x268] ;  /* 0x00009a00ff977b82 */ /* 0x000e620000000800 */
[-C--:B------:R-:W-:Y:S01]  /*2960*/  IADD3 R2, P1, R9, R156.reuse, RZ ;  /* 0x0000009c09027210 */ /* 0x080fe20007f3e0ff */
[----:B------:R4:W-:Y:S01]  /*2970*/  STL.64 [R1+0x568], R172 ;  /* 0x000568ac01007387 */ /* 0x0009e20000100a00 */
[-C--:B0-----:R-:W-:Y:S01]  /*2980*/  LEA.HI.X.SX32 R159, R174, R155.reuse, 0x1, P4 ;  /* 0x0000009bae9f7211 */ /* 0x081fe200020f0eff */
[----:B------:R-:W-:Y:S01]  /*2990*/  UMOV UR4, URZ ;  /* 0x0000003f00047c82 */ /* 0x000fe20008000000 */
[----:B------:R-:W-:Y:S01]  /*29a0*/  ULDC UR6, c[0x0][0x238] ;  /* 0x00008e0000067ab9 */ /* 0x000fe20000000800 */
[----:B------:R0:W-:Y:S01]  /*29b0*/  STL.64 [R1+0x570], R6 ;  /* 0x0005700601007387 */ /* 0x0001e20000100a00 */
[----:B-----5:R-:W-:Y:S01]  /*29c0*/  LEA.HI.X.SX32 R5, R182, R155, 0x1, P6 ;  /* 0x0000009bb6057211 */ /* 0x020fe200030f0eff */
[----:B------:R-:W5:Y:S01]  /*29d0*/  LDC R146, c[0x0][0x268] ;  /* 0x00009a00ff927b82 */ /* 0x000f620000000800 */
[-C--:B--2---:R-:W-:Y:S01]  /*29e0*/  LEA R160, P6, R251, R156.reuse, 0x2 ;  /* 0x0000009cfba07211 */ /* 0x084fe200078c10ff */
[----:B------:R2:W-:Y:S01]  /*29f0*/  STL.64 [R1+0x550], R192 ;  /* 0x000550c001007387 */ /* 0x0005e20000100a00 */
[----:B------:R-:W-:-:S05]  /*2a00*/  LEA R162, P5, R252, R156, 0x3 ;  /* 0x0000009cfca27211 */ /* 0x000fca00078a18ff */
[----:B----4-:R-:W4:Y:S01]  /*2a10*/  LDC R172, c[0x0][0x268] ;  /* 0x00009a00ffac7b82 */ /* 0x010f220000000800 */
[----:B0-----:R-:W-:Y:S02]  /*2a20*/  LEA.HI.X.SX32 R7, R198, R155, 0x1, P3 ;  /* 0x0000009bc6077211 */ /* 0x001fe400018f0eff */
[-C--:B------:R-:W-:Y:S02]  /*2a30*/  IADD3 R170, P3, R168, R156.reuse, RZ ;  /* 0x0000009ca8aa7210 */ /* 0x080fe40007f7e0ff */
[-C--:B------:R-:W-:Y:S01]  /*2a40*/  IADD3 R6, P0, R52, R156.reuse, RZ ;  /* 0x0000009c34067210 */ /* 0x080fe20007f1e0ff */
[----:B------:R-:W-:Y:S01]  /*2a50*/  STL [R1+0x5c], R7 ;  /* 0x00005c0701007387 */ /* 0x000fe20000100800 */
[----:B---3--:R-:W-:Y:S01]  /*2a60*/  LEA.HI.X.SX32 R171, R152, R157, 0x1, P3 ;  /* 0x0000009d98ab7211 */ /* 0x008fe200018f0eff */
[----:B------:R-:W0:Y:S01]  /*2a70*/  LDC R140, c[0x0][0x268] ;  /* 0x00009a00ff8c7b82 */ /* 0x000e220000000800 */
[----:B-1----:R-:W-:Y:S01]  /*2a80*/  IMAD R151, R151, 0x41, RZ ;  /* 0x0000004197977824 */ /* 0x002fe200078e02ff */
[----:B------:R1:W-:Y:S01]  /*2a90*/  STL [R1+0x54], R163 ;  /* 0x000054a301007387 */ /* 0x0003e20000100800 */
[----:B--2---:R-:W-:-:S03]  /*2aa0*/  IADD3 R192, P2, R8, R156, RZ ;  /* 0x0000009c08c07210 */ /* 0x004fc60007f5e0ff */
[----:B------:R-:W-:Y:S01]  /*2ab0*/  STL [R1+0x4c], R3 ;  /* 0x00004c0301007387 */ /* 0x000fe20000100800 */
[----:B-----5:R-:W-:Y:S01]  /*2ac0*/  IMAD R146, R146, 0x42, RZ ;  /* 0x0000004292927824 */ /* 0x020fe200078e02ff */
[----:B------:R-:W2:Y:S02]  /*2ad0*/  LDC R149, c[0x0][0x268] ;  /* 0x00009a00ff957b82 */ /* 0x000ea40000000800 */
[----:B------:R3:W-:Y:S01]  /*2ae0*/  STL [R1+0x44], R161 ;  /* 0x000044a101007387 */ /* 0x0007e20000100800 */
[----:B-1----:R-:W-:-:S03]  /*2af0*/  LEA.HI.X.SX32 R163, R166, R157, 0x1, P5 ;  /* 0x0000009da6a37211 */ /* 0x002fc600028f0eff */
[----:B------:R1:W-:Y:S02]  /*2b00*/  STL [R1+0x3c], R5 ;  /* 0x00003c0501007387 */ /* 0x0003e40000100800 */
[----:B------:R-:W5:Y:S02]  /*2b10*/  LDC R144, c[0x0][0x268] ;  /* 0x00009a00ff907b82 */ /* 0x000f640000000800 */
[----:B------:R-:W-:Y:S01]  /*2b20*/  STL [R1+0x34], R153 ;  /* 0x0000349901007387 */ /* 0x000fe20000100800 */
[----:B---3--:R-:W-:-:S03]  /*2b30*/  LEA.HI.X.SX32 R161, R168, R157, 0x1, P6 ;  /* 0x0000009da8a17211 */ /* 0x008fc600030f0eff */
[----:B------:R3:W-:Y:S02]  /*2b40*/  STL [R1+0x2c], R159 ;  /* 0x00002c9f01007387 */ /* 0x0007e40000100800 */
[----:B-1----:R-:W1:Y:S01]  /*2b50*/  LDC R5, c[0x0][0x268] ;  /* 0x00009a00ff057b82 */ /* 0x002e620000000800 */
[----:B0-----:R-:W-:Y:S01]  /*2b60*/  IMAD R140, R140, 0x22, RZ ;  /* 0x000000228c8c7824 */ /* 0x001fe200078e02ff */
[----:B---3--:R-:W3:Y:S06]  /*2b70*/  LDL.LU.64 R158, [R1+0x590] ;  /* 0x00059000019e7983 */ /* 0x008eec0000300a00 */
[----:B------:R-:W0:Y:S01]  /*2b80*/  LDC R153, c[0x0][0x268] ;  /* 0x00009a00ff997b82 */ /* 0x000e220000000800 */
[----:B--2---:R-:W-:Y:S01]  /*2b90*/  IMAD R149, R149, 0x21, RZ ;  /* 0x0000002195957824 */ /* 0x004fe200078e02ff */
[----:B------:R-:W-:Y:S04]  /*2ba0*/  STL.64 [R1+0x518], R170 ;  /* 0x000518aa01007387 */ /* 0x000fe80000100a00 */
[----:B------:R2:W-:Y:S02]  /*2bb0*/  STL.64 [R1+0x510], R160 ;  /* 0x000510a001007387 */ /* 0x0005e40000100a00 */
[----:B------:R-:W4:Y:S08]  /*2bc0*/  LDC R143, c[0x0][0x268] ;  /* 0x00009a00ff8f7b82 */ /* 0x000f300000000800 */
[----:B------:R-:W4:Y:S08]  /*2bd0*/  LDC R138, c[0x0][0x268] ;  /* 0x00009a00ff8a7b82 */ /* 0x000f300000000800 */
[----:B------:R-:W4:Y:S01]  /*2be0*/  LDC R147, c[0x0][0x268] ;  /* 0x00009a00ff937b82 */ /* 0x000f220000000800 */
[----:B--2---:R-:W2:Y:S07]  /*2bf0*/  LDL.LU.64 R160, [R1+0x588] ;  /* 0x0005880001a07983 */ /* 0x004eae0000300a00 */
[----:B------:R-:W4:Y:S01]  /*2c00*/  LDC R145, c[0x0][0x268] ;  /* 0x00009a00ff917b82 */ /* 0x000f220000000800 */
[----:B------:R4:W-:Y:S01]  /*2c10*/  STL.64 [R1+0x500], R162 ;  /* 0x000500a201007387 */ /* 0x0009e20000100a00 */
[-C--:B-1----:R-:W-:Y:S01]  /*2c20*/  LEA R4, P4, R5, R156.reuse, 0x4 ;  /* 0x0000009c05047211 */ /* 0x082fe200078820ff */
[----:B-----5:R-:W-:Y:S01]  /*2c30*/  IMAD R144, R144, 0x43, RZ ;  /* 0x0000004390907824 */ /* 0x020fe200078e02ff */
[----:B0-----:R-:W-:Y:S01]  /*2c40*/  LEA R152, P3, R153, R156, 0x5 ;  /* 0x0000009c99987211 */ /* 0x001fe200078628ff */
[----:B----4-:R-:W-:-:S03]  /*2c50*/  IMAD R143, R143, 0x11, RZ ;  /* 0x000000118f8f7824 */ /* 0x010fc600078e02ff */
[----:B------:R-:W0:Y:S08]  /*2c60*/  LDC R171, c[0x0][0x268] ;  /* 0x00009a00ffab7b82 */ /* 0x000e300000000800 */
[----:B------:R-:W1:Y:S01]  /*2c70*/  LDC R133, c[0x0][0x268] ;  /* 0x00009a00ff857b82 */ /* 0x000e620000000800 */
[----:B------:R-:W4:Y:S01]  /*2c80*/  LDL.LU.64 R162, [R1+0x580] ;  /* 0x0005800001a27983 */ /* 0x000f220000300a00 */
[----:B------:R-:W-:Y:S01]  /*2c90*/  LEA.HI.X.SX32 R5, R164, R157, 0x1, P4 ;  /* 0x0000009da4057211 */ /* 0x000fe200020f0eff */
[----:B------:R-:W-:-:S05]  /*2ca0*/  IMAD R138, R138, 0x44, RZ ;  /* 0x000000448a8a7824 */ /* 0x000fca00078e02ff */
[----:B------:R-:W5:Y:S01]  /*2cb0*/  LDC R137, c[0x0][0x268] ;  /* 0x00009a00ff897b82 */ /* 0x000f620000000800 */
[----:B------:R4:W-:Y:S01]  /*2cc0*/  STL.64 [R1+0x4e0], R4 ;  /* 0x0004e00401007387 */ /* 0x0009e20000100a00 */
[----:B------:R-:W-:Y:S01]  /*2cd0*/  LEA R172, P5, R172, R156, 0x7 ;  /* 0x0000009cacac7211 */ /* 0x000fe200078a38ff */
[----:B------:R-:W-:Y:S02]  /*2ce0*/  IMAD R147, R147, 0x88, RZ ;  /* 0x0000008893937824 */ /* 0x000fe400078e02ff */
[----:B------:R-:W-:-:S03]  /*2cf0*/  IMAD R145, R145, 0x8a, RZ ;  /* 0x0000008a91917824 */ /* 0x000fc600078e02ff */
[----:B------:R-:W5:Y:S01]  /*2d00*/  LDC R135, c[0x0][0x268] ;  /* 0x00009a00ff877b82 */ /* 0x000f620000000800 */
[----:B0-----:R-:W-:-:S07]  /*2d10*/  LEA R170, P6, R171, R156, 0x6 ;  /* 0x0000009cabaa7211 */ /* 0x001fce00078c30ff */
[----:B------:R-:W0:Y:S01]  /*2d20*/  LDC R141, c[0x0][0x268] ;  /* 0x00009a00ff8d7b82 */ /* 0x000e220000000800 */
[----:B-1----:R-:W-:-:S07]  /*2d30*/  IMAD R133, R133, 0x46, RZ ;  /* 0x0000004685857824 */ /* 0x002fce00078e02ff */
[----:B------:R-:W1:Y:S01]  /*2d40*/  LDC R139, c[0x0][0x268] ;  /* 0x00009a00ff8b7b82 */ /* 0x000e620000000800 */
[----:B-----5:R-:W-:-:S07]  /*2d50*/  IMAD R137, R137, 0x45, RZ ;  /* 0x0000004589897824 */ /* 0x020fce00078e02ff */
[----:B------:R-:W5:Y:S01]  /*2d60*/  LDC R82, c[0x0][0x268] ;  /* 0x00009a00ff527b82 */ /* 0x000f620000000800 */
[----:B------:R-:W-:-:S07]  /*2d70*/  IMAD R135, R135, 0x23, RZ ;  /* 0x0000002387877824 */ /* 0x000fce00078e02ff */
[----:B------:R-:W5:Y:S01]  /*2d80*/  LDC R79, c[0x0][0x268] ;  /* 0x00009a00ff4f7b82 */ /* 0x000f620000000800 */
[----:B0-----:R-:W-:-:S07]  /*2d90*/  IMAD R141, R141, 0x8c, RZ ;  /* 0x0000008c8d8d7824 */ /* 0x001fce00078e02ff */
        /* <DEDUP_REMOVED lines=14> */
[----:B------:R-:W3:Y:S01]  /*2e80*/  LDC R80, c[0x0][0x268] ;  /* 0x00009a00ff507b82 */ /* 0x000ee20000000800 */
[----:B0-----:R-:W-:-:S07]  /*2e90*/  IMAD R71, R71, 0x4a, RZ ;  /* 0x0000004a47477824 */ /* 0x001fce00078e02ff */
[----:B------:R-:W0:Y:S01]  /*2ea0*/  LDC R78, c[0x0][0x268] ;  /* 0x00009a00ff4e7b82 */ /* 0x000e220000000800 */
[----:B-1----:R-:W-:-:S07]  /*2eb0*/  IMAD R76, R76, 0x49, RZ ;  /* 0x000000494c4c7824 */ /* 0x002fce00078e02ff */
[----:B------:R-:W1:Y:S01]  /*2ec0*/  LDC R65, c[0x0][0x268] ;  /* 0x00009a00ff417b82 */ /* 0x000e620000000800 */
[----:B-----5:R-:W-:-:S07]  /*2ed0*/  IMAD R74, R74, 0x25, RZ ;  /* 0x000000254a4a7824 */ /* 0x020fce00078e02ff */
[----:B------:R-:W5:Y:S01]  /*2ee0*/  LDC R63, c[0x0][0x268] ;  /* 0x00009a00ff3f7b82 */ /* 0x000f620000000800 */
[----:B---3--:R-:W-:-:S07]  /*2ef0*/  IMAD R80, R80, 0x94, RZ ;  /* 0x0000009450507824 */ /* 0x008fce00078e02ff */
        /* <DEDUP_REMOVED lines=28> */
[----:B------:R-:W1:Y:S08]  /*30c0*/  LDC R54, c[0x0][0x268] ;  /* 0x00009a00ff367b82 */ /* 0x000e700000000800 */
[----:B------:R-:W2:Y:S08]  /*30d0*/  LDC R40, c[0x0][0x268] ;  /* 0x00009a00ff287b82 */ /* 0x000eb00000000800 */
[----:B------:R-:W2:Y:S08]  /*30e0*/  LDC R50, c[0x0][0x268] ;  /* 0x00009a00ff327b82 */ /* 0x000eb00000000800 */
[----:B------:R-:W2:Y:S08]  /*30f0*/  LDC R57, c[0x0][0x268] ;  /* 0x00009a00ff397b82 */ /* 0x000eb00000000800 */
[----:B------:R-:W2:Y:S08]  /*3100*/  LDC R61, c[0x0][0x268] ;  /* 0x00009a00ff3d7b82 */ /* 0x000eb00000000800 */
[----:B------:R-:W2:Y:S01]  /*3110*/  LDC R51, c[0x0][0x268] ;  /* 0x00009a00ff337b82 */ /* 0x000ea20000000800 */
[----:B----4-:R-:W-:Y:S01]  /*3120*/  LEA.HI.X.SX32 R153, R162, R157, 0x1, P3 ;  /* 0x0000009da2997211 */ /* 0x010fe200018f0eff */
[----:B-----5:R-:W-:Y:S01]  /*3130*/  IMAD R48, R48, 0x28, RZ ;  /* 0x0000002830307824 */ /* 0x020fe200078e02ff */
[----:B------:R-:W-:-:S05]  /*3140*/  IADD3 R4, P4, R163, R156, RZ ;  /* 0x0000009ca3047210 */ /* 0x000fca0007f9e0ff */
[----:B------:R-:W4:Y:S01]  /*3150*/  LDC R73, c[0x0][0x268] ;  /* 0x00009a00ff497b82 */ /* 0x000f220000000800 */
[----:B------:R-:W-:Y:S01]  /*3160*/  LEA.HI.X.SX32 R171, R159, R157, 0x1, P6 ;  /* 0x0000009d9fab7211 */ /* 0x000fe200030f0eff */
[----:B------:R5:W-:Y:S01]  /*3170*/  STL.64 [R1+0x4a0], R152 ;  /* 0x0004a09801007387 */ /* 0x000be20000100a00 */
[----:B---3--:R-:W-:-:S05]  /*3180*/  IMAD R46, R46, 0x50, RZ ;  /* 0x000000502e2e7824 */ /* 0x008fca00078e02ff */
[----:B------:R-:W3:Y:S08]  /*3190*/  LDC R34, c[0x0][0x268] ;  /* 0x00009a00ff227b82 */ /* 0x000ef00000000800 */
[----:B------:R-:W3:Y:S01]  /*31a0*/  LDC R32, c[0x0][0x268] ;  /* 0x00009a00ff207b82 */ /* 0x000ee20000000800 */
[----:B-----5:R-:W5:Y:S01]  /*31b0*/  LDL.LU.64 R152, [R1+0x578] ;  /* 0x0005780001987983 */ /* 0x020f620000300a00 */
[----:B------:R-:W-:Y:S01]  /*31c0*/  IMAD.MOV.U32 R163, RZ, RZ, R173 ;  /* 0x000000ffffa37224 */ /* 0x000fe200078e00ad */
[----:B------:R-:W-:Y:S01]  /*31d0*/  LEA.HI.X.SX32 R5, R151, R157, 0x1, P4 ;  /* 0x0000009d97057211 */ /* 0x000fe200020f0eff */
[----:B0-----:R-:W-:Y:S01]  /*31e0*/  IMAD R56, R56, 0xa0, RZ ;  /* 0x000000a038387824 */ /* 0x001fe200078e02ff */
[----:B------:R0:W-:Y:S01]  /*31f0*/  STL [R1+0x318], R172 ;  /* 0x000318ac01007387 */ /* 0x0001e20000100800 */
[----:B------:R-:W-:-:S02]  /*3200*/  IMAD.MOV.U32 R162, RZ, RZ, R172 ;  /* 0x000000ffffa27224 */ /* 0x000fc400078e00ac */
[----:B------:R-:W3:Y:S01]  /*3210*/  LDC R59, c[0x0][0x268] ;  /* 0x00009a00ff3b7b82 */ /* 0x000ee20000000800 */
[----:B------:R2:W-:Y:S07]  /*3220*/  STL.64 [R1+0x420], R170 ;  /* 0x000420aa01007387 */ /* 0x0005ee0000100a00 */
[----:B------:R-:W3:Y:S01]  /*3230*/  LDC R81, c[0x0][0x268] ;  /* 0x00009a00ff517b82 */ /* 0x000ee20000000800 */
[----:B0-----:R-:W-:Y:S01]  /*3240*/  IADD3 R172, P3, R146, R156, RZ ;  /* 0x0000009c92ac7210 */ /* 0x001fe20007f7e0ff */
[----:B-1----:R-:W-:-:S06]  /*3250*/  IMAD R54, R54, 0xa2, RZ ;  /* 0x000000a236367824 */ /* 0x002fcc00078e02ff */
[----:B------:R-:W0:Y:S01]  /*3260*/  LDC R67, c[0x0][0x268] ;  /* 0x00009a00ff437b82 */ /* 0x000e220000000800 */
[----:B--2---:R-:W-:Y:S01]  /*3270*/  IADD3 R170, P6, R160, R156, RZ ;  /* 0x0000009ca0aa7210 */ /* 0x004fe20007fde0ff */
[----:B------:R-:W-:Y:S01]  /*3280*/  IMAD R40, R40, 0x52, RZ ;  /* 0x0000005228287824 */ /* 0x000fe200078e02ff */
[-C--:B------:R-:W-:Y:S01]  /*3290*/  LEA.HI.X.SX32 R173, R149, R157.reuse, 0x1, P3 ;  /* 0x0000009d95ad7211 */ /* 0x080fe200018f0eff */
[----:B------:R-:W-:Y:S01]  /*32a0*/  IMAD R50, R50, 0xa4, RZ ;  /* 0x000000a432327824 */ /* 0x000fe200078e02ff */
[-C--:B------:R-:W-:Y:S01]  /*32b0*/  LEA.HI.X.SX32 R171, R146, R157.reuse, 0x1, P6 ;  /* 0x0000009d92ab7211 */ /* 0x080fe200030f0eff */
[----:B------:R-:W-:Y:S02]  /*32c0*/  IMAD R57, R57, 0x51, RZ ;  /* 0x0000005139397824 */ /* 0x000fe400078e02ff */
[----:B------:R-:W1:Y:S01]  /*32d0*/  LDC R26, c[0x0][0x268] ;  /* 0x00009a00ff1a7b82 */ /* 0x000e620000000800 */
[----:B------:R-:W-:Y:S01]  /*32e0*/  LEA.HI.X.SX32 R7, R53, R157, 0x1, P0 ;  /* 0x0000009d35077211 */ /* 0x000fe200000f0eff */
[----:B------:R-:W-:-:S02]  /*32f0*/  IMAD R61, R61, 0x29, RZ ;  /* 0x000000293d3d7824 */ /* 0x000fc400078e02ff */
[----:B------:R-:W-:Y:S02]  /*3300*/  IMAD R51, R51, 0xa6, RZ ;  /* 0x000000a633337824 */ /* 0x000fe400078e02ff */
[----:B----4-:R-:W-:Y:S02]  /*3310*/  IMAD R73, R73, 0x53, RZ ;  /* 0x0000005349497824 */ /* 0x010fe400078e02ff */
[----:B------:R-:W2:Y:S01]  /*3320*/  LDC R134, c[0x0][0x268] ;  /* 0x00009a00ff867b82 */ /* 0x000ea20000000800 */
[----:B---3--:R-:W-:Y:S02]  /*3330*/  IMAD R34, R34, 0x2a, RZ ;  /* 0x0000002a22227824 */ /* 0x008fe400078e02ff */
[----:B------:R-:W-:Y:S02]  /*3340*/  IMAD R32, R32, 0x54, RZ ;  /* 0x0000005420207824 */ /* 0x000fe400078e02ff */
[----:B------:R-:W-:Y:S02]  /*3350*/  IMAD R59, R59, 0xa8, RZ ;  /* 0x000000a83b3b7824 */ /* 0x000fe400078e02ff */
[----:B------:R-:W-:Y:S01]  /*3360*/  IMAD R81, R81, 0x15, RZ ;  /* 0x0000001551517824 */ /* 0x000fe200078e02ff */
[----:B------:R-:W3:Y:S01]  /*3370*/  LDC R136, c[0x0][0x268] ;  /* 0x00009a00ff887b82 */ /* 0x000ee20000000800 */
[----:B0-----:R-:W-:-:S07]  /*3380*/  IMAD R67, R67, 0xaa, RZ ;  /* 0x000000aa43437824 */ /* 0x001fce00078e02ff */
[----:B------:R-:W0:Y:S01]  /*3390*/  LDC R75, c[0x0][0x268] ;  /* 0x00009a00ff4b7b82 */ /* 0x000e220000000800 */
[----:B-1----:R-:W-:-:S07]  /*33a0*/  IMAD R26, R26, 0x56, RZ ;  /* 0x000000561a1a7824 */ /* 0x002fce00078e02ff */
[----:B------:R-:W1:Y:S01]  /*33b0*/  LDC R87, c[0x0][0x268] ;  /* 0x00009a00ff577b82 */ /* 0x000e620000000800 */
[----:B--2---:R-:W-:-:S07]  /*33c0*/  IMAD R134, R134, 0x55, RZ ;  /* 0x0000005586867824 */ /* 0x004fce00078e02ff */
[----:B------:R-:W2:Y:S01]  /*33d0*/  LDC R20, c[0x0][0x268] ;  /* 0x00009a00ff147b82 */ /* 0x000ea20000000800 */
[----:B---3--:R-:W-:-:S07]  /*33e0*/  IMAD R136, R136, 0x2b, RZ ;  /* 0x0000002b88887824 */ /* 0x008fce00078e02ff */
[----:B------:R-:W3:Y:S01]  /*33f0*/  LDC R18, c[0x0][0x268] ;  /* 0x00009a00ff127b82 */ /* 0x000ee20000000800 */
[----:B0-----:R-:W-:-:S07]  /*3400*/  IMAD R75, R75, 0xac, RZ ;  /* 0x000000ac4b4b7824 */ /* 0x001fce00078e02ff */
[----:B------:R-:W0:Y:S01]  /*3410*/  LDC R150, c[0x0][0x268] ;  /* 0x00009a00ff967b82 */ /* 0x000e220000000800 */
[----:B-1----:R-:W-:-:S07]  /*3420*/  IMAD R87, R87, 0xae, RZ ;  /* 0x000000ae57577824 */ /* 0x002fce00078e02ff */
[----:B------:R-:W1:Y:S01]  /*3430*/  LDC R16, c[0x0][0x268] ;  /* 0x00009a00ff107b82 */ /* 0x000e620000000800 */
[----:B--2---:R-:W-:Y:S02]  /*3440*/  IMAD R20, R20, 0x16, RZ ;  /* 0x0000001614147824 */ /* 0x004fe400078e02ff */
[----:B---3--:R-:W-:-:S05]  /*3450*/  IMAD R18, R18, 0x2c, RZ ;  /* 0x0000002c12127824 */ /* 0x008fca00078e02ff */
[----:B------:R-:W2:Y:S01]  /*3460*/  LDC R142, c[0x0][0x268] ;  /* 0x00009a00ff8e7b82 */ /* 0x000ea20000000800 */
[----:B0-----:R-:W-:-:S07]  /*3470*/  IMAD R150, R150, 0x57, RZ ;  /* 0x0000005796967824 */ /* 0x001fce00078e02ff */
[----:B------:R-:W0:Y:S01]  /*3480*/  LDC R148, c[0x0][0x268] ;  /* 0x00009a00ff947b82 */ /* 0x000e220000000800 */
[----:B-1----:R-:W-:-:S07]  /*3490*/  IMAD R16, R16, 0x58, RZ ;  /* 0x0000005810107824 */ /* 0x002fce00078e02ff */
[----:B------:R-:W1:Y:S08]  /*34a0*/  LDC R169, c[0x0][0x268] ;  /* 0x00009a00ffa97b82 */ /* 0x000e700000000800 */
[----:B------:R-:W3:Y:S01]  /*34b0*/  LDC R10, c[0x0][0x268] ;  /* 0x00009a00ff0a7b82 */ /* 0x000ee20000000800 */
[----:B--2---:R-:W-:-:S07]  /*34c0*/  IMAD R142, R142, 0xb0, RZ ;  /* 0x000000b08e8e7824 */ /* 0x004fce00078e02ff */
[----:B------:R-:W2:Y:S01]  /*34d0*/  LDC R165, c[0x0][0x268] ;  /* 0x00009a00ffa57b82 */ /* 0x000ea20000000800 */
[----:B0-----:R-:W-:-:S07]  /*34e0*/  IMAD R148, R148, 0xb2, RZ ;  /* 0x000000b294947824 */ /* 0x001fce00078e02ff */
[----:B------:R-:W0:Y:S01]  /*34f0*/  LDC R167, c[0x0][0x268] ;  /* 0x00009a00ffa77b82 */ /* 0x000e220000000800 */
[----:B-1----:R-:W-:-:S07]  /*3500*/  IMAD R169, R169, 0x59, RZ ;  /* 0x00000059a9a97824 */ /* 0x002fce00078e02ff */
[----:B------:R-:W1:Y:S01]  /*3510*/  LDC R176, c[0x0][0x268] ;  /* 0x00009a00ffb07b82 */ /* 0x000e620000000800 */
[----:B---3--:R-:W-:-:S07]  /*3520*/  IMAD R10, R10, 0x5a, RZ ;  /* 0x0000005a0a0a7824 */ /* 0x008fce00078e02ff */
        /* <DEDUP_REMOVED lines=9> */
[----:B--2---:R-:W-:Y:S02]  /*35c0*/  IMAD R179, R179, 0x5d, RZ ;  /* 0x0000005db3b37824 */ /* 0x004fe400078e02ff */
[----:B0-----:R-:W-:Y:S01]  /*35d0*/  IMAD R177, R177, 0xbe, RZ ;  /* 0x000000beb1b17824 */ /* 0x001fe200078e02ff */
[----:B------:R-:W-:-:S04]  /*35e0*/  LEA.HI.X.SX32 R193, R185, R157, 0x1, P2 ;  /* 0x0000009db9c17211 */ /* 0x000fc800010f0eff */
[----:B------:R-:W0:Y:S01]  /*35f0*/  LDC R11, c[0x0][0x268] ;  /* 0x00009a00ff0b7b82 */ /* 0x000e220000000800 */
[----:B-1----:R-:W-:-:S07]  /*3600*/  IMAD R180, R180, 0x2f, RZ ;  /* 0x0000002fb4b47824 */ /* 0x002fce00078e02ff */
[----:B------:R-:W1:Y:S01]  /*3610*/  LDC R12, c[0x0][0x268] ;  /* 0x00009a00ff0c7b82 */ /* 0x000e620000000800 */
[----:B---3--:R-:W-:Y:S01]  /*3620*/  IMAD R184, R184, 0x5f, RZ ;  /* 0x0000005fb8b87824 */ /* 0x008fe200078e02ff */
[----:B------:R-:W-:-:S06]  /*3630*/  LEA.HI.X.SX32 R3, R8, R157, 0x1, P1 ;  /* 0x0000009d08037211 */ /* 0x000fcc00008f0eff */
[----:B------:R-:W2:Y:S08]  /*3640*/  LDC R13, c[0x0][0x268] ;  /* 0x00009a00ff0d7b82 */ /* 0x000eb00000000800 */
        /* <DEDUP_REMOVED lines=19> */
[----:B-1----:R-:W-:Y:S01]  /*3780*/  IMAD R15, R15, 0x32, RZ ;  /* 0x000000320f0f7824 */ /* 0x002fe200078e02ff */
[----:B-----5:R-:W-:Y:S02]  /*3790*/  LEA.HI.X.SX32 R163, R152, R157, 0x1, P5 ;  /* 0x0000009d98a37211 */ /* 0x020fe400028f0eff */
[----:B------:R-:W-:-:S03]  /*37a0*/  IADD3 R162, P5, R158, R156, RZ ;  /* 0x0000009c9ea27210 */ /* 0x000fc60007fbe0ff */
[----:B------:R1:W-:Y:S01]  /*37b0*/  STL [R1+0x31c], R163 ;  /* 0x00031ca301007387 */ /* 0x0003e20000100800 */
[----:B------:R-:W4:Y:S01]  /*37c0*/  LDC R199, c[0x0][0x268] ;  /* 0x00009a00ffc77b82 */ /* 0x000f220000000800 */
[----:B--2---:R-:W-:Y:S02]  /*37d0*/  IMAD R189, R189, 0xc8, RZ ;  /* 0x000000c8bdbd7824 */ /* 0x004fe400078e02ff */
[----:B------:R2:W-:Y:S01]  /*37e0*/  STL.64 [R1+0x310], R4 ;  /* 0x0003100401007387 */ /* 0x0005e20000100a00 */
[----:B------:R-:W-:-:S04]  /*37f0*/  IADD3 R158, P3, R138, R156, RZ ;  /* 0x0000009c8a9e7210 */ /* 0x000fc80007f7e0ff */
[----:B------:R-:W5:Y:S01]  /*3800*/  LDC R201, c[0x0][0x268] ;  /* 0x00009a00ffc97b82 */ /* 0x000f620000000800 */
[-C--:B-1----:R-:W-:Y:S01]  /*3810*/  LEA.HI.X.SX32 R163, R144, R157.reuse, 0x1, P5 ;  /* 0x0000009d90a37211 */ /* 0x082fe200028f0eff */
[----:B---3--:R-:W-:Y:S01]  /*3820*/  IMAD R197, R197, 0x63, RZ ;  /* 0x00000063c5c57824 */ /* 0x008fe200078e02ff */
[C---:B--2---:R-:W-:Y:S01]  /*3830*/  IADD3 R4, P4, R140.reuse, R156, RZ ;  /* 0x0000009c8c047210 */ /* 0x044fe20007f9e0ff */
[----:B------:R1:W-:Y:S04]  /*3840*/  STL.64 [R1+0x308], R170 ;  /* 0x000308aa01007387 */ /* 0x0003e80000100a00 */
[----:B------:R-:W2:Y:S01]  /*3850*/  LDC R19, c[0x0][0x268] ;  /* 0x00009a00ff137b82 */ /* 0x000ea20000000800 */
[----:B0-----:R-:W-:Y:S01]  /*3860*/  IMAD R191, R191, 0xca, RZ ;  /* 0x000000cabfbf7824 */ /* 0x001fe200078e02ff */
[-C--:B------:R-:W-:Y:S01]  /*3870*/  LEA.HI.X.SX32 R5, R143, R157.reuse, 0x1, P4 ;  /* 0x0000009d8f057211 */ /* 0x080fe200020f0eff */
[----:B------:R-:W-:Y:S01]  /*3880*/  STL.64 [R1+0x418], R172 ;  /* 0x000418ac01007387 */ /* 0x000fe20000100a00 */
[----:B------:R-:W-:-:S03]  /*3890*/  LEA.HI.X.SX32 R159, R140, R157, 0x1, P3 ;  /* 0x0000009d8c9f7211 */ /* 0x000fc600018f0eff */
[----:B------:R0:W-:Y:S01]  /*38a0*/  STL.64 [R1+0x300], R162 ;  /* 0x000300a201007387 */ /* 0x0001e20000100a00 */
[----:B------:R-:W3:Y:S01]  /*38b0*/  LDC R195, c[0x0][0x268] ;  /* 0x00009a00ffc37b82 */ /* 0x000ee20000000800 */
[----:B----4-:R-:W-:Y:S01]  /*38c0*/  IMAD R199, R199, 0x19, RZ ;  /* 0x00000019c7c77824 */ /* 0x010fe200078e02ff */
[-C--:B-1----:R-:W-:Y:S01]  /*38d0*/  IADD3 R170, P6, R147, R156.reuse, RZ ;  /* 0x0000009c93aa7210 */ /* 0x082fe20007fde0ff */
[----:B------:R1:W-:Y:S03]  /*38e0*/  STL.64 [R1+0x498], R4 ;  /* 0x0004980401007387 */ /* 0x0003e60000100a00 */
[----:B------:R-:W-:Y:S02]  /*38f0*/  LEA.HI.X.SX32 R171, R138, R157, 0x1, P6 ;  /* 0x0000009d8aab7211 */ /* 0x000fe400030f0eff */
[----:B------:R-:W4:Y:S01]  /*3900*/  LDC R21, c[0x0][0x268] ;  /* 0x00009a00ff157b82 */ /* 0x000f220000000800 */
[----:B-----5:R-:W-:Y:S01]  /*3910*/  IMAD R201, R201, 0x65, RZ ;  /* 0x00000065c9c97824 */ /* 0x020fe200078e02ff */
[-C--:B0-----:R-:W-:Y:S01]  /*3920*/  IADD3 R162, P5, R145, R156.reuse, RZ ;  /* 0x0000009c91a27210 */ /* 0x081fe20007fbe0ff */
[----:B------:R0:W-:Y:S01]  /*3930*/  STL.64 [R1+0x410], R158 ;  /* 0x0004109e01007387 */ /* 0x0001e20000100a00 */
[----:B-1----:R-:W-:-:S04]  /*3940*/  IADD3 R4, P4, R133, R156, RZ ;  /* 0x0000009c85047210 */ /* 0x002fc80007f9e0ff */
[----:B------:R-:W1:Y:S01]  /*3950*/  LDC R196, c[0x0][0x268] ;  /* 0x00009a00ffc47b82 */ /* 0x000e620000000800 */
[-C--:B------:R-:W-:Y:S01]  /*3960*/  LEA.HI.X.SX32 R163, R137, R157.reuse, 0x1, P5 ;  /* 0x0000009d89a37211 */ /* 0x080fe200028f0eff */
[----:B--2---:R-:W-:Y:S01]  /*3970*/  IMAD R19, R19, 0x66, RZ ;  /* 0x0000006613137824 */ /* 0x004fe200078e02ff */
[----:B------:R-:W-:Y:S01]  /*3980*/  LEA.HI.X.SX32 R5, R135, R157, 0x1, P4 ;  /* 0x0000009d87057211 */ /* 0x000fe200020f0eff */
[----:B------:R2:W-:Y:S01]  /*3990*/  STL.64 [R1+0x2f8], R170 ;  /* 0x0002f8aa01007387 */ /* 0x0005e20000100a00 */
[----:B0-----:R-:W-:-:S03]  /*39a0*/  IADD3 R158, P3, R141, R156, RZ ;  /* 0x0000009c8d9e7210 */ /* 0x001fc60007f7e0ff */
[----:B------:R0:W-:Y:S01]  /*39b0*/  STL.64 [R1+0x2f0], R162 ;  /* 0x0002f0a201007387 */ /* 0x0001e20000100a00 */
[----:B------:R-:W5:Y:S01]  /*39c0*/  LDC R203, c[0x0][0x268] ;  /* 0x00009a00ffcb7b82 */ /* 0x000f620000000800 */
[----:B---3--:R-:W-:Y:S01]  /*39d0*/  IMAD R195, R195, 0xcc, RZ ;  /* 0x000000ccc3c37824 */ /* 0x008fe200078e02ff */
[----:B------:R-:W-:Y:S01]  /*39e0*/  LEA.HI.X.SX32 R159, R133, R157, 0x1, P3 ;  /* 0x0000009d859f7211 */ /* 0x000fe200018f0eff */
[----:B------:R3:W-:Y:S01]  /*39f0*/  STL.64 [R1+0x408], R4 ;  /* 0x0004080401007387 */ /* 0x0007e20000100a00 */
[----:B----4-:R-:W-:Y:S01]  /*3a00*/  IMAD R21, R21, 0x1a, RZ ;  /* 0x0000001a15157824 */ /* 0x010fe200078e02ff */
[----:B--2---:R-:W-:-:S03]  /*3a10*/  IADD3 R170, P6, R139, R156, RZ ;  /* 0x0000009c8baa7210 */ /* 0x004fc60007fde0ff */
[----:B------:R-:W2:Y:S01]  /*3a20*/  LDC R22, c[0x0][0x268] ;  /* 0x00009a00ff167b82 */ /* 0x000ea20000000800 */
[-C--:B0-----:R-:W-:Y:S01]  /*3a30*/  IADD3 R162, P5, R82, R156.reuse, RZ ;  /* 0x0000009c52a27210 */ /* 0x081fe20007fbe0ff */
[----:B------:R0:W-:Y:S01]  /*3a40*/  STL.64 [R1+0x2e8], R158 ;  /* 0x0002e89e01007387 */ /* 0x0001e20000100a00 */
[----:B------:R-:W-:Y:S02]  /*3a50*/  LEA.HI.X.SX32 R171, R85, R157, 0x1, P6 ;  /* 0x0000009d55ab7211 */ /* 0x000fe400030f0eff */
[----:B---3--:R-:W-:-:S03]  /*3a60*/  IADD3 R4, P4, R79, R156, RZ ;  /* 0x0000009c4f047210 */ /* 0x008fc60007f9e0ff */
[----:B------:R-:W3:Y:S01]  /*3a70*/  LDC R23, c[0x0][0x268] ;  /* 0x00009a00ff177b82 */ /* 0x000ee20000000800 */
[-C--:B------:R-:W-:Y:S01]  /*3a80*/  LEA.HI.X.SX32 R163, R83, R157.reuse, 0x1, P5 ;  /* 0x0000009d53a37211 */ /* 0x080fe200028f0eff */
[----:B-1----:R-:W-:Y:S01]  /*3a90*/  IMAD R196, R196, 0xce, RZ ;  /* 0x000000cec4c47824 */ /* 0x002fe200078e02ff */
[----:B------:R-:W-:Y:S01]  /*3aa0*/  LEA.HI.X.SX32 R5, R82, R157, 0x1, P4 ;  /* 0x0000009d52057211 */ /* 0x000fe200020f0eff */
[----:B------:R1:W-:Y:S01]  /*3ab0*/  STL.64 [R1+0x2e0], R170 ;  /* 0x0002e0aa01007387 */ /* 0x0003e20000100a00 */
[----:B0-----:R-:W-:-:S03]  /*3ac0*/  IADD3 R158, P3, R77, R156, RZ ;  /* 0x0000009c4d9e7210 */ /* 0x001fc60007f7e0ff */
[----:B------:R0:W-:Y:S01]  /*3ad0*/  STL.64 [R1+0x4d8], R162 ;  /* 0x0004d8a201007387 */ /* 0x0001e20000100a00 */
[----:B------:R-:W4:Y:S01]  /*3ae0*/  LDC R200, c[0x0][0x268] ;  /* 0x00009a00ffc87b82 */ /* 0x000f220000000800 */
[----:B-----5:R-:W-:Y:S01]  /*3af0*/  IMAD R203, R203, 0x33, RZ ;  /* 0x00000033cbcb7824 */ /* 0x020fe200078e02ff */
[----:B------:R-:W-:Y:S01]  /*3b00*/  LEA.HI.X.SX32 R159, R79, R157, 0x1, P3 ;  /* 0x0000009d4f9f7211 */ /* 0x000fe200018f0eff */
[----:B------:R5:W-:Y:S01]  /*3b10*/  STL.64 [R1+0x490], R4 ;  /* 0x0004900401007387 */ /* 0x000be20000100a00 */
[----:B-1----:R-:W-:-:S03]  /*3b20*/  IADD3 R170, P6, R86, R156, RZ ;  /* 0x0000009c56aa7210 */ /* 0x002fc60007fde0ff */
[----:B------:R1:W-:Y:S01]  /*3b30*/  STL.64 [R1+0x400], R158 ;  /* 0x0004009e01007387 */ /* 0x0003e20000100a00 */
[----:B------:R-:W4:Y:S01]  /*3b40*/  LDC R205, c[0x0][0x268] ;  /* 0x00009a00ffcd7b82 */ /* 0x000f220000000800 */
[----:B--2---:R-:W-:Y:S01]  /*3b50*/  IMAD R22, R22, 0x34, RZ ;  /* 0x0000003416167824 */ /* 0x004fe200078e02ff */
[-C--:B0-----:R-:W-:Y:S02]  /*3b60*/  IADD3 R162, P5, R84, R156.reuse, RZ ;  /* 0x0000009c54a27210 */ /* 0x081fe40007fbe0ff */
[-C--:B------:R-:W-:Y:S01]  /*3b70*/  LEA.HI.X.SX32 R171, R77, R157.reuse, 0x1, P6 ;  /* 0x0000009d4dab7211 */ /* 0x080fe200030f0eff */
[----:B---3--:R-:W-:Y:S01]  /*3b80*/  IMAD R23, R23, 0x68, RZ ;  /* 0x0000006817177824 */ /* 0x008fe200078e02ff */
[----:B-----5:R-:W-:Y:S02]  /*3b90*/  IADD3 R4, P4, R71, R156, RZ ;  /* 0x0000009c47047210 */ /* 0x020fe40007f9e0ff */
[----:B------:R-:W0:Y:S01]  /*3ba0*/  LDC R24, c[0x0][0x268] ;  /* 0x00009a00ff187b82 */ /* 0x000e220000000800 */
[----:B------:R-:W-:-:S02]  /*3bb0*/  LEA.HI.X.SX32 R163, R76, R157, 0x1, P5 ;  /* 0x0000009d4ca37211 */ /* 0x000fc400028f0eff */
[-C--:B-1----:R-:W-:Y:S02]  /*3bc0*/  IADD3 R158, P3, R80, R156.reuse, RZ ;  /* 0x0000009c509e7210 */ /* 0x082fe40007f7e0ff */
[-C--:B------:R-:W-:Y:S01]  /*3bd0*/  LEA.HI.X.SX32 R5, R74, R157.reuse, 0x1, P4 ;  /* 0x0000009d4a057211 */ /* 0x080fe200020f0eff */
[----:B------:R1:W-:Y:S01]  /*3be0*/  STL.64 [R1+0x2d8], R170 ;  /* 0x0002d8aa01007387 */ /* 0x0003e20000100a00 */
[----:B------:R-:W-:Y:S01]  /*3bf0*/  LEA.HI.X.SX32 R159, R71, R157, 0x1, P3 ;  /* 0x0000009d479f7211 */ /* 0x000fe200018f0eff */
[----:B------:R-:W2:Y:S01]  /*3c00*/  LDC R202, c[0x0][0x268] ;  /* 0x00009a00ffca7b82 */ /* 0x000ea20000000800 */
[----:B----4-:R-:W-:Y:S01]  /*3c10*/  IMAD R200, R200, 0xd0, RZ ;  /* 0x000000d0c8c87824 */ /* 0x010fe200078e02ff */
[----:B------:R3:W-:Y:S04]  /*3c20*/  STL.64 [R1+0x2d0], R162 ;  /* 0x0002d0a201007387 */ /* 0x0007e80000100a00 */
[----:B------:R4:W-:Y:S02]  /*3c30*/  STL.64 [R1+0x3f8], R4 ;  /* 0x0003f80401007387 */ /* 0x0009e40000100a00 */
[----:B------:R-:W5:Y:S01]  /*3c40*/  LDC R204, c[0x0][0x268] ;  /* 0x00009a00ffcc7b82 */ /* 0x000f620000000800 */
[----:B------:R-:W-:Y:S01]  /*3c50*/  IMAD R205, R205, 0x67, RZ ;  /* 0x00000067cdcd7824 */ /* 0x000fe200078e02ff */
[----:B-1----:R-:W-:-:S02]  /*3c60*/  IADD3 R170, P6, R78, R156, RZ ;  /* 0x0000009c4eaa7210 */ /* 0x002fc40007fde0ff */
[-C--:B---3--:R-:W-:Y:S01]  /*3c70*/  IADD3 R162, P5, R65, R156.reuse, RZ ;  /* 0x0000009c41a27210 */ /* 0x088fe20007fbe0ff */
[----:B------:R1:W-:Y:S01]  /*3c80*/  STL.64 [R1+0x2c8], R158 ;  /* 0x0002c89e01007387 */ /* 0x0003e20000100a00 */
[-C--:B------:R-:W-:Y:S02]  /*3c90*/  LEA.HI.X.SX32 R171, R69, R157.reuse, 0x1, P6 ;  /* 0x0000009d45ab7211 */ /* 0x080fe400030f0eff */
[----:B------:R-:W3:Y:S01]  /*3ca0*/  LDC R206, c[0x0][0x268] ;  /* 0x00009a00ffce7b82 */ /* 0x000ee20000000800 */
[-C--:B----4-:R-:W-:Y:S01]  /*3cb0*/  IADD3 R4, P4, R63, R156.reuse, RZ ;  /* 0x0000009c3f047210 */ /* 0x090fe20007f9e0ff */
[----:B0-----:R-:W-:Y:S01]  /*3cc0*/  IMAD R24, R24, 0x6a, RZ ;  /* 0x0000006a18187824 */ /* 0x001fe200078e02ff */
[-C--:B------:R-:W-:Y:S02]  /*3cd0*/  LEA.HI.X.SX32 R163, R68, R157.reuse, 0x1, P5 ;  /* 0x0000009d44a37211 */ /* 0x080fe400028f0eff */
[-C--:B------:R-:W-:Y:S01]  /*3ce0*/  LEA.HI.X.SX32 R5, R65, R157.reuse, 0x1, P4 ;  /* 0x0000009d41057211 */ /* 0x080fe200020f0eff */
[----:B------:R0:W-:Y:S01]  /*3cf0*/  STL.64 [R1+0x2c0], R170 ;  /* 0x0002c0aa01007387 */ /* 0x0001e20000100a00 */
[----:B--2---:R-:W-:Y:S01]  /*3d00*/  IMAD R202, R202, 0xd2, RZ ;  /* 0x000000d2caca7824 */ /* 0x004fe200078e02ff */
[----:B------:R-:W2:Y:S01]  /*3d10*/  LDC R211, c[0x0][0x268] ;  /* 0x00009a00ffd37b82 */ /* 0x000ea20000000800 */
[-C--:B-1----:R-:W-:Y:S01]  /*3d20*/  IADD3 R158, P3, R72, R156.reuse, RZ ;  /* 0x0000009c489e7210 */ /* 0x082fe20007f7e0ff */
[----:B------:R1:W-:Y:S03]  /*3d30*/  STL.64 [R1+0x488], R162 ;  /* 0x000488a201007387 */ /* 0x0003e60000100a00 */
[-C--:B------:R-:W-:Y:S01]  /*3d40*/  LEA.HI.X.SX32 R159, R63, R157.reuse, 0x1, P3 ;  /* 0x0000009d3f9f7211 */ /* 0x080fe200018f0eff */
[----:B------:R4:W-:Y:S02]  /*3d50*/  STL.64 [R1+0x3f0], R4 ;  /* 0x0003f00401007387 */ /* 0x0009e40000100a00 */
[----:B------:R-:W2:Y:S01]  /*3d60*/  LDC R25, c[0x0][0x268] ;  /* 0x00009a00ff197b82 */ /* 0x000ea20000000800 */
[----:B-----5:R-:W-:Y:S01]  /*3d70*/  IMAD R204, R204, 0xd4, RZ ;  /* 0x000000d4cccc7824 */ /* 0x020fe200078e02ff */
[----:B0-----:R-:W-:Y:S01]  /*3d80*/  IADD3 R170, P6, R70, R156, RZ ;  /* 0x0000009c46aa7210 */ /* 0x001fe20007fde0ff */
[----:B------:R0:W-:Y:S03]  /*3d90*/  STL.64 [R1+0x2b8], R158 ;  /* 0x0002b89e01007387 */ /* 0x0001e60000100a00 */
[----:B------:R-:W-:-:S02]  /*3da0*/  LEA.HI.X.SX32 R171, R62, R157, 0x1, P6 ;  /* 0x0000009d3eab7211 */ /* 0x000fc400030f0eff */
[-C--:B-1----:R-:W-:Y:S01]  /*3db0*/  IADD3 R162, P5, R58, R156.reuse, RZ ;  /* 0x0000009c3aa27210 */ /* 0x082fe20007fbe0ff */
[----:B------:R-:W1:Y:S01]  /*3dc0*/  LDC R210, c[0x0][0x268] ;  /* 0x00009a00ffd27b82 */ /* 0x000e620000000800 */
[----:B---3--:R-:W-:Y:S01]  /*3dd0*/  IMAD R206, R206, 0xd6, RZ ;  /* 0x000000d6cece7824 */ /* 0x008fe200078e02ff */
[-C--:B----4-:R-:W-:Y:S01]  /*3de0*/  IADD3 R4, P4, R66, R156.reuse, RZ ;  /* 0x0000009c42047210 */ /* 0x090fe20007f9e0ff */
[----:B------:R3:W-:Y:S01]  /*3df0*/  STL.64 [R1+0x2b0], R170 ;  /* 0x0002b0aa01007387 */ /* 0x0007e20000100a00 */
[-C--:B------:R-:W-:Y:S02]  /*3e00*/  IADD3 R172, P6, R49, R156.reuse, RZ ;  /* 0x0000009c31ac7210 */ /* 0x080fe40007fde0ff */
[----:B0-----:R-:W-:Y:S01]  /*3e10*/  IADD3 R158, P3, R64, R156, RZ ;  /* 0x0000009c409e7210 */ /* 0x001fe20007f7e0ff */
[----:B--2---:R-:W-:Y:S01]  /*3e20*/  IMAD R211, R211, 0x35, RZ ;  /* 0x00000035d3d37824 */ /* 0x004fe200078e02ff */
[-C--:B------:R-:W-:Y:S01]  /*3e30*/  LEA.HI.X.SX32 R5, R58, R157.reuse, 0x1, P4 ;  /* 0x0000009d3a057211 */ /* 0x080fe200020f0eff */
[----:B------:R-:W0:Y:S01]  /*3e40*/  LDC R27, c[0x0][0x268] ;  /* 0x00009a00ff1b7b82 */ /* 0x000e220000000800 */
[----:B------:R-:W-:-:S02]  /*3e50*/  LEA.HI.X.SX32 R163, R60, R157, 0x1, P5 ;  /* 0x0000009d3ca37211 */ /* 0x000fc400028f0eff */
[-C--:B------:R-:W-:Y:S01]  /*3e60*/  LEA.HI.X.SX32 R159, R55, R157.reuse, 0x1, P3 ;  /* 0x0000009d379f7211 */ /* 0x080fe200018f0eff */
[----:B------:R2:W-:Y:S01]  /*3e70*/  STL.64 [R1+0x2a8], R4 ;  /* 0x0002a80401007387 */ /* 0x0005e20000100a00 */
[-C--:B---3--:R-:W-:Y:S01]  /*3e80*/  IADD3 R170, P5, R48, R156.reuse, RZ ;  /* 0x0000009c30aa7210 */ /* 0x088fe20007fbe0ff */
[----:B------:R-:W-:Y:S01]  /*3e90*/  IMAD R25, R25, 0x36, RZ ;  /* 0x0000003619197824 */ /* 0x000fe200078e02ff */
[-C--:B------:R-:W-:Y:S01]  /*3ea0*/  LEA.HI.X.SX32 R173, R52, R157.reuse, 0x1, P6 ;  /* 0x0000009d34ad7211 */ /* 0x080fe200030f0eff */
[----:B------:R3:W-:Y:S01]  /*3eb0*/  STL.64 [R1+0x3e8], R162 ;  /* 0x0003e8a201007387 */ /* 0x0007e20000100a00 */
[----:B------:R-:W-:Y:S01]  /*3ec0*/  LEA.HI.X.SX32 R171, R49, R157, 0x1, P5 ;  /* 0x0000009d31ab7211 */ /* 0x000fe200028f0eff */
[----:B------:R-:W4:Y:S02]  /*3ed0*/  LDC R208, c[0x0][0x268] ;  /* 0x00009a00ffd07b82 */ /* 0x000f240000000800 */
[----:B------:R5:W-:Y:S01]  /*3ee0*/  STL.64 [R1+0x4f8], R6 ;  /* 0x0004f80601007387 */ /* 0x000be20000100a00 */
[----:B-1----:R-:W-:Y:S01]  /*3ef0*/  IMAD R210, R210, 0x69, RZ ;  /* 0x00000069d2d27824 */ /* 0x002fe200078e02ff */
[----:B--2---:R-:W-:-:S02]  /*3f00*/  IADD3 R4, P4, R46, R156, RZ ;  /* 0x0000009c2e047210 */ /* 0x004fc40007f9e0ff */
[----:B------:R1:W-:Y:S02]  /*3f10*/  STL.64 [R1+0x2a0], R158 ;  /* 0x0002a09e01007387 */ /* 0x0003e40000100a00 */
[----:B------:R-:W2:Y:S01]  /*3f20*/  LDC R214, c[0x0][0x268] ;  /* 0x00009a00ffd67b82 */ /* 0x000ea20000000800 */
[-C--:B------:R-:W-:Y:S02]  /*3f30*/  LEA.HI.X.SX32 R5, R48, R157.reuse, 0x1, P4 ;  /* 0x0000009d30057211 */ /* 0x080fe400020f0eff */
[-C--:B---3--:R-:W-:Y:S01]  /*3f40*/  IADD3 R162, P3, R56, R156.reuse, RZ ;  /* 0x0000009c38a27210 */ /* 0x088fe20007f7e0ff */
[----:B0-----:R-:W-:Y:S01]  /*3f50*/  IMAD R27, R27, 0x6c, RZ ;  /* 0x0000006c1b1b7824 */ /* 0x001fe200078e02ff */
[----:B-----5:R-:W3:Y:S02]  /*3f60*/  LDL.LU.64 R6, [R1+0x570] ;  /* 0x0005700001067983 */ /* 0x020ee40000300a00 */
[-C--:B------:R-:W-:Y:S01]  /*3f70*/  LEA.HI.X.SX32 R163, R46, R157.reuse, 0x1, P3 ;  /* 0x0000009d2ea37211 */ /* 0x080fe200018f0eff */
[----:B------:R-:W0:Y:S01]  /*3f80*/  LDC R215, c[0x0][0x268] ;  /* 0x00009a00ffd77b82 */ /* 0x000e220000000800 */
[-C--:B-1----:R-:W-:Y:S01]  /*3f90*/  IADD3 R158, P0, R54, R156.reuse, RZ ;  /* 0x0000009c369e7210 */ /* 0x082fe20007f1e0ff */
[----:B------:R1:W-:Y:S04]  /*3fa0*/  STL.64 [R1+0x4d0], R172 ;  /* 0x0004d0ac01007387 */ /* 0x0003e80000100a00 */
[----:B------:R5:W-:Y:S01]  /*3fb0*/  STL.64 [R1+0x480], R170 ;  /* 0x000480aa01007387 */ /* 0x000be20000100a00 */
[----:B------:R-:W-:Y:S01]  /*3fc0*/  LEA.HI.X.SX32 R159, R57, R157, 0x1, P0 ;  /* 0x0000009d399f7211 */ /* 0x000fe200000f0eff */
[----:B------:R-:W0:Y:S01]  /*3fd0*/  LDC R209, c[0x0][0x268] ;  /* 0x00009a00ffd17b82 */ /* 0x000e220000000800 */
[----:B----4-:R-:W-:Y:S01]  /*3fe0*/  IMAD R208, R208, 0xd8, RZ ;  /* 0x000000d8d0d07824 */ /* 0x010fe200078e02ff */
[----:B------:R4:W-:Y:S01]  /*3ff0*/  STL.64 [R1+0x3e0], R4 ;  /* 0x0003e00401007387 */ /* 0x0009e20000100a00 */
[----:B-1----:R-:W-:Y:S01]  /*4000*/  IADD3 R172, P6, R40, R156, RZ ;  /* 0x0000009c28ac7210 */ /* 0x002fe20007fde0ff */
[----:B--2---:R-:W-:-:S04]  /*4010*/  IMAD R214, R214, 0x6b, RZ ;  /* 0x0000006bd6d67824 */ /* 0x004fc800078e02ff */
[----:B------:R-:W1:Y:S01]  /*4020*/  LDC R28, c[0x0][0x268] ;  /* 0x00009a00ff1c7b82 */ /* 0x000e620000000800 */
[-C--:B-----5:R-:W-:Y:S02]  /*4030*/  IADD3 R170, P5, R50, R156.reuse, RZ ;  /* 0x0000009c32aa7210 */ /* 0x0a0fe40007fbe0ff */
[-C--:B------:R-:W-:Y:S02]  /*4040*/  LEA.HI.X.SX32 R173, R61, R157.reuse, 0x1, P6 ;  /* 0x0000009d3dad7211 */ /* 0x080fe400030f0eff */
[----:B----4-:R-:W-:Y:S01]  /*4050*/  IADD3 R4, P4, R51, R156, RZ ;  /* 0x0000009c33047210 */ /* 0x010fe20007f9e0ff */
[----:B------:R2:W-:Y:S01]  /*4060*/  STL.64 [R1+0x298], R162 ;  /* 0x000298a201007387 */ /* 0x0005e20000100a00 */
[-C--:B------:R-:W-:Y:S01]  /*4070*/  LEA.HI.X.SX32 R171, R40, R157.reuse, 0x1, P5 ;  /* 0x0000009d28ab7211 */ /* 0x080fe200028f0eff */
[----:B------:R-:W4:Y:S01]  /*4080*/  LDC R212, c[0x0][0x268] ;  /* 0x00009a00ffd47b82 */ /* 0x000f220000000800 */
[----:B------:R-:W-:Y:S01]  /*4090*/  LEA.HI.X.SX32 R5, R73, R157, 0x1, P4 ;  /* 0x0000009d49057211 */ /* 0x000fe200020f0eff */
[----:B------:R5:W-:Y:S01]  /*40a0*/  STL.64 [R1+0x290], R158 ;  /* 0x0002909e01007387 */ /* 0x000be20000100a00 */
[----:B0-----:R-:W-:-:S03]  /*40b0*/  IMAD R215, R215, 0x1b, RZ ;  /* 0x0000001bd7d77824 */ /* 0x001fc600078e02ff */
[----:B------:R0:W-:Y:S01]  /*40c0*/  STL.64 [R1+0x3d0], R172 ;  /* 0x0003d0ac01007387 */ /* 0x0001e20000100a00 */
[----:B------:R-:W-:Y:S01]  /*40d0*/  IMAD R209, R209, 0xda, RZ ;  /* 0x000000dad1d17824 */ /* 0x000fe200078e02ff */
[----:B------:R-:W4:Y:S01]  /*40e0*/  LDC R213, c[0x0][0x268] ;  /* 0x00009a00ffd57b82 */ /* 0x000f220000000800 */
[-C--:B--2---:R-:W-:Y:S01]  /*40f0*/  IADD3 R162, P3, R34, R156.reuse, RZ ;  /* 0x0000009c22a27210 */ /* 0x084fe20007f7e0ff */
[----:B------:R2:W-:Y:S01]  /*4100*/  STL.64 [R1+0x288], R170 ;  /* 0x000288aa01007387 */ /* 0x0005e20000100a00 */
[----:B-----5:R-:W-:-:S03]  /*4110*/  IADD3 R158, P0, R32, R156, RZ ;  /* 0x0000009c209e7210 */ /* 0x020fc60007f1e0ff */
[----:B------:R5:W-:Y:S01]  /*4120*/  STL.64 [R1+0x280], R4 ;  /* 0x0002800401007387 */ /* 0x000be20000100a00 */
[-C--:B------:R-:W-:Y:S01]  /*4130*/  LEA.HI.X.SX32 R163, R81, R157.reuse, 0x1, P3 ;  /* 0x0000009d51a37211 */ /* 0x080fe200018f0eff */
[----:B------:R-:W5:Y:S01]  /*4140*/  LDC R216, c[0x0][0x268] ;  /* 0x00009a00ffd87b82 */ /* 0x000f620000000800 */
[-C--:B0-----:R-:W-:Y:S01]  /*4150*/  IADD3 R172, P6, R59, R156.reuse, RZ ;  /* 0x0000009c3bac7210 */ /* 0x081fe20007fde0ff */
[----:B-1----:R-:W-:Y:S01]  /*4160*/  IMAD R28, R28, 0x6e, RZ ;  /* 0x0000006e1c1c7824 */ /* 0x002fe200078e02ff */
[-C--:B------:R-:W-:Y:S02]  /*4170*/  LEA.HI.X.SX32 R159, R34, R157.reuse, 0x1, P0 ;  /* 0x0000009d229f7211 */ /* 0x080fe400000f0eff */
[-C--:B--2---:R-:W-:Y:S01]  /*4180*/  IADD3 R170, P5, R67, R156.reuse, RZ ;  /* 0x0000009c43aa7210 */ /* 0x084fe20007fbe0ff */
[----:B----4-:R-:W-:Y:S01]  /*4190*/  IMAD R212, R212, 0xdc, RZ ;  /* 0x000000dcd4d47824 */ /* 0x010fe200078e02ff */
[-C--:B------:R-:W-:Y:S01]  /*41a0*/  LEA.HI.X.SX32 R173, R32, R157.reuse, 0x1, P6 ;  /* 0x0000009d20ad7211 */ /* 0x080fe200030f0eff */
[----:B------:R-:W0:Y:S01]  /*41b0*/  LDC R29, c[0x0][0x268] ;  /* 0x00009a00ff1d7b82 */ /* 0x000e220000000800 */
[----:B-----5:R-:W-:Y:S01]  /*41c0*/  IADD3 R4, P4, R26, R156, RZ ;  /* 0x0000009c1a047210 */ /* 0x020fe20007f9e0ff */
[----:B------:R1:W-:Y:S01]  /*41d0*/  STL.64 [R1+0x478], R162 ;  /* 0x000478a201007387 */ /* 0x0003e20000100a00 */
[----:B------:R-:W-:-:S02]  /*41e0*/  LEA.HI.X.SX32 R171, R134, R157, 0x1, P5 ;  /* 0x0000009d86ab7211 */ /* 0x000fc400028f0eff */
[----:B------:R-:W-:Y:S01]  /*41f0*/  LEA.HI.X.SX32 R5, R136, R157, 0x1, P4 ;  /* 0x0000009d88057211 */ /* 0x000fe200020f0eff */
[----:B------:R2:W-:Y:S01]  /*4200*/  STL.64 [R1+0x3c8], R158 ;  /* 0x0003c89e01007387 */ /* 0x0005e20000100a00 */
[----:B------:R-:W-:Y:S01]  /*4210*/  IMAD R213, R213, 0xde, RZ ;  /* 0x000000ded5d57824 */ /* 0x000fe200078e02ff */
[----:B------:R-:W4:Y:S02]  /*4220*/  LDC R218, c[0x0][0x268] ;  /* 0x00009a00ffda7b82 */ /* 0x000f240000000800 */
[----:B------:R5:W-:Y:S01]  /*4230*/  STL.64 [R1+0x278], R172 ;  /* 0x000278ac01007387 */ /* 0x000be20000100a00 */
[----:B-1----:R-:W-:-:S03]  /*4240*/  IADD3 R162, P3, R75, R156, RZ ;  /* 0x0000009c4ba27210 */ /* 0x002fc60007f7e0ff */
[----:B------:R1:W-:Y:S02]  /*4250*/  STL.64 [R1+0x270], R170 ;  /* 0x000270aa01007387 */ /* 0x0003e40000100a00 */
[----:B------:R-:W4:Y:S01]  /*4260*/  LDC R30, c[0x0][0x268] ;  /* 0x00009a00ff1e7b82 */ /* 0x000f220000000800 */
[----:B------:R-:W-:Y:S01]  /*4270*/  IMAD R216, R216, 0x6d, RZ ;  /* 0x0000006dd8d87824 */ /* 0x000fe200078e02ff */
[-C--:B--2---:R-:W-:Y:S01]  /*4280*/  IADD3 R158, P0, R87, R156.reuse, RZ ;  /* 0x0000009c579e7210 */ /* 0x084fe20007f1e0ff */
[----:B------:R2:W-:Y:S01]  /*4290*/  STL.64 [R1+0x3c0], R4 ;  /* 0x0003c00401007387 */ /* 0x0005e20000100a00 */
[-C--:B------:R-:W-:Y:S02]  /*42a0*/  LEA.HI.X.SX32 R163, R26, R157.reuse, 0x1, P3 ;  /* 0x0000009d1aa37211 */ /* 0x080fe400018f0eff */
[-C--:B-----5:R-:W-:Y:S02]  /*42b0*/  IADD3 R172, P6, R20, R156.reuse, RZ ;  /* 0x0000009c14ac7210 */ /* 0x0a0fe40007fde0ff */
[----:B------:R-:W-:Y:S01]  /*42c0*/  LEA.HI.X.SX32 R159, R150, R157, 0x1, P0 ;  /* 0x0000009d969f7211 */ /* 0x000fe200000f0eff */
[----:B------:R-:W5:Y:S01]  /*42d0*/  LDC R31, c[0x0][0x268] ;  /* 0x00009a00ff1f7b82 */ /* 0x000f620000000800 */
[----:B0-----:R-:W-:Y:S01]  /*42e0*/  IMAD R29, R29, 0xe, RZ ;  /* 0x0000000e1d1d7824 */ /* 0x001fe200078e02ff */
[----:B-1----:R-:W-:-:S02]  /*42f0*/  IADD3 R170, P5, R18, R156, RZ ;  /* 0x0000009c12aa7210 */ /* 0x002fc40007fbe0ff */
[-C--:B------:R-:W-:Y:S02]  /*4300*/  LEA.HI.X.SX32 R173, R161, R157.reuse, 0x1, P6 ;  /* 0x0000009da1ad7211 */ /* 0x080fe400030f0eff */
[----:B--2---:R-:W-:Y:S01]  /*4310*/  IADD3 R4, P4, R16, R156, RZ ;  /* 0x0000009c10047210 */ /* 0x004fe20007f9e0ff */
[----:B------:R-:W-:Y:S01]  /*4320*/  STL.64 [R1+0x268], R162 ;  /* 0x000268a201007387 */ /* 0x000fe20000100a00 */
[-C--:B------:R-:W-:Y:S01]  /*4330*/  LEA.HI.X.SX32 R171, R20, R157.reuse, 0x1, P5 ;  /* 0x0000009d14ab7211 */ /* 0x080fe200028f0eff */
[----:B------:R-:W0:Y:S01]  /*4340*/  LDC R220, c[0x0][0x268] ;  /* 0x00009a00ffdc7b82 */ /* 0x000e220000000800 */
[----:B------:R-:W-:Y:S01]  /*4350*/  LEA.HI.X.SX32 R5, R18, R157, 0x1, P4 ;  /* 0x0000009d12057211 */ /* 0x000fe200020f0eff */
[----:B------:R-:W-:Y:S01]  /*4360*/  STL.64 [R1+0x260], R158 ;  /* 0x0002609e01007387 */ /* 0x000fe20000100a00 */
[----:B----4-:R-:W-:-:S03]  /*4370*/  IMAD R218, R218, 0x37, RZ ;  /* 0x00000037dada7824 */ /* 0x010fc600078e02ff */
[----:B------:R1:W-:Y:S01]  /*4380*/  STL.64 [R1+0x4c8], R172 ;  /* 0x0004c8ac01007387 */ /* 0x0003e20000100a00 */
[----:B------:R-:W-:Y:S01]  /*4390*/  IMAD R30, R30, 0x1c, RZ ;  /* 0x0000001c1e1e7824 */ /* 0x000fe200078e02ff */
[----:B------:R-:W2:Y:S01]  /*43a0*/  LDC R33, c[0x0][0x268] ;  /* 0x00009a00ff217b82 */ /* 0x000ea20000000800 */
[----:B-----5:R-:W-:-:S07]  /*43b0*/  IMAD R31, R31, 0x38, RZ ;  /* 0x000000381f1f7824 */ /* 0x020fce00078e02ff */
[----:B------:R-:W4:Y:S01]  /*43c0*/  LDC R217, c[0x0][0x268] ;  /* 0x00009a00ffd97b82 */ /* 0x000f220000000800 */
[----:B-1----:R-:W5:Y:S04]  /*43d0*/  LDL.LU.64 R172, [R1+0x568] ;  /* 0x0005680001ac7983 */ /* 0x002f680000300a00 */
[----:B------:R1:W-:Y:S01]  /*43e0*/  STL.64 [R1+0x470], R170 ;  /* 0x000470aa01007387 */ /* 0x0003e20000100a00 */
[-C--:B------:R-:W-:Y:S02]  /*43f0*/  IADD3 R162, P3, R142, R156.reuse, RZ ;  /* 0x0000009c8ea27210 */ /* 0x080fe40007f7e0ff */
[----:B------:R-:W4:Y:S01]  /*4400*/  LDC R219, c[0x0][0x268] ;  /* 0x00009a00ffdb7b82 */ /* 0x000f220000000800 */
[-C--:B------:R-:W-:Y:S01]  /*4410*/  IADD3 R158, P0, R148, R156.reuse, RZ ;  /* 0x0000009c949e7210 */ /* 0x080fe20007f1e0ff */
[----:B0-----:R-:W-:Y:S01]  /*4420*/  IMAD R220, R220, 0x6f, RZ ;  /* 0x0000006fdcdc7824 */ /* 0x001fe200078e02ff */
[----:B------:R-:W-:-:S02]  /*4430*/  IADD3 R160, P6, R10, R156, RZ ;  /* 0x0000009c0aa07210 */ /* 0x000fc40007fde0ff */
[-C--:B------:R-:W-:Y:S02]  /*4440*/  IADD3 R164, P5, R165, R156.reuse, RZ ;  /* 0x0000009ca5a47210 */ /* 0x080fe40007fbe0ff */
[----:B------:R-:W-:Y:S01]  /*4450*/  IADD3 R166, P4, R167, R156, RZ ;  /* 0x0000009ca7a67210 */ /* 0x000fe20007f9e0ff */
[----:B------:R-:W0:Y:S01]  /*4460*/  LDC R35, c[0x0][0x268] ;  /* 0x00009a00ff237b82 */ /* 0x000e220000000800 */
[----:B--2---:R-:W-:Y:S01]  /*4470*/  IMAD R33, R33, 0x70, RZ ;  /* 0x0000007021217824 */ /* 0x004fe200078e02ff */
[----:B-1----:R-:W2:Y:S04]  /*4480*/  LDL.LU.64 R170, [R1+0x560] ;  /* 0x0005600001aa7983 */ /* 0x002ea80000300a00 */
[----:B------:R1:W-:Y:S01]  /*4490*/  STL.64 [R1+0x3b8], R4 ;  /* 0x0003b80401007387 */ /* 0x0003e20000100a00 */
[----:B------:R-:W-:Y:S01]  /*44a0*/  LEA.HI.X.SX32 R163, R16, R157, 0x1, P3 ;  /* 0x0000009d10a37211 */ /* 0x000fe200018f0eff */
[----:B------:R-:W0:Y:S01]  /*44b0*/  LDC R221, c[0x0][0x268] ;  /* 0x00009a00ffdd7b82 */ /* 0x000e220000000800 */
[----:B----4-:R-:W-:-:S07]  /*44c0*/  IMAD R217, R217, 0xe0, RZ ;  /* 0x000000e0d9d97824 */ /* 0x010fce00078e02ff */
[----:B------:R-:W4:Y:S01]  /*44d0*/  LDC R223, c[0x0][0x268] ;  /* 0x00009a00ffdf7b82 */ /* 0x000f220000000800 */
[----:B------:R-:W-:Y:S01]  /*44e0*/  IMAD R219, R219, 0xe2, RZ ;  /* 0x000000e2dbdb7824 */ /* 0x000fe200078e02ff */
[----:B-1----:R-:W2:Y:S01]  /*44f0*/  LDL.LU.64 R4, [R1+0x558] ;  /* 0x0005580001047983 */ /* 0x002ea20000300a00 */
[----:B------:R-:W-:-:S03]  /*4500*/  LEA.HI.X.SX32 R159, R169, R157, 0x1, P0 ;  /* 0x0000009da99f7211 */ /* 0x000fc600000f0eff */
[----:B------:R-:W-:Y:S01]  /*4510*/  STL.64 [R1+0x258], R162 ;  /* 0x000258a201007387 */ /* 0x000fe20000100a00 */
[----:B------:R-:W-:Y:S01]  /*4520*/  LEA.HI.X.SX32 R165, R10, R157, 0x1, P5 ;  /* 0x0000009d0aa57211 */ /* 0x000fe200028f0eff */
[----:B------:R-:W1:Y:S01]  /*4530*/  LDC R226, c[0x0][0x268] ;  /* 0x00009a00ffe27b82 */ /* 0x000e620000000800 */
[----:B0-----:R-:W-:Y:S01]  /*4540*/  IMAD R35, R35, 0x72, RZ ;  /* 0x0000007223237824 */ /* 0x001fe200078e02ff */
[----:B------:R3:W-:Y:S06]  /*4550*/  STL.64 [R1+0x250], R158 ;  /* 0x0002509e01007387 */ /* 0x0007ec0000100a00 */
[----:B------:R-:W0:Y:S01]  /*4560*/  LDC R36, c[0x0][0x268] ;  /* 0x00009a00ff247b82 */ /* 0x000e220000000800 */
[----:B------:R-:W-:-:S07]  /*4570*/  IMAD R221, R221, 0xe4, RZ ;  /* 0x000000e4dddd7824 */ /* 0x000fce00078e02ff */
[----:B------:R-:W3:Y:S01]  /*4580*/  LDC R227, c[0x0][0x268] ;  /* 0x00009a00ffe37b82 */ /* 0x000ee20000000800 */
[----:B----4-:R-:W-:-:S07]  /*4590*/  IMAD R223, R223, 0xe6, RZ ;  /* 0x000000e6dfdf7824 */ /* 0x010fce00078e02ff */
[----:B------:R-:W4:Y:S01]  /*45a0*/  LDC R230, c[0x0][0x268] ;  /* 0x00009a00ffe67b82 */ /* 0x000f220000000800 */
[----:B-1----:R-:W-:-:S07]  /*45b0*/  IMAD R226, R226, 0x71, RZ ;  /* 0x00000071e2e27824 */ /* 0x002fce00078e02ff */
[----:B------:R-:W1:Y:S01]  /*45c0*/  LDC R231, c[0x0][0x268] ;  /* 0x00009a00ffe77b82 */ /* 0x000e620000000800 */
[----:B0-----:R-:W-:-:S07]  /*45d0*/  IMAD R36, R36, 0x3a, RZ ;  /* 0x0000003a24247824 */ /* 0x001fce00078e02ff */
[----:B------:R-:W0:Y:S01]  /*45e0*/  LDC R37, c[0x0][0x268] ;  /* 0x00009a00ff257b82 */ /* 0x000e220000000800 */
[----:B---3--:R-:W-:-:S07]  /*45f0*/  IMAD R227, R227, 0x39, RZ ;  /* 0x00000039e3e37824 */ /* 0x008fce00078e02ff */
        /* <DEDUP_REMOVED lines=27> */
[----:B-1----:R-:W-:Y:S01]  /*47b0*/  IMAD R41, R41, 0x3c, RZ ;  /* 0x0000003c29297824 */ /* 0x002fe200078e02ff */
[----:B------:R-:W-:-:S06]  /*47c0*/  IADD3 R158, P0, R6, R156, RZ ;  /* 0x0000009c069e7210 */ /* 0x000fcc0007f1e0ff */
        /* <DEDUP_REMOVED lines=25> */
[----:B0-----:R-:W-:Y:S01]  /*4960*/  IMAD R241, R241, 0xfa, RZ ;  /* 0x000000faf1f17824 */ /* 0x001fe200078e02ff */
[----:B-----5:R-:W-:-:S06]  /*4970*/  LEA.HI.X.SX32 R167, R173, R157, 0x1, P4 ;  /* 0x0000009dada77211 */ /* 0x020fcc00020f0eff */
[----:B------:R-:W0:Y:S01]  /*4980*/  LDC R245, c[0x0][0x268] ;  /* 0x00009a00fff57b82 */ /* 0x000e220000000800 */
[----:B---3--:R-:W-:-:S07]  /*4990*/  IMAD R250, R250, 0x1f, RZ ;  /* 0x0000001ffafa7824 */ /* 0x008fce00078e02ff */
[----:B------:R-:W3:Y:S01]  /*49a0*/  LDC R248, c[0x0][0x268] ;  /* 0x00009a00fff87b82 */ /* 0x000ee20000000800 */
[----:B----4-:R-:W-:Y:S01]  /*49b0*/  IMAD R44, R44, 0x7e, RZ ;  /* 0x0000007e2c2c7824 */ /* 0x010fe200078e02ff */
[----:B--2---:R-:W-:-:S06]  /*49c0*/  LEA.HI.X.SX32 R161, R171, R157, 0x1, P6 ;  /* 0x0000009daba17211 */ /* 0x004fcc00030f0eff */
[----:B------:R-:W2:Y:S01]  /*49d0*/  LDC R249, c[0x0][0x268] ;  /* 0x00009a00fff97b82 */ /* 0x000ea20000000800 */
[----:B-1----:R-:W-:Y:S01]  /*49e0*/  IMAD R244, R244, 0xfc, RZ ;  /* 0x000000fcf4f47824 */ /* 0x002fe200078e02ff */
[----:B------:R1:W-:Y:S04]  /*49f0*/  STL.64 [R1+0x3b0], R160 ;  /* 0x0003b0a001007387 */ /* 0x0003e80000100a00 */
[----:B------:R4:W-:Y:S02]  /*4a00*/  STL.64 [R1+0x248], R164 ;  /* 0x000248a401007387 */ /* 0x0009e40000100a00 */
[----:B------:R-:W5:Y:S01]  /*4a10*/  LDC R247, c[0x0][0x268] ;  /* 0x00009a00fff77b82 */ /* 0x000f620000000800 */
[----:B0-----:R-:W-:Y:S01]  /*4a20*/  IMAD R245, R245, 0xfe, RZ ;  /* 0x000000fef5f57824 */ /* 0x001fe200078e02ff */
[----:B------:R-:W-:-:S02]  /*4a30*/  IADD3 R162, P3, R5, R156, RZ ;  /* 0x0000009c05a27210 */ /* 0x000fc40007f7e0ff */
[-C--:B------:R-:W-:Y:S01]  /*4a40*/  LEA.HI.X.SX32 R159, R5, R157.reuse, 0x1, P0 ;  /* 0x0000009d059f7211 */ /* 0x080fe200000f0eff */
[----:B---3--:R-:W-:Y:S01]  /*4a50*/  IMAD R248, R248, 0x7d, RZ ;  /* 0x0000007df8f87824 */ /* 0x008fe200078e02ff */
[-C--:B------:R-:W-:Y:S01]  /*4a60*/  LEA.HI.X.SX32 R163, R176, R157.reuse, 0x1, P3 ;  /* 0x0000009db0a37211 */ /* 0x080fe200018f0eff */
[----:B------:R0:W-:Y:S01]  /*4a70*/  STL.64 [R1+0x240], R166 ;  /* 0x000240a601007387 */ /* 0x0001e20000100a00 */
[-C--:B-1----:R-:W-:Y:S02]  /*4a80*/  IADD3 R160, P6, R170, R156.reuse, RZ ;  /* 0x0000009caaa07210 */ /* 0x082fe40007fde0ff */
[-C--:B----4-:R-:W-:Y:S01]  /*4a90*/  IADD3 R164, P5, R172, R156.reuse, RZ ;  /* 0x0000009caca47210 */ /* 0x090fe20007fbe0ff */
[----:B------:R1:W-:Y:S01]  /*4aa0*/  STL.64 [R1+0x468], R162 ;  /* 0x000468a201007387 */ /* 0x0003e20000100a00 */
[-C--:B------:R-:W-:Y:S01]  /*4ab0*/  LEA.HI.X.SX32 R161, R6, R157.reuse, 0x1, P6 ;  /* 0x0000009d06a17211 */ /* 0x080fe200030f0eff */
[----:B--2---:R-:W-:Y:S01]  /*4ac0*/  IMAD R249, R249, 0x3f, RZ ;  /* 0x0000003ff9f97824 */ /* 0x004fe200078e02ff */
[----:B------:R-:W-:Y:S01]  /*4ad0*/  LEA.HI.X.SX32 R165, R179, R157, 0x1, P5 ;  /* 0x0000009db3a57211 */ /* 0x000fe200028f0eff */
[----:B------:R2:W-:Y:S01]  /*4ae0*/  STL.64 [R1+0x3a8], R158 ;  /* 0x0003a89e01007387 */ /* 0x0005e20000100a00 */
[-C--:B0-----:R-:W-:Y:S01]  /*4af0*/  IADD3 R166, P4, R7, R156.reuse, RZ ;  /* 0x0000009c07a67210 */ /* 0x081fe20007f9e0ff */
[----:B-----5:R-:W-:Y:S01]  /*4b00*/  IMAD R247, R247, 0x7f, RZ ;  /* 0x0000007ff7f77824 */ /* 0x020fe200078e02ff */
[----:B-1----:R-:W-:-:S02]  /*4b10*/  IADD3 R162, P3, R175, R156, RZ ;  /* 0x0000009cafa27210 */ /* 0x002fc40007f7e0ff */
[-C--:B------:R-:W-:Y:S02]  /*4b20*/  LEA.HI.X.SX32 R167, R180, R157.reuse, 0x1, P4 ;  /* 0x0000009db4a77211 */ /* 0x080fe400020f0eff */
[----:B--2---:R-:W-:Y:S02]  /*4b30*/  IADD3 R158, P0, R177, R156, RZ ;  /* 0x0000009cb19e7210 */ /* 0x004fe40007f1e0ff */
[-C--:B------:R-:W-:Y:S01]  /*4b40*/  LEA.HI.X.SX32 R163, R7, R157.reuse, 0x1, P3 ;  /* 0x0000009d07a37211 */ /* 0x080fe200018f0eff */
[----:B------:R-:W-:Y:S01]  /*4b50*/  STL.64 [R1+0x238], R160 ;  /* 0x000238a001007387 */ /* 0x000fe20000100a00 */
[----:B------:R-:W-:-:S03]  /*4b60*/  LEA.HI.X.SX32 R159, R184, R157, 0x1, P0 ;  /* 0x0000009db89f7211 */ /* 0x000fc600000f0eff */
[----:B------:R-:W-:Y:S04]  /*4b70*/  STL.64 [R1+0x230], R164 ;  /* 0x000230a401007387 */ /* 0x000fe80000100a00 */
[----:B------:R-:W-:Y:S04]  /*4b80*/  STL.64 [R1+0x3a0], R166 ;  /* 0x0003a0a601007387 */ /* 0x000fe80000100a00 */
[----:B------:R-:W-:Y:S04]  /*4b90*/  STL.64 [R1+0x228], R162 ;  /* 0x000228a201007387 */ /* 0x000fe80000100a00 */
[----:B------:R0:W-:Y:S04]  /*4ba0*/  STL.64 [R1+0x508], R192 ;  /* 0x000508c001007387 */ /* 0x0001e80000100a00 */
[----:B------:R-:W-:Y:S04]  /*4bb0*/  STL.64 [R1+0x220], R158 ;  /* 0x0002209e01007387 */ /* 0x000fe80000100a00 */
[----:B0-----:R-:W2:Y:S04]  /*4bc0*/  LDL.LU.64 R192, [R1+0x550] ;  /* 0x0005500001c07983 */ /* 0x001ea80000300a00 */
[----:B------:R0:W-:Y:S04]  /*4bd0*/  STL.64 [R1+0x4f0], R2 ;  /* 0x0004f00201007387 */ /* 0x0001e80000100a00 */
[----:B0-----:R-:W3:Y:S01]  /*4be0*/  LDL.LU.64 R2, [R1+0x548] ;  /* 0x0005480001027983 */ /* 0x001ee20000300a00 */
[----:B------:R-:W-:-:S02]  /*4bf0*/  IADD3 R160, P6, R11, R156, RZ ;  /* 0x0000009c0ba07210 */ /* 0x000fc40007fde0ff */
[-C--:B------:R-:W-:Y:S02]  /*4c00*/  IADD3 R164, P5, R12, R156.reuse, RZ ;  /* 0x0000009c0ca47210 */ /* 0x080fe40007fbe0ff */
[-C--:B------:R-:W-:Y:S02]  /*4c10*/  IADD3 R168, P4, R13, R156.reuse, RZ ;  /* 0x0000009c0da87210 */ /* 0x080fe40007f9e0ff */
[-C--:B------:R-:W-:Y:S02]  /*4c20*/  IADD3 R6, P0, R183, R156.reuse, RZ ;  /* 0x0000009cb7067210 */ /* 0x080fe40007f1e0ff */
[-C--:B------:R-:W-:Y:S02]  /*4c30*/  LEA.HI.X.SX32 R161, R9, R157.reuse, 0x1, P6 ;  /* 0x0000009d09a17211 */ /* 0x080fe400030f0eff */
[----:B------:R-:W-:Y:S02]  /*4c40*/  LEA.HI.X.SX32 R165, R11, R157, 0x1, P5 ;  /* 0x0000009d0ba57211 */ /* 0x000fe400028f0eff */
[----:B------:R-:W-:-:S02]  /*4c50*/  IADD3 R166, P3, R181, R156, RZ ;  /* 0x0000009cb5a67210 */ /* 0x000fc40007f7e0ff */
[-C--:B------:R-:W-:Y:S01]  /*4c60*/  LEA.HI.X.SX32 R169, R12, R157.reuse, 0x1, P4 ;  /* 0x0000009d0ca97211 */ /* 0x080fe200020f0eff */
[----:B------:R0:W-:Y:S01]  /*4c70*/  STL.64 [R1+0x4c0], R160 ;  /* 0x0004c0a001007387 */ /* 0x0001e20000100a00 */
[-C--:B------:R-:W-:Y:S02]  /*4c80*/  IADD3 R158, P2, R14, R156.reuse, RZ ;  /* 0x0000009c0e9e7210 */ /* 0x080fe40007f5e0ff */
[-C--:B------:R-:W-:Y:S01]  /*4c90*/  IADD3 R162, P1, R187, R156.reuse, RZ ;  /* 0x0000009cbba27210 */ /* 0x080fe20007f3e0ff */
[----:B------:R1:W-:Y:S01]  /*4ca0*/  STL.64 [R1+0x460], R164 ;  /* 0x000460a401007387 */ /* 0x0003e20000100a00 */
[-C--:B------:R-:W-:Y:S02]  /*4cb0*/  IADD3 R10, P4, R17, R156.reuse, RZ ;  /* 0x0000009c110a7210 */ /* 0x080fe40007f9e0ff */
[----:B------:R-:W-:Y:S01]  /*4cc0*/  LEA.HI.X.SX32 R167, R13, R157, 0x1, P3 ;  /* 0x0000009d0da77211 */ /* 0x000fe200018f0eff */
[----:B------:R-:W-:Y:S01]  /*4cd0*/  STL.64 [R1+0x398], R168 ;  /* 0x000398a801007387 */ /* 0x000fe20000100a00 */
[----:B------:R-:W-:-:S02]  /*4ce0*/  IADD3 R8, P3, R189, R156, RZ ;  /* 0x0000009cbd087210 */ /* 0x000fc40007f7e0ff */
[-C--:B0-----:R-:W-:Y:S02]  /*4cf0*/  IADD3 R160, P6, R188, R156.reuse, RZ ;  /* 0x0000009cbca07210 */ /* 0x081fe40007fde0ff */
[-C--:B------:R-:W-:Y:S02]  /*4d00*/  LEA.HI.X.SX32 R163, R14, R157.reuse, 0x1, P1 ;  /* 0x0000009d0ea37211 */ /* 0x080fe400008f0eff */
[----:B-1----:R-:W-:Y:S02]  /*4d10*/  IADD3 R164, P5, R15, R156, RZ ;  /* 0x0000009c0fa47210 */ /* 0x002fe40007fbe0ff */
[-C--:B------:R-:W-:Y:S02]  /*4d20*/  LEA.HI.X.SX32 R161, R197, R157.reuse, 0x1, P6 ;  /* 0x0000009dc5a17211 */ /* 0x080fe400030f0eff */
[-C--:B------:R-:W-:Y:S02]  /*4d30*/  LEA.HI.X.SX32 R11, R15, R157.reuse, 0x1, P4 ;  /* 0x0000009d0f0b7211 */ /* 0x080fe400020f0eff */
[----:B------:R-:W-:-:S02]  /*4d40*/  LEA.HI.X.SX32 R165, R199, R157, 0x1, P5 ;  /* 0x0000009dc7a57211 */ /* 0x000fc400028f0eff */
[----:B------:R-:W-:Y:S02]  /*4d50*/  LEA.HI.X.SX32 R9, R17, R157, 0x1, P3 ;  /* 0x0000009d11097211 */ /* 0x000fe400018f0eff */
[----:B------:R-:W-:-:S04]  /*4d60*/  IADD3 R12, P5, R21, R156, RZ ;  /* 0x0000009c150c7210 */ /* 0x000fc80007fbe0ff */
[----:B------:R-:W-:Y:S02]  /*4d70*/  LEA.HI.X.SX32 R13, R207, R157, 0x1, P5 ;  /* 0x0000009dcf0d7211 */ /* 0x000fe400028f0eff */
        /* <DEDUP_REMOVED lines=9> */
[----:B------:R-:W-:Y:S01]  /*4e10*/  CS2R R150, SRZ ;  /* 0x0000000000967805 */ /* 0x000fe2000001ff00 */
[----:B------:R-:W-:Y:S02]  /*4e20*/  UIADD3.64 UR42, UR10, 0x2, URZ ;  /* 0x000000020a2a7897 */ /* 0x000fe4000fffe03f */
[----:B------:R-:W-:-:S02]  /*4e30*/  UIADD3.64 UR38, UR10, 0x4, URZ ;  /* 0x000000040a267897 */ /* 0x000fc4000fffe03f */
[----:B------:R-:W-:Y:S02]  /*4e40*/  UIADD3.64 UR34, UR10, 0x3fe, URZ ;  /* 0x000003fe0a227897 */ /* 0x000fe4000fffe03f */
[----:B------:R-:W-:Y:S02]  /*4e50*/  UIADD3.64 UR30, UR10, 0x400, URZ ;  /* 0x000004000a1e7897 */ /* 0x000fe4000fffe03f */
[----:B------:R-:W-:Y:S02]  /*4e60*/  UIADD3.64 UR26, UR10, 0x402, URZ ;  /* 0x000004020a1a7897 */ /* 0x000fe4000fffe03f */
[----:B------:R-:W-:Y:S02]  /*4e70*/  UIADD3.64 UR22, UR10, 0x404, URZ ;  /* 0x000004040a167897 */ /* 0x000fe4000fffe03f */
[----:B------:R-:W-:Y:S02]  /*4e80*/  UIADD3.64 UR40, UR8, 0x80, URZ ;  /* 0x0000008008287897 */ /* 0x000fe4000fffe03f */
[----:B------:R-:W-:-:S02]  /*4e90*/  UIADD3.64 UR36, UR8, 0x100, URZ ;  /* 0x0000010008247897 */ /* 0x000fc4000fffe03f */
[----:B------:R-:W-:Y:S02]  /*4ea0*/  UIADD3.64 UR32, UR8, 0x180, URZ ;  /* 0x0000018008207897 */ /* 0x000fe4000fffe03f */
[----:B------:R-:W-:Y:S02]  /*4eb0*/  UIADD3.64 UR28, UR8, 0x200, URZ ;  /* 0x00000200081c7897 */ /* 0x000fe4000fffe03f */
[----:B------:R-:W-:Y:S02]  /*4ec0*/  UIADD3.64 UR24, UR8, 0x280, URZ ;  /* 0x0000028008187897 */ /* 0x000fe4000fffe03f */
[----:B------:R-:W-:Y:S01]  /*4ed0*/  UIADD3.64 UR20, UR8, 0x300, URZ ;  /* 0x0000030008147897 */ /* 0x000fe2000fffe03f */
[----:B------:R-:W-:Y:S01]  /*4ee0*/  UMOV UR19, 0x40000040 ;  /* 0x4000004000137882 */ /* 0x000fe20000000000 */
[-C--:B--2---:R-:W-:Y:S02]  /*4ef0*/  LEA.HI.X.SX32 R7, R192, R157.reuse, 0x1, P0 ;  /* 0x0000009dc0077211 */ /* 0x084fe400000f0eff */
[----:B------:R-:W-:-:S03]  /*4f00*/  LEA.HI.X.SX32 R159, R193, R157, 0x1, P2 ;  /* 0x0000009dc19f7211 */ /* 0x000fc600010f0eff */
[----:B------:R0:W-:Y:S04]  /*4f10*/  STL.64 [R1+0x210], R6 ;  /* 0x0002100601007387 */ /* 0x0001e80000100a00 */
[----:B------:R-:W-:Y:S04]  /*4f20*/  STL.64 [R1+0x218], R166 ;  /* 0x000218a601007387 */ /* 0x000fe80000100a00 */
[----:B------:R1:W-:Y:S01]  /*4f30*/  STL.64 [R1+0x390], R158 ;  /* 0x0003909e01007387 */ /* 0x0003e20000100a00 */
[----:B0-----:R-:W-:-:S03]  /*4f40*/  IADD3 R6, P0, R191, R156, RZ ;  /* 0x0000009cbf067210 */ /* 0x001fc60007f1e0ff */
[----:B------:R0:W-:Y:S01]  /*4f50*/  STL.64 [R1+0x208], R162 ;  /* 0x000208a201007387 */ /* 0x0001e20000100a00 */
[----:B------:R-:W-:-:S03]  /*4f60*/  LEA.HI.X.SX32 R7, R201, R157, 0x1, P0 ;  /* 0x0000009dc9077211 */ /* 0x000fc600000f0eff */
[----:B------:R2:W-:Y:S01]  /*4f70*/  STL.64 [R1+0x200], R160 ;  /* 0x000200a001007387 */ /* 0x0005e20000100a00 */
[----:B-1----:R-:W-:-:S03]  /*4f80*/  IADD3 R158, P2, R19, R156, RZ ;  /* 0x0000009c139e7210 */ /* 0x002fc60007f5e0ff */
[----:B------:R1:W-:Y:S01]  /*4f90*/  STL.64 [R1+0x388], R10 ;  /* 0x0003880a01007387 */ /* 0x0003e20000100a00 */
[----:B0-----:R-:W-:-:S03]  /*4fa0*/  IADD3 R162, P1, R195, R156, RZ ;  /* 0x0000009cc3a27210 */ /* 0x001fc60007f3e0ff */
[----:B------:R-:W-:Y:S01]  /*4fb0*/  STL.64 [R1+0x458], R164 ;  /* 0x000458a401007387 */ /* 0x000fe20000100a00 */
[-C--:B------:R-:W-:Y:S02]  /*4fc0*/  LEA.HI.X.SX32 R159, R203, R157.reuse, 0x1, P2 ;  /* 0x0000009dcb9f7211 */ /* 0x080fe400010f0eff */
[-C--:B--2---:R-:W-:Y:S01]  /*4fd0*/  IADD3 R160, P6, R196, R156.reuse, RZ ;  /* 0x0000009cc4a07210 */ /* 0x084fe20007fde0ff */
[----:B------:R0:W-:Y:S01]  /*4fe0*/  STL.64 [R1+0x1f8], R8 ;  /* 0x0001f80801007387 */ /* 0x0001e20000100a00 */
[-C--:B------:R-:W-:Y:S02]  /*4ff0*/  LEA.HI.X.SX32 R163, R19, R157.reuse, 0x1, P1 ;  /* 0x0000009d13a37211 */ /* 0x080fe400008f0eff */
[-C--:B-1----:R-:W-:Y:S01]  /*5000*/  IADD3 R10, P4, R22, R156.reuse, RZ ;  /* 0x0000009c160a7210 */ /* 0x082fe20007f9e0ff */
[----:B------:R1:W-:Y:S01]  /*5010*/  STL.64 [R1+0x1f0], R6 ;  /* 0x0001f00601007387 */ /* 0x0003e20000100a00 */
[-C--:B------:R-:W-:Y:S02]  /*5020*/  LEA.HI.X.SX32 R161, R205, R157.reuse, 0x1, P6 ;  /* 0x0000009dcda17211 */ /* 0x080fe400030f0eff */
[----:B------:R-:W-:Y:S01]  /*5030*/  LEA.HI.X.SX32 R11, R21, R157, 0x1, P4 ;  /* 0x0000009d150b7211 */ /* 0x000fe200020f0eff */
[----:B------:R2:W-:Y:S01]  /*5040*/  STL.64 [R1+0x380], R158 ;  /* 0x0003809e01007387 */ /* 0x0005e20000100a00 */
[----:B0-----:R-:W-:-:S02]  /*5050*/  IADD3 R8, P3, R23, R156, RZ ;  /* 0x0000009c17087210 */ /* 0x001fc40007f7e0ff */
[-C--:B-1----:R-:W-:Y:S01]  /*5060*/  IADD3 R6, P0, R200, R156.reuse, RZ ;  /* 0x0000009cc8067210 */ /* 0x082fe20007f1e0ff */
[----:B------:R-:W-:Y:S01]  /*5070*/  STL.64 [R1+0x1e8], R162 ;  /* 0x0001e8a201007387 */ /* 0x000fe20000100a00 */
[-C--:B------:R-:W-:Y:S02]  /*5080*/  LEA.HI.X.SX32 R9, R22, R157.reuse, 0x1, P3 ;  /* 0x0000009d16097211 */ /* 0x080fe400018f0eff */
[-C--:B------:R-:W-:Y:S01]  /*5090*/  IADD3 R16, P1, R24, R156.reuse, RZ ;  /* 0x0000009c18107210 */ /* 0x080fe20007f3e0ff */
[----:B------:R0:W-:Y:S01]  /*50a0*/  STL.64 [R1+0x4b8], R12 ;  /* 0x0004b80c01007387 */ /* 0x0001e20000100a00 */
[----:B------:R-:W-:Y:S02]  /*50b0*/  LEA.HI.X.SX32 R7, R23, R157, 0x1, P0 ;  /* 0x0000009d17077211 */ /* 0x000fe400000f0eff */
[-C--:B--2---:R-:W-:Y:S01]  /*50c0*/  IADD3 R158, P2, R202, R156.reuse, RZ ;  /* 0x0000009cca9e7210 */ /* 0x084fe20007f5e0ff */
[----:B------:R-:W-:Y:S01]  /*50d0*/  STL.64 [R1+0x1e0], R160 ;  /* 0x0001e0a001007387 */ /* 0x000fe20000100a00 */
[----:B------:R-:W-:-:S02]  /*50e0*/  IADD3 R14, P6, R204, R156, RZ ;  /* 0x0000009ccc0e7210 */ /* 0x000fc40007fde0ff */
[-C--:B------:R-:W-:Y:S01]  /*50f0*/  LEA.HI.X.SX32 R17, R211, R157.reuse, 0x1, P1 ;  /* 0x0000009dd3117211 */ /* 0x080fe200008f0eff */
[----:B------:R1:W-:Y:S01]  /*5100*/  STL.64 [R1+0x450], R10 ;  /* 0x0004500a01007387 */ /* 0x0003e20000100a00 */
[-C--:B------:R-:W-:Y:S02]  /*5110*/  LEA.HI.X.SX32 R159, R210, R157.reuse, 0x1, P2 ;  /* 0x0000009dd29f7211 */ /* 0x080fe400010f0eff */
[----:B0-----:R-:W-:Y:S01]  /*5120*/  IADD3 R12, P5, R206, R156, RZ ;  /* 0x0000009cce0c7210 */ /* 0x001fe20007fbe0ff */
[----:B------:R0:W-:Y:S01]  /*5130*/  STL.64 [R1+0x378], R8 ;  /* 0x0003780801007387 */ /* 0x0001e20000100a00 */
[----:B------:R-:W-:-:S03]  /*5140*/  LEA.HI.X.SX32 R15, R24, R157, 0x1, P6 ;  /* 0x0000009d180f7211 */ /* 0x000fc600030f0eff */
[----:B------:R2:W-:Y:S01]  /*5150*/  STL.64 [R1+0x1d8], R6 ;  /* 0x0001d80601007387 */ /* 0x0005e20000100a00 */
[-C--:B-1----:R-:W-:Y:S02]  /*5160*/  IADD3 R10, P4, R25, R156.reuse, RZ ;  /* 0x0000009c190a7210 */ /* 0x082fe40007f9e0ff */
[-C--:B------:R-:W-:Y:S02]  /*5170*/  LEA.HI.X.SX32 R13, R214, R157.reuse, 0x1, P5 ;  /* 0x0000009dd60d7211 */ /* 0x080fe400028f0eff */
[-C--:B0-----:R-:W-:Y:S01]  /*5180*/  IADD3 R8, P3, R27, R156.reuse, RZ ;  /* 0x0000009c1b087210 */ /* 0x081fe20007f7e0ff */
[----:B------:R0:W-:Y:S01]  /*5190*/  STL.64 [R1+0x370], R16 ;  /* 0x0003701001007387 */ /* 0x0001e20000100a00 */
[-C--:B------:R-:W-:Y:S02]  /*51a0*/  LEA.HI.X.SX32 R11, R215, R157.reuse, 0x1, P4 ;  /* 0x0000009dd70b7211 */ /* 0x080fe400020f0eff */
[----:B--2---:R-:W-:Y:S01]  /*51b0*/  IADD3 R6, P0, R208, R156, RZ ;  /* 0x0000009cd0067210 */ /* 0x004fe20007f1e0ff */
[----:B------:R-:W-:Y:S01]  /*51c0*/  STL.64 [R1+0x1d0], R158 ;  /* 0x0001d09e01007387 */ /* 0x000fe20000100a00 */
[----:B------:R-:W-:-:S02]  /*51d0*/  LEA.HI.X.SX32 R9, R25, R157, 0x1, P3 ;  /* 0x0000009d19097211 */ /* 0x000fc400018f0eff */
[-C--:B------:R-:W-:Y:S01]  /*51e0*/  IADD3 R18, P2, R209, R156.reuse, RZ ;  /* 0x0000009cd1127210 */ /* 0x080fe20007f5e0ff */
[----:B------:R1:W-:Y:S01]  /*51f0*/  STL.64 [R1+0x1c8], R14 ;  /* 0x0001c80e01007387 */ /* 0x0003e20000100a00 */
[-C--:B------:R-:W-:Y:S02]  /*5200*/  LEA.HI.X.SX32 R7, R27, R157.reuse, 0x1, P0 ;  /* 0x0000009d1b077211 */ /* 0x080fe400000f0eff */
[----:B0-----:R-:W-:Y:S01]  /*5210*/  IADD3 R16, P1, R28, R156, RZ ;  /* 0x0000009c1c107210 */ /* 0x001fe20007f3e0ff */
[----:B------:R0:W-:Y:S01]  /*5220*/  STL.64 [R1+0x1c0], R12 ;  /* 0x0001c00c01007387 */ /* 0x0001e20000100a00 */
[----:B------:R-:W-:-:S03]  /*5230*/  LEA.HI.X.SX32 R19, R216, R157, 0x1, P2 ;  /* 0x0000009dd8137211 */ /* 0x000fc600010f0eff */
[----:B------:R2:W-:Y:S01]  /*5240*/  STL.64 [R1+0x448], R10 ;  /* 0x0004480a01007387 */ /* 0x0005e20000100a00 */
[----:B-1----:R-:W-:-:S03]  /*5250*/  IADD3 R14, P6, R212, R156, RZ ;  /* 0x0000009cd40e7210 */ /* 0x002fc60007fde0ff */
[----:B------:R1:W-:Y:S01]  /*5260*/  STL.64 [R1+0x368], R8 ;  /* 0x0003680801007387 */ /* 0x0003e20000100a00 */
[-C--:B------:R-:W-:Y:S02]  /*5270*/  LEA.HI.X.SX32 R17, R218, R157.reuse, 0x1, P1 ;  /* 0x0000009dda117211 */ /* 0x080fe400008f0eff */
[-C--:B0-----:R-:W-:Y:S01]  /*5280*/  IADD3 R12, P5, R213, R156.reuse, RZ ;  /* 0x0000009cd50c7210 */ /* 0x081fe20007fbe0ff */
[----:B------:R0:W-:Y:S01]  /*5290*/  STL.64 [R1+0x1b8], R6 ;  /* 0x0001b80601007387 */ /* 0x0001e20000100a00 */
[-C--:B------:R-:W-:Y:S02]  /*52a0*/  LEA.HI.X.SX32 R15, R28, R157.reuse, 0x1, P6 ;  /* 0x0000009d1c0f7211 */ /* 0x080fe400030f0eff */
[-C--:B--2---:R-:W-:Y:S02]  /*52b0*/  IADD3 R10, P4, R29, R156.reuse, RZ ;  /* 0x0000009c1d0a7210 */ /* 0x084fe40007f9e0ff */
[-C--:B------:R-:W-:Y:S02]  /*52c0*/  LEA.HI.X.SX32 R13, R220, R157.reuse, 0x1, P5 ;  /* 0x0000009ddc0d7211 */ /* 0x080fe400028f0eff */
[----:B-1----:R-:W-:Y:S01]  /*52d0*/  IADD3 R8, P3, R30, R156, RZ ;  /* 0x0000009c1e087210 */ /* 0x002fe20007f7e0ff */
[----:B------:R1:W-:Y:S01]  /*52e0*/  STL.64 [R1+0x1b0], R18 ;  /* 0x0001b01201007387 */ /* 0x0003e20000100a00 */
[----:B------:R-:W-:-:S02]  /*52f0*/  LEA.HI.X.SX32 R11, R222, R157, 0x1, P4 ;  /* 0x0000009dde0b7211 */ /* 0x000fc400020f0eff */
[-C--:B0-----:R-:W-:Y:S01]  /*5300*/  IADD3 R6, P0, R31, R156.reuse, RZ ;  /* 0x0000009c1f067210 */ /* 0x081fe20007f1e0ff */
[----:B------:R0:W-:Y:S01]  /*5310*/  STL.64 [R1+0x360], R16 ;  /* 0x0003601001007387 */ /* 0x0001e20000100a00 */
[-C--:B------:R-:W-:Y:S02]  /*5320*/  LEA.HI.X.SX32 R9, R29, R157.reuse, 0x1, P3 ;  /* 0x0000009d1d097211 */ /* 0x080fe400018f0eff */
[----:B------:R-:W-:Y:S01]  /*5330*/  LEA.HI.X.SX32 R7, R30, R157, 0x1, P0 ;  /* 0x0000009d1e077211 */ /* 0x000fe200000f0eff */
[----:B------:R2:W-:Y:S01]  /*5340*/  STL.64 [R1+0x1a8], R14 ;  /* 0x0001a80e01007387 */ /* 0x0005e20000100a00 */
[----:B-1----:R-:W-:-:S03]  /*5350*/  IADD3 R18, P2, R33, R156, RZ ;  /* 0x0000009c21127210 */ /* 0x002fc60007f5e0ff */
[----:B------:R1:W-:Y:S01]  /*5360*/  STL.64 [R1+0x1a0], R12 ;  /* 0x0001a00c01007387 */ /* 0x0003e20000100a00 */
[----:B0-----:R-:W-:-:S03]  /*5370*/  IADD3 R16, P1, R217, R156, RZ ;  /* 0x0000009cd9107210 */ /* 0x001fc60007f3e0ff */
[----:B------:R0:W-:Y:S01]  /*5380*/  STL.64 [R1+0x4e8], R10 ;  /* 0x0004e80a01007387 */ /* 0x0001e20000100a00 */
[-C--:B------:R-:W-:Y:S02]  /*5390*/  LEA.HI.X.SX32 R19, R31, R157.reuse, 0x1, P2 ;  /* 0x0000009d1f137211 */ /* 0x080fe400010f0eff */
[-C--:B--2---:R-:W-:Y:S01]  /*53a0*/  IADD3 R14, P6, R219, R156.reuse, RZ ;  /* 0x0000009cdb0e7210 */ /* 0x084fe20007fde0ff */
[----:B------:R2:W-:Y:S01]  /*53b0*/  STL.64 [R1+0x4b0], R8 ;  /* 0x0004b00801007387 */ /* 0x0005e20000100a00 */
[-C--:B------:R-:W-:Y:S02]  /*53c0*/  LEA.HI.X.SX32 R17, R33, R157.reuse, 0x1, P1 ;  /* 0x0000009d21117211 */ /* 0x080fe400008f0eff */
[-C--:B-1----:R-:W-:Y:S01]  /*53d0*/  IADD3 R12, P5, R35, R156.reuse, RZ ;  /* 0x0000009c230c7210 */ /* 0x082fe20007fbe0ff */
[----:B------:R1:W-:Y:S01]  /*53e0*/  STL.64 [R1+0x440], R6 ;  /* 0x0004400601007387 */ /* 0x0003e20000100a00 */
[----:B------:R-:W-:Y:S02]  /*53f0*/  LEA.HI.X.SX32 R15, R226, R157, 0x1, P6 ;  /* 0x0000009de20f7211 */ /* 0x000fe400030f0eff */
[----:B0-----:R-:W-:-:S02]  /*5400*/  IADD3 R10, P4, R221, R156, RZ ;  /* 0x0000009cdd0a7210 */ /* 0x001fc40007f9e0ff */
        /* <DEDUP_REMOVED lines=9> */
[----:B0-----:R-:W-:-:S03]  /*54a0*/  IADD3 R18, P2, R37, R156, RZ ;  /* 0x0000009c25127210 */ /* 0x001fc60007f5e0ff */
[----:B------:R0:W-:Y:S01]  /*54b0*/  STL.64 [R1+0x350], R12 ;  /* 0x0003500c01007387 */ /* 0x0001e20000100a00 */
[----:B-1----:R-:W-:-:S03]  /*54c0*/  IADD3 R16, P1, R224, R156, RZ ;  /* 0x0000009ce0107210 */ /* 0x002fc60007f3e0ff */
[----:B------:R1:W-:Y:S01]  /*54d0*/  STL.64 [R1+0x188], R10 ;  /* 0x0001880a01007387 */ /* 0x0003e20000100a00 */
[-C--:B------:R-:W-:Y:S02]  /*54e0*/  LEA.HI.X.SX32 R19, R36, R157.reuse, 0x1, P2 ;  /* 0x0000009d24137211 */ /* 0x080fe400010f0eff */
[-C--:B--2---:R-:W-:Y:S01]  /*54f0*/  IADD3 R14, P6, R225, R156.reuse, RZ ;  /* 0x0000009ce10e7210 */ /* 0x084fe20007fde0ff */
[----:B------:R2:W-:Y:S01]  /*5500*/  STL.64 [R1+0x180], R8 ;  /* 0x0001800801007387 */ /* 0x0005e20000100a00 */
[-C--:B------:R-:W-:Y:S02]  /*5510*/  LEA.HI.X.SX32 R17, R37, R157.reuse, 0x1, P1 ;  /* 0x0000009d25117211 */ /* 0x080fe400008f0eff */
[-C--:B0-----:R-:W-:Y:S01]  /*5520*/  IADD3 R12, P5, R38, R156.reuse, RZ ;  /* 0x0000009c260c7210 */ /* 0x081fe20007fbe0ff */
[----:B------:R0:W-:Y:S01]  /*5530*/  STL.64 [R1+0x438], R6 ;  /* 0x0004380601007387 */ /* 0x0001e20000100a00 */
[----:B------:R-:W-:Y:S02]  /*5540*/  LEA.HI.X.SX32 R15, R233, R157, 0x1, P6 ;  /* 0x0000009de90f7211 */ /* 0x000fe400030f0eff */
[----:B-1----:R-:W-:-:S02]  /*5550*/  IADD3 R10, P4, R228, R156, RZ ;  /* 0x0000009ce40a7210 */ /* 0x002fc40007f9e0ff */
[-C--:B------:R-:W-:Y:S02]  /*5560*/  LEA.HI.X.SX32 R13, R235, R157.reuse, 0x1, P5 ;  /* 0x0000009deb0d7211 */ /* 0x080fe400028f0eff */
[-C--:B--2---:R-:W-:Y:S01]  /*5570*/  IADD3 R8, P3, R229, R156.reuse, RZ ;  /* 0x0000009ce5087210 */ /* 0x084fe20007f7e0ff */
[----:B------:R1:W-:Y:S01]  /*5580*/  STL.64 [R1+0x348], R18 ;  /* 0x0003481201007387 */ /* 0x0003e20000100a00 */
[-C--:B------:R-:W-:Y:S02]  /*5590*/  LEA.HI.X.SX32 R11, R38, R157.reuse, 0x1, P4 ;  /* 0x0000009d260b7211 */ /* 0x080fe400020f0eff */
        /* <DEDUP_REMOVED lines=40> */
[----:B------:R-:W-:Y:S01]  /*5820*/  STL.64 [R1+0x428], R18 ;  /* 0x0004281201007387 */ /* 0x000fe20000100a00 */
[-C--:B------:R-:W-:Y:S02]  /*5830*/  LEA.HI.X.SX32 R11, R249, R157.reuse, 0x1, P4 ;  /* 0x0000009df90b7211 */ /* 0x080fe400020f0eff */
[----:B0-----:R-:W-:Y:S01]  /*5840*/  IADD3 R6, P0, R245, R156, RZ ;  /* 0x0000009cf5067210 */ /* 0x001fe20007f1e0ff */
[----:B------:R-:W-:Y:S01]  /*5850*/  STL.64 [R1+0x328], R16 ;  /* 0x0003281001007387 */ /* 0x000fe20000100a00 */
[-C--:B------:R-:W-:Y:S02]  /*5860*/  LEA.HI.X.SX32 R9, R44, R157.reuse, 0x1, P3 ;  /* 0x0000009d2c097211 */ /* 0x080fe400018f0eff */
[----:B------:R-:W-:Y:S01]  /*5870*/  LEA.HI.X.SX32 R7, R247, R157, 0x1, P0 ;  /* 0x0000009df7077211 */ /* 0x000fe200000f0eff */
[----:B------:R-:W-:Y:S01]  /*5880*/  STL.64 [R1+0x138], R14 ;  /* 0x0001380e01007387 */ /* 0x000fe20000100a00 */
[----:B---3--:R-:W-:-:S03]  /*5890*/  LOP3.LUT R5, R2, 0x10, RZ, 0x3c, !PT ;  /* 0x0000001002057812 */ /* 0x008fc600078e3cff */
[----:B------:R-:W-:Y:S01]  /*58a0*/  STL.64 [R1+0x130], R12 ;  /* 0x0001300c01007387 */ /* 0x000fe20000100a00 */
[----:B------:R-:W-:-:S03]  /*58b0*/  LOP3.LUT R5, R2, 0x40, RZ, 0x3c, !PT ;  /* 0x0000004002057812 */ /* 0x000fc600078e3cff */
[----:B------:R-:W-:Y:S01]  /*58c0*/  STL.64 [R1+0x320], R10 ;  /* 0x0003200a01007387 */ /* 0x000fe20000100a00 */
[----:B------:R-:W-:-:S03]  /*58d0*/  LOP3.LUT R5, R2, 0x70, RZ, 0x3c, !PT ;  /* 0x0000007002057812 */ /* 0x000fc600078e3cff */
[----:B------:R-:W-:Y:S04]  /*58e0*/  STL.64 [R1+0x128], R8 ;  /* 0x0001280801007387 */ /* 0x000fe80000100a00 */
[----:B------:R0:W-:Y:S02]  /*58f0*/  STL.64 [R1+0x120], R6 ;  /* 0x0001200601007387 */ /* 0x0001e40000100a00 */
[C---:B0-----:R-:W-:Y:S02]  /*5900*/  LOP3.LUT R7, R2.reuse, 0x20, RZ, 0x3c, !PT ;  /* 0x0000002002077812 */ /* 0x041fe400078e3cff */
[C---:B------:R-:W-:Y:S02]  /*5910*/  LOP3.LUT R6, R2.reuse, 0x30, RZ, 0x3c, !PT ;  /* 0x0000003002067812 */ /* 0x040fe400078e3cff */
[----:B------:R-:W-:-:S02]  /*5920*/  LOP3.LUT R7, R2, 0x50, RZ, 0x3c, !PT ;  /* 0x0000005002077812 */ /* 0x000fc400078e3cff */
[----:B------:R-:W-:-:S07]  /*5930*/  LOP3.LUT R6, R2, 0x60, RZ, 0x3c, !PT ;  /* 0x0000006002067812 */ /* 0x000fce00078e3cff */
.L_x_1:
[----:B------:R-:W2:Y:S01]  /*5940*/  LDL.64 R12, [R1+0x110] ;  /* 0x00011000010c7983 */ /* 0x000ea20000100a00 */
[----:B------:R-:W-:-:S03]  /*5950*/  IMAD R16, R153, 0x44, RZ ;  /* 0x0000004499107824 */ /* 0x000fc600078e02ff */
[----:B------:R-:W3:Y:S04]  /*5960*/  LDL.64 R14, [R1+0x110] ;  /* 0x00011000010e7983 */ /* 0x000ee80000100a00 */
[----:B------:R-:W4:Y:S04]  /*5970*/  LDL.64 R178, [R1+0x108] ;  /* 0x0001080001b27983 */ /* 0x000f280000100a00 */
        /* <DEDUP_REMOVED lines=8> */
[----:B------:R-:W4:Y:S01]  /*5a00*/  LDL.64 R180, [R1+0xe8] ;  /* 0x0000e80001b47983 */ /* 0x000f220000100a00 */
[----:B--2--5:R-:W-:-:S05]  /*5a10*/  IMAD.IADD R12, R16, 0x1, R154 ;  /* 0x00000001100c7824 */ /* 0x024fca00078e029a */
[----:B------:R0:W-:Y:S04]  /*5a20*/  STL [R1+0x110], R12 ;  /* 0x0001100c01007387 */ /* 0x0001e80000100800 */
[----:B------:R-:W2:Y:S04]  /*5a30*/  LDL.64 R158, [R1+0xc8] ;  /* 0x0000c800019e7983 */ /* 0x000ea80000100a00 */
[----:B------:R-:W2:Y:S01]  /*5a40*/  LDL.64 R22, [R1+0xc0] ;  /* 0x0000c00001167983 */ /* 0x000ea20000100a00 */
[C---:B------:R-:W-:Y:S01]  /*5a50*/  IMAD.SHL.U32 R5, R153.reuse, 0x4, RZ ;  /* 0x0000000499057824 */ /* 0x040fe200078e00ff */
[CC--:B------:R-:W-:Y:S01]  /*5a60*/  LEA R6, P1, R153.reuse, R154.reuse, 0x3 ;  /* 0x0000009a99067211 */ /* 0x0c0fe200078218ff */
[C---:B------:R-:W-:Y:S01]  /*5a70*/  IMAD R38, R153.reuse, 0x46, RZ ;  /* 0x0000004699267824 */ /* 0x040fe200078e02ff */
[CC--:B------:R-:W-:Y:S01]  /*5a80*/  LEA R84, P2, R153.reuse, R154.reuse, 0x6 ;  /* 0x0000009a99547211 */ /* 0x0c0fe200078430ff */
[----:B------:R-:W-:Y:S01]  /*5a90*/  IMAD R162, R153, 0x48, RZ ;  /* 0x0000004899a27824 */ /* 0x000fe200078e02ff */
[----:B------:R-:W-:Y:S01]  /*5aa0*/  LEA.HI.X.SX32 R7, R5, R155, 0x1, P1 ;  /* 0x0000009b05077211 */ /* 0x000fe200008f0eff */
[C---:B------:R-:W-:Y:S01]  /*5ab0*/  IMAD R58, R153.reuse, 0x4a, RZ ;  /* 0x0000004a993a7824 */ /* 0x040fe200078e02ff */
[----:B---3--:R-:W-:Y:S01]  /*5ac0*/  MOV R13, R15 ;  /* 0x0000000f000d7202 */ /* 0x008fe20000000f00 */
[C---:B------:R-:W-:Y:S01]  /*5ad0*/  IMAD R163, R153.reuse, 0x4c, RZ ;  /* 0x0000004c99a37824 */ /* 0x040fe200078e02ff */
[CC--:B------:R-:W-:Y:S01]  /*5ae0*/  LEA R170, P1, R153.reuse, R154.reuse, 0x5 ;  /* 0x0000009a99aa7211 */ /* 0x0c0fe200078228ff */
[----:B------:R-:W-:Y:S01]  /*5af0*/  IMAD.WIDE R6, R4, 0x2, R6 ;  /* 0x0000000204067825 */ /* 0x000fe200078e0206 */
[----:B----4-:R-:W-:Y:S01]  /*5b00*/  IADD3 R178, R38, R154, RZ ;  /* 0x0000009a26b27210 */ /* 0x010fe20007ffe0ff */
[----:B------:R-:W3:Y:S04]  /*5b10*/  LDL.64 R168, [R1+0xe0] ;  /* 0x0000e00001a87983 */ /* 0x000ee80000100a00 */
[----:B------:R1:W4:Y:S01]  /*5b20*/  LDG.E.U16 R187, desc[UR14][R6.64] ;  /* 0x0000000e06bb7981 */ /* 0x000322000c1e1500 */
[----:B------:R-:W-:-:S02]  /*5b30*/  IMAD R174, R153, 0x4e, RZ ;  /* 0x0000004e99ae7824 */ /* 0x000fc400078e02ff */
[--C-:B------:R-:W-:Y:S01]  /*5b40*/  IMAD.IADD R176, R162, 0x1, R154.reuse ;  /* 0x00000001a2b07824 */ /* 0x100fe200078e029a */
[----:B------:R-:W-:Y:S01]  /*5b50*/  IADD3 R20, R163, R154, RZ ;  /* 0x0000009aa3147210 */ /* 0x000fe20007ffe0ff */
[----:B------:R-:W-:Y:S01]  /*5b60*/  IMAD.IADD R172, R58, 0x1, R154 ;  /* 0x000000013aac7824 */ /* 0x000fe200078e029a */
[----:B------:R-:W4:Y:S01]  /*5b70*/  LDL.64 R166, [R1+0xd8] ;  /* 0x0000d80001a67983 */ /* 0x000f220000100a00 */
[C---:B-1----:R-:W-:Y:S01]  /*5b80*/  IMAD.SHL.U32 R7, R153.reuse, 0x20, RZ ;  /* 0x0000002099077824 */ /* 0x042fe200078e00ff */
[----:B------:R-:W-:Y:S02]  /*5b90*/  SHF.L.U32 R6, R153, 0x4, RZ ;  /* 0x0000000499067819 */ /* 0x000fe400000006ff */
[----:B------:R-:W3:Y:S02]  /*5ba0*/  LDL.64 R160, [R1+0xd0] ;  /* 0x0000d00001a07983 */ /* 0x000ee40000100a00 */
[-C--:B------:R-:W-:Y:S02]  /*5bb0*/  LEA.HI.X.SX32 R171, R6, R155.reuse, 0x1, P1 ;  /* 0x0000009b06ab7211 */ /* 0x080fe400008f0eff */
[----:B------:R-:W4:Y:S01]  /*5bc0*/  LDL.64 R18, [R1+0xe0] ;  /* 0x0000e00001127983 */ /* 0x000f220000100a00 */
[----:B------:R-:W-:Y:S01]  /*5bd0*/  LEA.HI.X.SX32 R85, R7, R155, 0x1, P2 ;  /* 0x0000009b07557211 */ /* 0x000fe200010f0eff */
[----:B------:R-:W-:-:S02]  /*5be0*/  IMAD.WIDE R6, R4, 0x2, R12 ;  /* 0x0000000204067825 */ /* 0x000fc400078e020c */
[----:B------:R-:W3:Y:S02]  /*5bf0*/  LDL.64 R14, [R1+0xd8] ;  /* 0x0000d800010e7983 */ /* 0x000ee40000100a00 */
[----:B------:R-:W-:Y:S02]  /*5c00*/  IMAD.IADD R164, R174, 0x1, R154 ;  /* 0x00000001aea47824 */ /* 0x000fe400078e029a */
[----:B0-----:R-:W3:Y:S04]  /*5c10*/  LDL.64 R12, [R1+0xd0] ;  /* 0x0000d000010c7983 */ /* 0x001ee80000100a00 */
[----:B------:R-:W-:Y:S04]  /*5c20*/  STL [R1+0x108], R178 ;  /* 0x000108b201007387 */ /* 0x000fe80000100800 */
[----:B------:R0:W-:Y:S04]  /*5c30*/  STL [R1+0x100], R176 ;  /* 0x000100b001007387 */ /* 0x0001e80000100800 */
[----:B------:R-:W-:Y:S01]  /*5c40*/  STL [R1+0xf8], R172 ;  /* 0x0000f8ac01007387 */ /* 0x000fe20000100800 */
[----:B------:R-:W-:-:S03]  /*5c50*/  IMAD.MOV.U32 R177, RZ, RZ, R195 ;  /* 0x000000ffffb17224 */ /* 0x000fc600078e00c3 */
[----:B------:R-:W-:Y:S01]  /*5c60*/  STL [R1+0xf0], R20 ;  /* 0x0000f01401007387 */ /* 0x000fe20000100800 */
[----:B------:R-:W-:Y:S02]  /*5c70*/  IMAD.MOV.U32 R165, RZ, RZ, R181 ;  /* 0x000000ffffa57224 */ /* 0x000fe400078e00b5 */
[C---:B------:R-:W-:Y:S01]  /*5c80*/  IMAD.WIDE R42, R4.reuse, 0x2, R176 ;  /* 0x00000002042a7825 */ /* 0x040fe200078e02b0 */
[C---:B------:R-:W-:Y:S01]  /*5c90*/  SHF.L.U32 R17, R153.reuse, 0x1, RZ ;  /* 0x0000000199117819 */ /* 0x040fe200000006ff */
[----:B------:R1:W3:Y:S01]  /*5ca0*/  LDG.E.U16 R63, desc[UR14][R6.64] ;  /* 0x0000000e063f7981 */ /* 0x0002e2000c1e1500 */
[C---:B------:R-:W-:Y:S01]  /*5cb0*/  LEA R8, P0, R153.reuse, R154, 0x2 ;  /* 0x0000009a99087211 */ /* 0x040fe200078010ff */
[C---:B------:R-:W-:Y:S02]  /*5cc0*/  IMAD.SHL.U32 R5, R153.reuse, 0x8, RZ ;  /* 0x0000000899057824 */ /* 0x040fe400078e00ff */
[----:B------:R-:W-:Y:S01]  /*5cd0*/  IMAD R37, R153, 0x56, RZ ;  /* 0x0000005699257824 */ /* 0x000fe200078e02ff */
[----:B--2---:R-:W2:Y:S04]  /*5ce0*/  LDL.64 R158, [R1+0xc8] ;  /* 0x0000c800019e7983 */ /* 0x004ea80000100a00 */
[----:B------:R1:W-:Y:S04]  /*5cf0*/  STL [R1+0xe8], R164 ;  /* 0x0000e8a401007387 */ /* 0x0003e80000100800 */
[----:B------:R-:W2:Y:S04]  /*5d00*/  LDL.64 R22, [R1+0xc0] ;  /* 0x0000c00001167983 */ /* 0x000ea80000100a00 */
[----:B------:R-:W2:Y:S04]  /*5d10*/  LDL.64 R180, [R1+0xa0] ;  /* 0x0000a00001b47983 */ /* 0x000ea80000100a00 */
[----:B0-----:R-:W2:Y:S01]  /*5d20*/  LDL.64 R176, [R1+0x98] ;  /* 0x0000980001b07983 */ /* 0x001ea20000100a00 */
[----:B------:R-:W-:Y:S01]  /*5d30*/  LEA.HI.X.SX32 R9, R17, R155, 0x1, P0 ;  /* 0x0000009b11097211 */ /* 0x000fe200000f0eff */
[----:B-1----:R-:W-:-:S02]  /*5d40*/  IMAD.WIDE R6, R4, 0x2, R164 ;  /* 0x0000000204067825 */ /* 0x002fc400078e02a4 */
[----:B------:R-:W2:Y:S02]  /*5d50*/  LDL.64 R210, [R1+0xb8] ;  /* 0x0000b80001d27983 */ /* 0x000ea40000100a00 */
[----:B------:R-:W-:Y:S02]  /*5d60*/  IMAD.WIDE R8, R4, 0x2, R8 ;  /* 0x0000000204087825 */ /* 0x000fe400078e0208 */
[----:B------:R-:W2:Y:S04]  /*5d70*/  LDL.64 R208, [R1+0xb0] ;  /* 0x0000b00001d07983 */ /* 0x000ea80000100a00 */
[----:B------:R0:W2:Y:S01]  /*5d80*/  LDG.E.U16 R189, desc[UR14][R8.64] ;  /* 0x0000000e08bd7981 */ /* 0x0000a2000c1e1500 */
[C---:B------:R-:W-:Y:S02]  /*5d90*/  IMAD R164, R153.reuse, 0x50, RZ ;  /* 0x0000005099a47824 */ /* 0x040fe400078e02ff */
[C---:B------:R-:W-:Y:S01]  /*5da0*/  IMAD R165, R153.reuse, 0x52, RZ ;  /* 0x0000005299a57824 */ /* 0x040fe200078e02ff */
[----:B------:R-:W2:Y:S01]  /*5db0*/  LDL.64 R204, [R1+0xa8] ;  /* 0x0000a80001cc7983 */ /* 0x000ea20000100a00 */
[----:B------:R-:W-:-:S03]  /*5dc0*/  IMAD R192, R153, 0x58, RZ ;  /* 0x0000005899c07824 */ /* 0x000fc600078e02ff */
[----:B------:R-:W2:Y:S01]  /*5dd0*/  LDL.64 R200, [R1+0xb8] ;  /* 0x0000b80001c87983 */ /* 0x000ea20000100a00 */
[-C--:B0-----:R-:W-:Y:S01]  /*5de0*/  LEA R8, P0, R153, R154.reuse, 0x4 ;  /* 0x0000009a99087211 */ /* 0x081fe200078020ff */
[--C-:B----4-:R-:W-:Y:S02]  /*5df0*/  IMAD.IADD R18, R164, 0x1, R154.reuse ;  /* 0x00000001a4127824 */ /* 0x110fe400078e029a */
[----:B------:R-:W4:Y:S01]  /*5e00*/  LDL.64 R198, [R1+0xb0] ;  /* 0x0000b00001c67983 */ /* 0x000f220000100a00 */
[----:B------:R-:W-:Y:S01]  /*5e10*/  LEA.HI.X.SX32 R9, R5, R155, 0x1, P0 ;  /* 0x0000009b05097211 */ /* 0x000fe200000f0eff */
[----:B------:R-:W-:Y:S01]  /*5e20*/  IMAD R5, R153, 0x54, RZ ;  /* 0x0000005499057824 */ /* 0x000fe200078e02ff */
[----:B---3--:R-:W-:Y:S01]  /*5e30*/  IADD3 R14, R165, R154, RZ ;  /* 0x0000009aa50e7210 */ /* 0x008fe20007ffe0ff */
[----:B------:R-:W3:Y:S02]  /*5e40*/  LDL.64 R194, [R1+0xa8] ;  /* 0x0000a80001c27983 */ /* 0x000ee40000100a00 */
[----:B------:R-:W-:-:S02]  /*5e50*/  IMAD.IADD R12, R5, 0x1, R154 ;  /* 0x00000001050c7824 */ /* 0x000fc400078e029a */
[----:B------:R-:W-:Y:S01]  /*5e60*/  IMAD.WIDE R8, R4, 0x2, R8 ;  /* 0x0000000204087825 */ /* 0x000fe200078e0208 */
[----:B------:R-:W-:Y:S03]  /*5e70*/  STL [R1+0xe0], R18 ;  /* 0x0000e01201007387 */ /* 0x000fe60000100800 */
[----:B------:R-:W-:Y:S01]  /*5e80*/  IMAD.MOV.U32 R179, RZ, RZ, R197 ;  /* 0x000000ffffb37224 */ /* 0x000fe200078e00c5 */
[----:B------:R-:W-:Y:S04]  /*5e90*/  STL [R1+0xd8], R14 ;  /* 0x0000d80e01007387 */ /* 0x000fe80000100800 */
[----:B------:R-:W-:Y:S04]  /*5ea0*/  STL [R1+0xd0], R12 ;  /* 0x0000d00c01007387 */ /* 0x000fe80000100800 */
[----:B------:R0:W3:Y:S01]  /*5eb0*/  LDG.E.U16 R183, desc[UR14][R8.64] ;  /* 0x0000000e08b77981 */ /* 0x0000e2000c1e1500 */
[----:B------:R-:W-:-:S02]  /*5ec0*/  IMAD.MOV.U32 R13, RZ, RZ, R161 ;  /* 0x000000ffff0d7224 */ /* 0x000fc400078e00a1 */
[C---:B------:R-:W-:Y:S01]  /*5ed0*/  IMAD.WIDE R10, R4.reuse, 0x2, R154 ;  /* 0x00000002040a7825 */ /* 0x040fe200078e029a */
[----:B------:R-:W-:Y:S01]  /*5ee0*/  MOV R173, R193 ;  /* 0x000000c100ad7202 */ /* 0x000fe20000000f00 */
[----:B------:R-:W3:Y:S01]  /*5ef0*/  LDG.E.U16 R42, desc[UR14][R42.64] ;  /* 0x0000000e2a2a7981 */ /* 0x000ee2000c1e1500 */
[----:B--2---:R-:W-:Y:S01]  /*5f00*/  IADD3 R158, R37, R154, RZ ;  /* 0x0000009a259e7210 */ /* 0x004fe20007ffe0ff */
[----:B0-----:R-:W-:Y:S02]  /*5f10*/  IMAD.WIDE R8, R4, 0x2, R178 ;  /* 0x0000000204087825 */ /* 0x001fe400078e02b2 */
[----:B------:R-:W2:Y:S02]  /*5f20*/  LDG.E.U16 R191, desc[UR14][R10.64] ;  /* 0x0000000e0abf7981 */ /* 0x000ea4000c1e1500 */
[----:B------:R-:W-:Y:S02]  /*5f30*/  IMAD.IADD R22, R192, 0x1, R154 ;  /* 0x00000001c0167824 */ /* 0x000fe400078e029a */
[----:B------:R0:W-:Y:S04]  /*5f40*/  STL [R1+0xc8], R158 ;  /* 0x0000c89e01007387 */ /* 0x0001e80000100800 */
[----:B------:R-:W2:Y:S04]  /*5f50*/  LDL.64 R180, [R1+0xa0] ;  /* 0x0000a00001b47983 */ /* 0x000ea80000100a00 */
[----:B------:R1:W-:Y:S04]  /*5f60*/  STL [R1+0xc0], R22 ;  /* 0x0000c01601007387 */ /* 0x0003e80000100800 */
[----:B------:R-:W2:Y:S04]  /*5f70*/  LDL.64 R176, [R1+0x98] ;  /* 0x0000980001b07983 */ /* 0x000ea80000100a00 */
[----:B------:R0:W2:Y:S04]  /*5f80*/  LDG.E.U16 R55, desc[UR14][R8.64] ;  /* 0x0000000e08377981 */ /* 0x0000a8000c1e1500 */
[----:B------:R-:W2:Y:S01]  /*5f90*/  LDL.64 R160, [R1+0x78] ;  /* 0x0000780001a07983 */ /* 0x000ea20000100a00 */
[----:B------:R-:W-:-:S02]  /*5fa0*/  IMAD R197, R153, 0x5a, RZ ;  /* 0x0000005a99c57824 */ /* 0x000fc400078e02ff */
[----:B------:R-:W-:Y:S01]  /*5fb0*/  IMAD R202, R153, 0x5c, RZ ;  /* 0x0000005c99ca7824 */ /* 0x000fe200078e02ff */
[----:B------:R1:W2:Y:S01]  /*5fc0*/  LDG.E.U16 R11, desc[UR14][R6.64] ;  /* 0x0000000e060b7981 */ /* 0x0002a2000c1e1500 */
[----:B0-----:R-:W-:-:S03]  /*5fd0*/  IMAD.WIDE R8, R4, 0x2, R158 ;  /* 0x0000000204087825 */ /* 0x001fc600078e029e */
[----:B------:R-:W2:Y:S01]  /*5fe0*/  LDL.64 R158, [R1+0x70] ;  /* 0x00007000019e7983 */ /* 0x000ea20000100a00 */
[----:B------:R-:W-:Y:S01]  /*5ff0*/  IMAD R207, R153, 0x5e, RZ ;  /* 0x0000005e99cf7824 */ /* 0x000fe200078e02ff */
[----:B------:R-:W-:Y:S01]  /*6000*/  IADD3 R200, R197, R154, RZ ;  /* 0x0000009ac5c87210 */ /* 0x000fe20007ffe0ff */
[C---:B------:R-:W-:Y:S02]  /*6010*/  IMAD R182, R153.reuse, 0x60, RZ ;  /* 0x0000006099b67824 */ /* 0x040fe400078e02ff */
[----:B------:R-:W-:Y:S01]  /*6020*/  IMAD R196, R153, 0x62, RZ ;  /* 0x0000006299c47824 */ /* 0x000fe200078e02ff */
[----:B------:R-:W-:Y:S01]  /*6030*/  MOV R19, R169 ;  /* 0x000000a900137202 */ /* 0x000fe20000000f00 */
[--C-:B----4-:R-:W-:Y:S01]  /*6040*/  IMAD.IADD R198, R202, 0x1, R154.reuse ;  /* 0x00000001cac67824 */ /* 0x110fe200078e029a */
[----:B------:R-:W4:Y:S01]  /*6050*/  LDL.64 R178, [R1+0x88] ;  /* 0x0000880001b27983 */ /* 0x000f220000100a00 */
[----:B---3--:R-:W-:Y:S02]  /*6060*/  IMAD.IADD R194, R207, 0x1, R154 ;  /* 0x00000001cfc27824 */ /* 0x008fe400078e029a */
[----:B------:R-:W-:Y:S01]  /*6070*/  IMAD.MOV.U32 R21, RZ, RZ, R185 ;  /* 0x000000ffff157224 */ /* 0x000fe200078e00b9 */
[----:B------:R-:W3:Y:S01]  /*6080*/  LDL.64 R168, [R1+0x88] ;  /* 0x0000880001a87983 */ /* 0x000ee20000100a00 */
[----:B------:R-:W-:-:S03]  /*6090*/  IMAD.WIDE R34, R4, 0x2, R172 ;  /* 0x0000000204227825 */ /* 0x000fc600078e02ac */
[----:B------:R-:W4:Y:S01]  /*60a0*/  LDL.64 R184, [R1+0x90] ;  /* 0x0000900001b87983 */ /* 0x000f220000100a00 */
[----:B------:R-:W-:Y:S02]  /*60b0*/  IMAD.MOV.U32 R15, RZ, RZ, R167 ;  /* 0x000000ffff0f7224 */ /* 0x000fe400078e00a7 */
[C---:B-1----:R-:W-:Y:S01]  /*60c0*/  IMAD.WIDE R6, R4.reuse, 0x2, R22 ;  /* 0x0000000204067825 */ /* 0x042fe200078e0216 */
[----:B------:R-:W4:Y:S04]  /*60d0*/  LDL.64 R172, [R1+0x80] ;  /* 0x0000800001ac7983 */ /* 0x000f280000100a00 */
[----:B------:R-:W3:Y:S04]  /*60e0*/  LDL.64 R22, [R1+0x90] ;  /* 0x0000900001167983 */ /* 0x000ee80000100a00 */
[----:B------:R-:W4:Y:S04]  /*60f0*/  LDL.64 R166, [R1+0x80] ;  /* 0x0000800001a67983 */ /* 0x000f280000100a00 */
[----:B------:R-:W-:Y:S04]  /*6100*/  STL [R1+0xb8], R200 ;  /* 0x0000b8c801007387 */ /* 0x000fe80000100800 */
[----:B------:R-:W-:Y:S04]  /*6110*/  STL [R1+0xb0], R198 ;  /* 0x0000b0c601007387 */ /* 0x000fe80000100800 */
[----:B------:R-:W-:Y:S04]  /*6120*/  STL [R1+0xa8], R194 ;  /* 0x0000a8c201007387 */ /* 0x000fe80000100800 */
[----:B------:R0:W3:Y:S01]  /*6130*/  LDG.E.U16 R41, desc[UR14][R6.64] ;  /* 0x0000000e06297981 */ /* 0x0000e2000c1e1500 */
[----:B------:R-:W-:Y:S01]  /*6140*/  IMAD.MOV.U32 R201, RZ, RZ, R211 ;  /* 0x000000ffffc97224 */ /* 0x000fe200078e00d3 */
[----:B------:R-:W-:Y:S01]  /*6150*/  MOV R195, R205 ;  /* 0x000000cd00c37202 */ /* 0x000fe20000000f00 */
[----:B------:R-:W-:Y:S01]  /*6160*/  IMAD.WIDE R12, R4, 0x2, R12 ;  /* 0x00000002040c7825 */ /* 0x000fe200078e020c */
[----:B------:R1:W3:Y:S03]  /*6170*/  LDG.E.U16 R54, desc[UR14][R8.64] ;  /* 0x0000000e08367981 */ /* 0x0002e6000c1e1500 */
[----:B--2---:R-:W-:Y:S01]  /*6180*/  IMAD.IADD R180, R182, 0x1, R154 ;  /* 0x00000001b6b47824 */ /* 0x004fe200078e029a */
[----:B------:R2:W3:Y:S04]  /*6190*/  LDG.E.U16 R62, desc[UR14][R12.64] ;  /* 0x0000000e0c3e7981 */ /* 0x0004e8000c1e1500 */
[----:B------:R-:W-:Y:S01]  /*61a0*/  STL [R1+0xa0], R180 ;  /* 0x0000a0b401007387 */ /* 0x000fe20000100800 */
[-C--:B------:R-:W-:Y:S01]  /*61b0*/  IADD3 R176, R196, R154.reuse, RZ ;  /* 0x0000009ac4b07210 */ /* 0x080fe20007ffe0ff */
[C---:B------:R-:W-:Y:S01]  /*61c0*/  IMAD.WIDE R18, R4.reuse, 0x2, R18 ;  /* 0x0000000204127825 */ /* 0x040fe200078e0212 */
[----:B------:R-:W-:Y:S01]  /*61d0*/  LEA R80, P3, R153, R154, 0x7 ;  /* 0x0000009a99507211 */ /* 0x000fe200078638ff */
[----:B------:R-:W3:Y:S04]  /*61e0*/  LDG.E.U16 R34, desc[UR14][R34.64] ;  /* 0x0000000e22227981 */ /* 0x000ee8000c1e1500 */
[----:B------:R-:W3:Y:S04]  /*61f0*/  LDL.64 R160, [R1+0x78] ;  /* 0x0000780001a07983 */ /* 0x000ee80000100a00 */
[----:B------:R1:W-:Y:S04]  /*6200*/  STL [R1+0x98], R176 ;  /* 0x000098b001007387 */ /* 0x0003e80000100800 */
[----:B------:R-:W3:Y:S01]  /*6210*/  LDL.64 R158, [R1+0x70] ;  /* 0x00007000019e7983 */ /* 0x000ee20000100a00 */
[----:B0-----:R-:W-:-:S03]  /*6220*/  IMAD.WIDE R6, R4, 0x2, R176 ;  /* 0x0000000204067825 */ /* 0x001fc600078e02b0 */
[----:B------:R-:W3:Y:S04]  /*6230*/  LDL.64 R212, [R1+0x50] ;  /* 0x0000500001d47983 */ /* 0x000ee80000100a00 */
[----:B-1----:R-:W3:Y:S01]  /*6240*/  LDL.64 R176, [R1+0x48] ;  /* 0x0000480001b07983 */ /* 0x002ee20000100a00 */
[----:B------:R-:W-:-:S03]  /*6250*/  IMAD.WIDE R8, R4, 0x2, R180 ;  /* 0x0000000204087825 */ /* 0x000fc600078e02b4 */
[----:B------:R0:W3:Y:S01]  /*6260*/  LDG.E.U16 R83, desc[UR14][R18.64] ;  /* 0x0000000e12537981 */ /* 0x0000e2000c1e1500 */
[C---:B------:R-:W-:Y:S02]  /*6270*/  IMAD R206, R153.reuse, 0x66, RZ ;  /* 0x0000006699ce7824 */ /* 0x040fe400078e02ff */
[----:B------:R-:W-:Y:S01]  /*6280*/  IMAD R180, R153, 0x68, RZ ;  /* 0x0000006899b47824 */ /* 0x000fe200078e02ff */
[----:B------:R-:W3:Y:S01]  /*6290*/  LDL.64 R224, [R1+0x68] ;  /* 0x0000680001e07983 */ /* 0x000ee20000100a00 */
[----:B--2---:R-:W-:-:S03]  /*62a0*/  IMAD.WIDE R12, R4, 0x2, R194 ;  /* 0x00000002040c7825 */ /* 0x004fc600078e02c2 */
[----:B------:R-:W2:Y:S01]  /*62b0*/  LDL.64 R222, [R1+0x60] ;  /* 0x0000600001de7983 */ /* 0x000ea20000100a00 */
[----:B0-----:R-:W-:-:S03]  /*62c0*/  IMAD.WIDE R18, R4, 0x2, R200 ;  /* 0x0000000204127825 */ /* 0x001fc600078e02c8 */
[----:B------:R-:W2:Y:S01]  /*62d0*/  LDL.64 R220, [R1+0x58] ;  /* 0x0000580001dc7983 */ /* 0x000ea20000100a00 */
[C---:B------:R-:W-:Y:S02]  /*62e0*/  IMAD R201, R153.reuse, 0x64, RZ ;  /* 0x0000006499c97824 */ /* 0x040fe400078e02ff */
[----:B------:R-:W-:Y:S01]  /*62f0*/  IMAD R195, R153, 0x6a, RZ ;  /* 0x0000006a99c37824 */ /* 0x000fe200078e02ff */
[----:B----4-:R-:W-:Y:S01]  /*6300*/  IADD3 R166, R180, R154, RZ ;  /* 0x0000009ab4a67210 */ /* 0x010fe20007ffe0ff */
[--C-:B---3--:R-:W-:Y:S01]  /*6310*/  IMAD.IADD R22, R201, 0x1, R154.reuse ;  /* 0x00000001c9167824 */ /* 0x108fe200078e029a */
[----:B------:R-:W3:Y:S01]  /*6320*/  LDL.64 R218, [R1+0x68] ;  /* 0x0000680001da7983 */ /* 0x000ee20000100a00 */
[----:B------:R-:W-:Y:S02]  /*6330*/  IMAD R200, R153, 0x6c, RZ ;  /* 0x0000006c99c87824 */ /* 0x000fe400078e02ff */
[----:B------:R-:W-:Y:S01]  /*6340*/  IMAD.IADD R168, R206, 0x1, R154 ;  /* 0x00000001cea87824 */ /* 0x000fe200078e029a */
[----:B------:R-:W4:Y:S04]  /*6350*/  LDL.64 R216, [R1+0x60] ;  /* 0x0000600001d87983 */ /* 0x000f280000100a00 */
[----:B------:R-:W2:Y:S04]  /*6360*/  LDL.64 R214, [R1+0x58] ;  /* 0x0000580001d67983 */ /* 0x000ea80000100a00 */
[----:B------:R-:W-:Y:S04]  /*6370*/  STL [R1+0x90], R22 ;  /* 0x0000901601007387 */ /* 0x000fe80000100800 */
[----:B------:R-:W-:Y:S04]  /*6380*/  STL [R1+0x88], R168 ;  /* 0x000088a801007387 */ /* 0x000fe80000100800 */
[----:B------:R-:W-:Y:S01]  /*6390*/  STL [R1+0x80], R166 ;  /* 0x000080a601007387 */ /* 0x000fe20000100800 */
[----:B------:R-:W-:-:S04]  /*63a0*/  IMAD.WIDE R14, R4, 0x2, R14 ;  /* 0x00000002040e7825 */ /* 0x000fc800078e020e */
[----:B------:R-:W-:Y:S01]  /*63b0*/  IMAD.MOV.U32 R199, RZ, RZ, R209 ;  /* 0x000000ffffc77224 */ /* 0x000fe200078e00d1 */
[----:B------:R0:W2:Y:S01]  /*63c0*/  LDG.E.U16 R75, desc[UR14][R14.64] ;  /* 0x0000000e0e4b7981 */ /* 0x0000a2000c1e1500 */
[----:B------:R-:W-:Y:S02]  /*63d0*/  IMAD.SHL.U32 R10, R153, 0x40, RZ ;  /* 0x00000040990a7824 */ /* 0x000fe400078e00ff */
[----:B------:R-:W-:Y:S01]  /*63e0*/  IMAD.MOV.U32 R167, RZ, RZ, R173 ;  /* 0x000000ffffa77224 */ /* 0x000fe200078e00ad */
[----:B------:R-:W2:Y:S01]  /*63f0*/  LDG.E.U16 R82, desc[UR14][R8.64] ;  /* 0x0000000e08527981 */ /* 0x000ea2000c1e1500 */
[----:B------:R-:W-:Y:S01]  /*6400*/  IMAD.MOV.U32 R23, RZ, RZ, R185 ;  /* 0x000000ffff177224 */ /* 0x000fe200078e00b9 */
[----:B------:R-:W-:Y:S02]  /*6410*/  MOV R169, R179 ;  /* 0x000000b300a97202 */ /* 0x000fe40000000f00 */
[----:B------:R-:W-:Y:S01]  /*6420*/  LEA.HI.X.SX32 R81, R10, R155, 0x1, P3 ;  /* 0x0000009b0a517211 */ /* 0x000fe200018f0eff */
[----:B------:R-:W2:Y:S01]  /*6430*/  LDG.E.U16 R74, desc[UR14][R6.64] ;  /* 0x0000000e064a7981 */ /* 0x000ea2000c1e1500 */
[----:B0-----:R-:W-:-:S03]  /*6440*/  IMAD.WIDE R14, R4, 0x2, R198 ;  /* 0x00000002040e7825 */ /* 0x001fc600078e02c6 */
[----:B------:R0:W2:Y:S04]  /*6450*/  LDG.E.U16 R10, desc[UR14][R12.64] ;  /* 0x0000000e0c0a7981 */ /* 0x0000a8000c1e1500 */
[----:B------:R-:W2:Y:S01]  /*6460*/  LDG.E.U16 R33, desc[UR14][R18.64] ;  /* 0x0000000e12217981 */ /* 0x000ea2000c1e1500 */
[----:B0-----:R-:W-:-:S03]  /*6470*/  IMAD.WIDE R12, R4, 0x2, R166 ;  /* 0x00000002040c7825 */ /* 0x001fc600078e02a6 */
[----:B------:R0:W2:Y:S01]  /*6480*/  LDG.E.U16 R19, desc[UR14][R14.64] ;  /* 0x0000000e0e137981 */ /* 0x0000a2000c1e1500 */
[----:B------:R-:W-:-:S03]  /*6490*/  IMAD.IADD R160, R195, 0x1, R154 ;  /* 0x00000001c3a07824 */ /* 0x000fc600078e029a */
[----:B------:R-:W2:Y:S04]  /*64a0*/  LDG.E.U16 R40, desc[UR14][R12.64] ;  /* 0x0000000e0c287981 */ /* 0x000ea8000c1e1500 */
[----:B------:R1:W-:Y:S01]  /*64b0*/  STL [R1+0x78], R160 ;  /* 0x000078a001007387 */ /* 0x0003e20000100800 */
[----:B------:R-:W-:-:S03]  /*64c0*/  IMAD.IADD R158, R200, 0x1, R154 ;  /* 0x00000001c89e7824 */ /* 0x000fc600078e029a */
[----:B------:R-:W2:Y:S04]  /*64d0*/  LDL.64 R212, [R1+0x50] ;  /* 0x0000500001d47983 */ /* 0x000ea80000100a00 */
[----:B------:R0:W-:Y:S04]  /*64e0*/  STL [R1+0x70], R158 ;  /* 0x0000709e01007387 */ /* 0x0001e80000100800 */
[----:B------:R-:W2:Y:S01]  /*64f0*/  LDL.64 R176, [R1+0x48] ;  /* 0x0000480001b07983 */ /* 0x000ea20000100a00 */
[----:B------:R-:W-:-:S03]  /*6500*/  IMAD.WIDE R8, R4, 0x2, R160 ;  /* 0x0000000204087825 */ /* 0x000fc600078e02a0 */
[----:B------:R-:W2:Y:S01]  /*6510*/  LDL.64 R184, [R1+0x30] ;  /* 0x0000300001b87983 */ /* 0x000ea20000100a00 */
[----:B------:R-:W-:-:S03]  /*6520*/  IMAD.WIDE R6, R4, 0x2, R158 ;  /* 0x0000000204067825 */ /* 0x000fc600078e029e */
[----:B-1----:R-:W2:Y:S01]  /*6530*/  LDL.64 R160, [R1+0x30] ;  /* 0x0000300001a07983 */ /* 0x002ea20000100a00 */
[----:B0-----:R-:W-:-:S03]  /*6540*/  IMAD.WIDE R14, R4, 0x2, R168 ;  /* 0x00000002040e7825 */ /* 0x001fc600078e02a8 */
[----:B------:R-:W2:Y:S04]  /*6550*/  LDL.64 R208, [R1+0x38] ;  /* 0x0000380001d07983 */ /* 0x000ea80000100a00 */
[----:B------:R-:W2:Y:S04]  /*6560*/  LDL.64 R166, [R1+0x38] ;  /* 0x0000380001a67983 */ /* 0x000ea80000100a00 */
[----:B------:R-:W2:Y:S04]  /*6570*/  LDL.64 R158, [R1+0x28] ;  /* 0x00002800019e7983 */ /* 0x000ea80000100a00 */
[----:B------:R-:W2:Y:S04]  /*6580*/  LDL.64 R172, [R1+0x28] ;  /* 0x0000280001ac7983 */ /* 0x000ea80000100a00 */
[----:B------:R-:W2:Y:S04]  /*6590*/  LDL.64 R168, [R1+0x40] ;  /* 0x0000400001a87983 */ /* 0x000ea80000100a00 */
[----:B------:R-:W2:Y:S01]  /*65a0*/  LDL.64 R210, [R1+0x40] ;  /* 0x0000400001d27983 */ /* 0x000ea20000100a00 */
[----:B------:R-:W-:-:S02]  /*65b0*/  IMAD R204, R153, 0x76, RZ ;  /* 0x0000007699cc7824 */ /* 0x000fc400078e02ff */
[C---:B------:R-:W-:Y:S01]  /*65c0*/  IMAD R205, R153.reuse, 0x6e, RZ ;  /* 0x0000006e99cd7824 */ /* 0x040fe200078e02ff */
[----:B------:R-:W2:Y:S01]  /*65d0*/  LDG.E.U16 R18, desc[UR14][R6.64] ;  /* 0x0000000e06127981 */ /* 0x000ea2000c1e1500 */
[C---:B------:R-:W-:Y:S02]  /*65e0*/  IMAD R178, R153.reuse, 0x70, RZ ;  /* 0x0000007099b27824 */ /* 0x040fe400078e02ff */
[C---:B------:R-:W-:Y:S01]  /*65f0*/  IMAD R194, R153.reuse, 0x72, RZ ;  /* 0x0000007299c27824 */ /* 0x040fe200078e02ff */
[----:B------:R0:W2:Y:S01]  /*6600*/  LDG.E.U16 R53, desc[UR14][R14.64] ;  /* 0x0000000e0e357981 */ /* 0x0000a2000c1e1500 */
[----:B------:R-:W-:Y:S01]  /*6610*/  IMAD R199, R153, 0x74, RZ ;  /* 0x0000007499c77824 */ /* 0x000fe200078e02ff */
[----:B----4-:R-:W-:Y:S01]  /*6620*/  IADD3 R216, R178, R154, RZ ;  /* 0x0000009ab2d87210 */ /* 0x010fe20007ffe0ff */
[----:B---3--:R-:W-:Y:S02]  /*6630*/  IMAD.IADD R218, R205, 0x1, R154 ;  /* 0x00000001cdda7824 */ /* 0x008fe400078e029a */
[----:B------:R-:W-:-:S02]  /*6640*/  IMAD R203, R153, 0x7e, RZ ;  /* 0x0000007e99cb7824 */ /* 0x000fc400078e02ff */
[----:B------:R-:W-:Y:S01]  /*6650*/  IMAD R193, R153, 0x7a, RZ ;  /* 0x0000007a99c17824 */ /* 0x000fe200078e02ff */
[----:B------:R-:W-:Y:S01]  /*6660*/  MOV R219, R225 ;  /* 0x000000e100db7202 */ /* 0x000fe20000000f00 */
[----:B--2---:R-:W-:Y:S01]  /*6670*/  IMAD.IADD R214, R194, 0x1, R154 ;  /* 0x00000001c2d67824 */ /* 0x004fe200078e029a */
[----:B------:R-:W-:Y:S01]  /*6680*/  STL [R1+0x68], R218 ;  /* 0x000068da01007387 */ /* 0x000fe20000100800 */
[----:B------:R-:W-:-:S03]  /*6690*/  IMAD.WIDE R22, R4, 0x2, R22 ;  /* 0x0000000204167825 */ /* 0x000fc600078e0216 */
[----:B------:R-:W-:Y:S01]  /*66a0*/  STL [R1+0x60], R216 ;  /* 0x000060d801007387 */ /* 0x000fe20000100800 */
[----:B------:R-:W-:Y:S02]  /*66b0*/  IMAD.MOV.U32 R215, RZ, RZ, R221 ;  /* 0x000000ffffd77224 */ /* 0x000fe400078e00dd */
[----:B------:R-:W-:Y:S01]  /*66c0*/  IMAD.MOV.U32 R217, RZ, RZ, R223 ;  /* 0x000000ffffd97224 */ /* 0x000fe200078e00df */
[----:B------:R-:W-:Y:S01]  /*66d0*/  STL [R1+0x58], R214 ;  /* 0x000058d601007387 */ /* 0x000fe20000100800 */
[----:B------:R-:W-:Y:S02]  /*66e0*/  IMAD R198, R153, 0x7c, RZ ;  /* 0x0000007c99c67824 */ /* 0x000fe400078e02ff */
[C---:B------:R-:W-:Y:S01]  /*66f0*/  IMAD.WIDE R80, R4.reuse, 0x2, R80 ;  /* 0x0000000204507825 */ /* 0x040fe200078e0250 */
[----:B------:R1:W2:Y:S03]  /*6700*/  LDG.E.U16 R61, desc[UR14][R22.64] ;  /* 0x0000000e163d7981 */ /* 0x0002a6000c1e1500 */
[C---:B0-----:R-:W-:Y:S01]  /*6710*/  IMAD.WIDE R14, R4.reuse, 0x2, R214 ;  /* 0x00000002040e7825 */ /* 0x041fe200078e02d6 */
[----:B------:R0:W3:Y:S04]  /*6720*/  LDG.E.U16 R32, desc[UR14][R8.64] ;  /* 0x0000000e08207981 */ /* 0x0000e8000c1e1500 */
[----:B------:R-:W4:Y:S01]  /*6730*/  LDG.E.U16 R73, desc[UR14][R14.64] ;  /* 0x0000000e0e497981 */ /* 0x000f22000c1e1500 */
[----:B-1----:R-:W-:-:S03]  /*6740*/  IMAD.WIDE R22, R4, 0x2, R216 ;  /* 0x0000000204167825 */ /* 0x002fc600078e02d8 */
[----:B------:R-:W2:Y:S01]  /*6750*/  LDG.E.U16 R80, desc[UR14][R80.64] ;  /* 0x0000000e50507981 */ /* 0x000ea2000c1e1500 */
[----:B0-----:R-:W-:-:S04]  /*6760*/  IMAD.WIDE R8, R4, 0x2, R218 ;  /* 0x0000000204087825 */ /* 0x001fc800078e02da */
[----:B------:R-:W-:Y:S02]  /*6770*/  IMAD.WIDE R20, R4, 0x2, R20 ;  /* 0x0000000204147825 */ /* 0x000fe400078e0214 */
[----:B------:R-:W3:Y:S04]  /*6780*/  LDG.E.U16 R9, desc[UR14][R8.64] ;  /* 0x0000000e08097981 */ /* 0x000ee8000c1e1500 */
[----:B------:R-:W4:Y:S04]  /*6790*/  LDG.E.U16 R81, desc[UR14][R22.64] ;  /* 0x0000000e16517981 */ /* 0x000f28000c1e1500 */
[----:B------:R0:W3:Y:S02]  /*67a0*/  LDG.E.U16 R20, desc[UR14][R20.64] ;  /* 0x0000000e14147981 */ /* 0x0000e4000c1e1500 */
[----:B0-----:R-:W-:-:S02]  /*67b0*/  IMAD R21, R153, 0x43, RZ ;  /* 0x0000004399157824 */ /* 0x001fc400078e02ff */
[C---:B------:R-:W-:Y:S02]  /*67c0*/  IMAD R26, R153.reuse, 0x4f, RZ ;  /* 0x0000004f991a7824 */ /* 0x040fe400078e02ff */
[C---:B------:R-:W-:Y:S02]  /*67d0*/  IMAD R28, R153.reuse, 0x57, RZ ;  /* 0x00000057991c7824 */ /* 0x040fe400078e02ff */
[C---:B------:R-:W-:Y:S02]  /*67e0*/  IMAD R35, R153.reuse, 0x63, RZ ;  /* 0x0000006399237824 */ /* 0x040fe400078e02ff */
[C---:B------:R-:W-:Y:S02]  /*67f0*/  IMAD R44, R153.reuse, 0xca, RZ ;  /* 0x000000ca992c7824 */ /* 0x040fe400078e02ff */
[C---:B------:R-:W-:Y:S02]  /*6800*/  IMAD R56, R153.reuse, 0xea, RZ ;  /* 0x000000ea99387824 */ /* 0x040fe400078e02ff */
[----:B------:R-:W-:-:S02]  /*6810*/  IMAD R152, R153, 0xc, RZ ;  /* 0x0000000c99987824 */ /* 0x000fc400078e02ff */
[----:B------:R-:W-:Y:S02]  /*6820*/  IMAD R43, R153, 0xa, RZ ;  /* 0x0000000a992b7824 */ /* 0x000fe400078e02ff */
[----:B------:R-:W-:-:S06]  /*6830*/  IMAD.WIDE R84, R4, 0x2, R84 ;  /* 0x0000000204547825 */ /* 0x000fcc00078e0254 */
[----:B------:R-:W2:Y:S01]  /*6840*/  LDG.E.U16 R84, desc[UR14][R84.64] ;  /* 0x0000000e54547981 */ /* 0x000ea2000c1e1500 */
[----:B------:R-:W-:Y:S01]  /*6850*/  IADD3 R212, R199, R154, RZ ;  /* 0x0000009ac7d47210 */ /* 0x000fe20007ffe0ff */
[----:B------:R-:W-:-:S04]  /*6860*/  IMAD.IADD R176, R204, 0x1, R154 ;  /* 0x00000001ccb07824 */ /* 0x000fc800078e029a */
[----:B------:R-:W-:Y:S01]  /*6870*/  IMAD.WIDE R6, R4, 0x2, R176 ;  /* 0x0000000204067825 */ /* 0x000fe200078e02b0 */
[----:B------:R-:W-:Y:S04]  /*6880*/  STL [R1+0x50], R212 ;  /* 0x000050d401007387 */ /* 0x000fe80000100800 */
[----:B------:R0:W3:Y:S01]  /*6890*/  LDG.E.U16 R52, desc[UR14][R6.64] ;  /* 0x0000000e06347981 */ /* 0x0000e2000c1e1500 */
[----:B------:R-:W-:Y:S01]  /*68a0*/  MOV R161, R185 ;  /* 0x000000b900a17202 */ /* 0x000fe20000000f00 */
[----:B------:R-:W-:Y:S02]  /*68b0*/  IMAD.IADD R160, R198, 0x1, R154 ;  /* 0x00000001c6a07824 */ /* 0x000fe400078e029a */
[----:B------:R1:W-:Y:S01]  /*68c0*/  STL [R1+0x48], R176 ;  /* 0x000048b001007387 */ /* 0x0003e20000100800 */
[----:B------:R-:W-:Y:S01]  /*68d0*/  IMAD.WIDE R12, R4, 0x2, R212 ;  /* 0x00000002040c7825 */ /* 0x000fe200078e02d4 */
[----:B0-----:R-:W-:-:S03]  /*68e0*/  IADD3 R6, P0, R17, R154, RZ ;  /* 0x0000009a11067210 */ /* 0x001fc60007f1e0ff */
[----:B------:R-:W-:Y:S01]  /*68f0*/  IMAD.MOV.U32 R167, RZ, RZ, R209 ;  /* 0x000000ffffa77224 */ /* 0x000fe200078e00d1 */
[-C--:B------:R-:W-:Y:S01]  /*6900*/  IADD3 R158, R203, R154.reuse, RZ ;  /* 0x0000009acb9e7210 */ /* 0x080fe20007ffe0ff */
[----:B------:R-:W-:Y:S01]  /*6910*/  IMAD.IADD R166, R193, 0x1, R154 ;  /* 0x00000001c1a67824 */ /* 0x000fe200078e029a */
[C---:B------:R-:W-:Y:S01]  /*6920*/  LEA.HI.X.SX32 R7, R153.reuse, R155, 0x1, P0 ;  /* 0x0000009b99077211 */ /* 0x040fe200000f0eff */
[----:B-1----:R-:W-:Y:S01]  /*6930*/  IMAD R176, R153, 0x78, RZ ;  /* 0x0000007899b07824 */ /* 0x002fe200078e02ff */
[----:B------:R0:W3:Y:S01]  /*6940*/  LDG.E.U16 R60, desc[UR14][R12.64] ;  /* 0x0000000e0c3c7981 */ /* 0x0000e2000c1e1500 */
[----:B------:R-:W-:Y:S02]  /*6950*/  IMAD.MOV.U32 R159, RZ, RZ, R173 ;  /* 0x000000ffff9f7224 */ /* 0x000fe400078e00ad */
[----:B------:R-:W-:Y:S01]  /*6960*/  IMAD.WIDE R14, R4, 0x2, R160 ;  /* 0x00000002040e7825 */ /* 0x000fe200078e02a0 */
[----:B------:R-:W-:-:S03]  /*6970*/  IADD3 R168, R176, R154, RZ ;  /* 0x0000009ab0a87210 */ /* 0x000fc60007ffe0ff */
[----:B------:R-:W-:Y:S01]  /*6980*/  IMAD.MOV.U32 R169, RZ, RZ, R211 ;  /* 0x000000ffffa97224 */ /* 0x000fe200078e00d3 */
[----:B------:R1:W3:Y:S01]  /*6990*/  LDG.E.U16 R17, desc[UR14][R14.64] ;  /* 0x0000000e0e117981 */ /* 0x0002e2000c1e1500 */
[----:B------:R-:W-:-:S04]  /*69a0*/  IMAD.WIDE R6, R4, 0x2, R6 ;  /* 0x0000000204067825 */ /* 0x000fc800078e0206 */
[C---:B------:R-:W-:Y:S01]  /*69b0*/  IMAD.WIDE R22, R4.reuse, 0x2, R166 ;  /* 0x0000000204167825 */ /* 0x040fe200078e02a6 */
[----:B------:R1:W3:Y:S03]  /*69c0*/  LDG.E.U16 R190, desc[UR14][R6.64] ;  /* 0x0000000e06be7981 */ /* 0x0002e6000c1e1500 */
[C---:B0-----:R-:W-:Y:S01]  /*69d0*/  IMAD.WIDE R12, R4.reuse, 0x2, R158 ;  /* 0x00000002040c7825 */ /* 0x041fe200078e029e */
[----:B------:R0:W3:Y:S03]  /*69e0*/  LDG.E.U16 R31, desc[UR14][R22.64] ;  /* 0x0000000e161f7981 */ /* 0x0000e6000c1e1500 */
[----:B------:R-:W-:Y:S01]  /*69f0*/  IMAD.WIDE R24, R4, 0x2, R168 ;  /* 0x0000000204187825 */ /* 0x000fe200078e02a8 */
[----:B------:R0:W3:Y:S03]  /*6a00*/  LDG.E.U16 R8, desc[UR14][R12.64] ;  /* 0x0000000e0c087981 */ /* 0x0000e6000c1e1500 */
[C---:B-1----:R-:W-:Y:S01]  /*6a10*/  IMAD R15, R153.reuse, 0x42, RZ ;  /* 0x00000042990f7824 */ /* 0x042fe200078e02ff */
[----:B------:R1:W3:Y:S01]  /*6a20*/  LDG.E.U16 R39, desc[UR14][R24.64] ;  /* 0x0000000e18277981 */ /* 0x0002e2000c1e1500 */
[----:B------:R-:W-:-:S02]  /*6a30*/  IMAD R6, R153, 0x8a, RZ ;  /* 0x0000008a99067824 */ /* 0x000fc400078e02ff */
[----:B0-----:R-:W-:Y:S01]  /*6a40*/  IMAD R22, R153, 0x82, RZ ;  /* 0x0000008299167824 */ /* 0x001fe200078e02ff */
[-C--:B------:R-:W-:Y:S01]  /*6a50*/  IADD3 R76, P4, R15, R154.reuse, RZ ;  /* 0x0000009a0f4c7210 */ /* 0x080fe20007f9e0ff */
[C---:B------:R-:W-:Y:S02]  /*6a60*/  IMAD R7, R153.reuse, 0x21, RZ ;  /* 0x0000002199077824 */ /* 0x040fe400078e02ff */
[C---:B------:R-:W-:Y:S01]  /*6a70*/  IMAD R12, R153.reuse, 0x86, RZ ;  /* 0x00000086990c7824 */ /* 0x040fe200078e02ff */
[-C--:B------:R-:W-:Y:S01]  /*6a80*/  IADD3 R6, P3, R6, R154.reuse, RZ ;  /* 0x0000009a06067210 */ /* 0x080fe20007f7e0ff */
[C---:B------:R-:W-:Y:S02]  /*6a90*/  IMAD R14, R153.reuse, 0x84, RZ ;  /* 0x00000084990e7824 */ /* 0x040fe400078e02ff */
[C---:B-1----:R-:W-:Y:S01]  /*6aa0*/  IMAD R24, R153.reuse, 0x45, RZ ;  /* 0x0000004599187824 */ /* 0x042fe200078e02ff */
[-C--:B------:R-:W-:Y:S01]  /*6ab0*/  IADD3 R22, P0, R22, R154.reuse, RZ ;  /* 0x0000009a16167210 */ /* 0x080fe20007f1e0ff */
[----:B------:R-:W-:Y:S01]  /*6ac0*/  IMAD R13, R153, 0x41, RZ ;  /* 0x00000041990d7824 */ /* 0x000fe200078e02ff */
[----:B------:R-:W-:-:S02]  /*6ad0*/  IADD3 R12, P2, R12, R154, RZ ;  /* 0x0000009a0c0c7210 */ /* 0x000fc40007f5e0ff */
[-C--:B------:R-:W-:Y:S02]  /*6ae0*/  LEA.HI.X.SX32 R77, R7, R155.reuse, 0x1, P4 ;  /* 0x0000009b074d7211 */ /* 0x080fe400020f0eff */
[----:B------:R-:W-:Y:S02]  /*6af0*/  IADD3 R14, P1, R14, R154, RZ ;  /* 0x0000009a0e0e7210 */ /* 0x000fe40007f3e0ff */
[-C--:B------:R-:W-:Y:S02]  /*6b00*/  LEA.HI.X.SX32 R7, R24, R155.reuse, 0x1, P3 ;  /* 0x0000009b18077211 */ /* 0x080fe400018f0eff */
[-C--:B------:R-:W-:Y:S02]  /*6b10*/  LEA.HI.X.SX32 R23, R13, R155.reuse, 0x1, P0 ;  /* 0x0000009b0d177211 */ /* 0x080fe400000f0eff */
[-C--:B------:R-:W-:Y:S01]  /*6b20*/  LEA.HI.X.SX32 R13, R21, R155.reuse, 0x1, P2 ;  /* 0x0000009b150d7211 */ /* 0x080fe200010f0eff */
[----:B------:R-:W-:Y:S01]  /*6b30*/  IMAD.WIDE R6, R4, 0x2, R6 ;  /* 0x0000000204067825 */ /* 0x000fe200078e0206 */
[----:B------:R-:W-:-:S03]  /*6b40*/  LEA.HI.X.SX32 R15, R15, R155, 0x1, P1 ;  /* 0x0000009b0f0f7211 */ /* 0x000fc600008f0eff */
[C---:B------:R-:W-:Y:S01]  /*6b50*/  IMAD.WIDE R22, R4.reuse, 0x2, R22 ;  /* 0x0000000204167825 */ /* 0x040fe200078e0216 */
[----:B------:R0:W3:Y:S03]  /*6b60*/  LDG.E.U16 R30, desc[UR14][R6.64] ;  /* 0x0000000e061e7981 */ /* 0x0000e6000c1e1500 */
[C---:B------:R-:W-:Y:S01]  /*6b70*/  IMAD.WIDE R12, R4.reuse, 0x2, R12 ;  /* 0x00000002040c7825 */ /* 0x040fe200078e020c */
[----:B------:R1:W3:Y:S03]  /*6b80*/  LDG.E.U16 R72, desc[UR14][R22.64] ;  /* 0x0000000e16487981 */ /* 0x0002e6000c1e1500 */
[----:B------:R-:W-:Y:S01]  /*6b90*/  IMAD.WIDE R14, R4, 0x2, R14 ;  /* 0x00000002040e7825 */ /* 0x000fe200078e020e */
[----:B------:R4:W3:Y:S03]  /*6ba0*/  LDG.E.U16 R51, desc[UR14][R12.64] ;  /* 0x0000000e0c337981 */ /* 0x0008e6000c1e1500 */
[C---:B0-----:R-:W-:Y:S01]  /*6bb0*/  IMAD R6, R153.reuse, 0x8e, RZ ;  /* 0x0000008e99067824 */ /* 0x041fe200078e02ff */
[----:B------:R0:W3:Y:S01]  /*6bc0*/  LDG.E.U16 R59, desc[UR14][R14.64] ;  /* 0x0000000e0e3b7981 */ /* 0x0000e2000c1e1500 */
[----:B------:R-:W-:-:S02]  /*6bd0*/  IMAD R24, R153, 0x92, RZ ;  /* 0x0000009299187824 */ /* 0x000fc400078e02ff */
[C---:B-1----:R-:W-:Y:S02]  /*6be0*/  IMAD R22, R153.reuse, 0x96, RZ ;  /* 0x0000009699167824 */ /* 0x042fe400078e02ff */
[C---:B----4-:R-:W-:Y:S01]  /*6bf0*/  IMAD R12, R153.reuse, 0x9e, RZ ;  /* 0x0000009e990c7824 */ /* 0x050fe200078e02ff */
[-C--:B------:R-:W-:Y:S01]  /*6c00*/  IADD3 R6, P0, R6, R154.reuse, RZ ;  /* 0x0000009a06067210 */ /* 0x080fe20007f1e0ff */
[C---:B------:R-:W-:Y:S01]  /*6c10*/  IMAD R7, R153.reuse, 0x47, RZ ;  /* 0x0000004799077824 */ /* 0x040fe200078e02ff */
[-C--:B------:R-:W-:Y:S01]  /*6c20*/  IADD3 R24, P1, R24, R154.reuse, RZ ;  /* 0x0000009a18187210 */ /* 0x080fe20007f3e0ff */
[C---:B------:R-:W-:Y:S02]  /*6c30*/  IMAD R13, R153.reuse, 0x49, RZ ;  /* 0x00000049990d7824 */ /* 0x040fe400078e02ff */
[C---:B0-----:R-:W-:Y:S01]  /*6c40*/  IMAD R14, R153.reuse, 0x9a, RZ ;  /* 0x0000009a990e7824 */ /* 0x041fe200078e02ff */
[-C--:B------:R-:W-:Y:S01]  /*6c50*/  IADD3 R22, P2, R22, R154.reuse, RZ ;  /* 0x0000009a16167210 */ /* 0x080fe20007f5e0ff */
[C---:B------:R-:W-:Y:S01]  /*6c60*/  IMAD R15, R153.reuse, 0x4b, RZ ;  /* 0x0000004b990f7824 */ /* 0x040fe200078e02ff */
[-C--:B------:R-:W-:Y:S01]  /*6c70*/  IADD3 R12, P4, R12, R154.reuse, RZ ;  /* 0x0000009a0c0c7210 */ /* 0x080fe20007f9e0ff */
[----:B------:R-:W-:Y:S01]  /*6c80*/  IMAD R21, R153, 0x4d, RZ ;  /* 0x0000004d99157824 */ /* 0x000fe200078e02ff */
[----:B------:R-:W-:-:S02]  /*6c90*/  IADD3 R14, P3, R14, R154, RZ ;  /* 0x0000009a0e0e7210 */ /* 0x000fc40007f7e0ff */
[-C--:B------:R-:W-:Y:S02]  /*6ca0*/  LEA.HI.X.SX32 R7, R7, R155.reuse, 0x1, P0 ;  /* 0x0000009b07077211 */ /* 0x080fe400000f0eff */
[-C--:B------:R-:W-:Y:S02]  /*6cb0*/  LEA.HI.X.SX32 R25, R13, R155.reuse, 0x1, P1 ;  /* 0x0000009b0d197211 */ /* 0x080fe400008f0eff */
[-C--:B------:R-:W-:Y:S02]  /*6cc0*/  LEA.HI.X.SX32 R23, R15, R155.reuse, 0x1, P2 ;  /* 0x0000009b0f177211 */ /* 0x080fe400010f0eff */
[-C--:B------:R-:W-:Y:S01]  /*6cd0*/  LEA.HI.X.SX32 R13, R26, R155.reuse, 0x1, P4 ;  /* 0x0000009b1a0d7211 */ /* 0x080fe200020f0eff */
[----:B------:R-:W-:Y:S01]  /*6ce0*/  IMAD.WIDE R6, R4, 0x2, R6 ;  /* 0x0000000204067825 */ /* 0x000fe200078e0206 */
[----:B------:R-:W-:-:S03]  /*6cf0*/  LEA.HI.X.SX32 R15, R21, R155, 0x1, P3 ;  /* 0x0000009b150f7211 */ /* 0x000fc600018f0eff */
[C---:B------:R-:W-:Y:S02]  /*6d00*/  IMAD.WIDE R24, R4.reuse, 0x2, R24 ;  /* 0x0000000204187825 */ /* 0x040fe400078e0218 */
[----:B------:R-:W4:Y:S02]  /*6d10*/  LDG.E.U16 R7, desc[UR14][R6.64] ;  /* 0x0000000e06077981 */ /* 0x000f24000c1e1500 */
[C---:B------:R-:W-:Y:S02]  /*6d20*/  IMAD.WIDE R22, R4.reuse, 0x2, R22 ;  /* 0x0000000204167825 */ /* 0x040fe400078e0216 */
[----:B------:R0:W4:Y:S02]  /*6d30*/  LDG.E.U16 R71, desc[UR14][R24.64] ;  /* 0x0000000e18477981 */ /* 0x000124000c1e1500 */
[C---:B------:R-:W-:Y:S02]  /*6d40*/  IMAD.WIDE R12, R4.reuse, 0x2, R12 ;  /* 0x00000002040c7825 */ /* 0x040fe400078e020c */
[----:B------:R1:W4:Y:S02]  /*6d50*/  LDG.E.U16 R50, desc[UR14][R22.64] ;  /* 0x0000000e16327981 */ /* 0x000324000c1e1500 */
[----:B------:R-:W-:-:S02]  /*6d60*/  IMAD.WIDE R14, R4, 0x2, R14 ;  /* 0x00000002040e7825 */ /* 0x000fc400078e020e */
[----:B------:R2:W4:Y:S02]  /*6d70*/  LDG.E.U16 R6, desc[UR14][R12.64] ;  /* 0x0000000e0c067981 */ /* 0x000524000c1e1500 */
[C---:B------:R-:W-:Y:S02]  /*6d80*/  IMAD R26, R153.reuse, 0xa2, RZ ;  /* 0x000000a2991a7824 */ /* 0x040fe400078e02ff */
[C---:B0-----:R-:W-:Y:S01]  /*6d90*/  IMAD R24, R153.reuse, 0xa6, RZ ;  /* 0x000000a699187824 */ /* 0x041fe200078e02ff */
[----:B------:R0:W4:Y:S01]  /*6da0*/  LDG.E.U16 R29, desc[UR14][R14.64] ;  /* 0x0000000e0e1d7981 */ /* 0x000122000c1e1500 */
[C---:B-1----:R-:W-:Y:S01]  /*6db0*/  IMAD R22, R153.reuse, 0xa8, RZ ;  /* 0x000000a899167824 */ /* 0x042fe200078e02ff */
[-C--:B------:R-:W-:Y:S01]  /*6dc0*/  IADD3 R26, P0, R26, R154.reuse, RZ ;  /* 0x0000009a1a1a7210 */ /* 0x080fe20007f1e0ff */
[C---:B--2---:R-:W-:Y:S01]  /*6dd0*/  IMAD R12, R153.reuse, 0xae, RZ ;  /* 0x000000ae990c7824 */ /* 0x044fe200078e02ff */
[-C--:B------:R-:W-:Y:S01]  /*6de0*/  IADD3 R24, P1, R24, R154.reuse, RZ ;  /* 0x0000009a18187210 */ /* 0x080fe20007f3e0ff */
[C---:B------:R-:W-:Y:S01]  /*6df0*/  IMAD R13, R153.reuse, 0x51, RZ ;  /* 0x00000051990d7824 */ /* 0x040fe200078e02ff */
[-C--:B------:R-:W-:Y:S01]  /*6e00*/  IADD3 R22, P2, R22, R154.reuse, RZ ;  /* 0x0000009a16167210 */ /* 0x080fe20007f5e0ff */
[C---:B0-----:R-:W-:Y:S01]  /*6e10*/  IMAD R15, R153.reuse, 0x53, RZ ;  /* 0x00000053990f7824 */ /* 0x041fe200078e02ff */
[----:B------:R-:W-:Y:S01]  /*6e20*/  IADD3 R12, P4, R12, R154, RZ ;  /* 0x0000009a0c0c7210 */ /* 0x000fe20007f9e0ff */
[----:B------:R-:W-:Y:S01]  /*6e30*/  IMAD R14, R153, 0xaa, RZ ;  /* 0x000000aa990e7824 */ /* 0x000fe200078e02ff */
[-C--:B------:R-:W-:Y:S01]  /*6e40*/  LEA.HI.X.SX32 R27, R13, R155.reuse, 0x1, P0 ;  /* 0x0000009b0d1b7211 */ /* 0x080fe200000f0eff */
[----:B------:R-:W-:Y:S01]  /*6e50*/  IMAD R21, R153, 0x55, RZ ;  /* 0x0000005599157824 */ /* 0x000fe200078e02ff */
[----:B------:R-:W-:-:S02]  /*6e60*/  LEA.HI.X.SX32 R25, R15, R155, 0x1, P1 ;  /* 0x0000009b0f197211 */ /* 0x000fc400008f0eff */
[-C--:B------:R-:W-:Y:S02]  /*6e70*/  LEA.HI.X.SX32 R23, R5, R155.reuse, 0x1, P2 ;  /* 0x0000009b05177211 */ /* 0x080fe400010f0eff */
[----:B------:R-:W-:Y:S02]  /*6e80*/  IADD3 R14, P3, R14, R154, RZ ;  /* 0x0000009a0e0e7210 */ /* 0x000fe40007f7e0ff */
[-C--:B------:R-:W-:Y:S01]  /*6e90*/  LEA.HI.X.SX32 R13, R28, R155.reuse, 0x1, P4 ;  /* 0x0000009b1c0d7211 */ /* 0x080fe200020f0eff */
[----:B------:R-:W-:Y:S01]  /*6ea0*/  IMAD.WIDE R26, R4, 0x2, R26 ;  /* 0x00000002041a7825 */ /* 0x000fe200078e021a */
[----:B------:R-:W-:-:S03]  /*6eb0*/  LEA.HI.X.SX32 R15, R21, R155, 0x1, P3 ;  /* 0x0000009b150f7211 */ /* 0x000fc600018f0eff */
[C---:B------:R-:W-:Y:S01]  /*6ec0*/  IMAD.WIDE R24, R4.reuse, 0x2, R24 ;  /* 0x0000000204187825 */ /* 0x040fe200078e0218 */
[----:B------:R0:W2:Y:S03]  /*6ed0*/  LDG.E.U16 R70, desc[UR14][R26.64] ;  /* 0x0000000e1a467981 */ /* 0x0000a6000c1e1500 */
[C---:B------:R-:W-:Y:S01]  /*6ee0*/  IMAD.WIDE R22, R4.reuse, 0x2, R22 ;  /* 0x0000000204167825 */ /* 0x040fe200078e0216 */
[----:B------:R1:W2:Y:S03]  /*6ef0*/  LDG.E.U16 R49, desc[UR14][R24.64] ;  /* 0x0000000e18317981 */ /* 0x0002a6000c1e1500 */
[C---:B------:R-:W-:Y:S01]  /*6f00*/  IMAD.WIDE R12, R4.reuse, 0x2, R12 ;  /* 0x00000002040c7825 */ /* 0x040fe200078e020c */
[----:B------:R1:W2:Y:S03]  /*6f10*/  LDG.E.U16 R36, desc[UR14][R22.64] ;  /* 0x0000000e16247981 */ /* 0x0002a6000c1e1500 */
[----:B------:R-:W-:Y:S01]  /*6f20*/  IMAD.WIDE R14, R4, 0x2, R14 ;  /* 0x00000002040e7825 */ /* 0x000fe200078e020e */
[----:B------:R1:W2:Y:S03]  /*6f30*/  LDG.E.U16 R5, desc[UR14][R12.64] ;  /* 0x0000000e0c057981 */ /* 0x0002a6000c1e1500 */
[C---:B0-----:R-:W-:Y:S01]  /*6f40*/  IMAD R26, R153.reuse, 0xb2, RZ ;  /* 0x000000b2991a7824 */ /* 0x041fe200078e02ff */
[----:B------:R0:W2:Y:S01]  /*6f50*/  LDG.E.U16 R28, desc[UR14][R14.64] ;  /* 0x0000000e0e1c7981 */ /* 0x0000a2000c1e1500 */
[----:B-1----:R-:W-:-:S02]  /*6f60*/  IMAD R24, R153, 0xb6, RZ ;  /* 0x000000b699187824 */ /* 0x002fc400078e02ff */
[C---:B------:R-:W-:Y:S02]  /*6f70*/  IMAD R22, R153.reuse, 0xba, RZ ;  /* 0x000000ba99167824 */ /* 0x040fe400078e02ff */
[C---:B------:R-:W-:Y:S01]  /*6f80*/  IMAD R12, R153.reuse, 0xc6, RZ ;  /* 0x000000c6990c7824 */ /* 0x040fe200078e02ff */
[-C--:B------:R-:W-:Y:S01]  /*6f90*/  IADD3 R26, P0, R26, R154.reuse, RZ ;  /* 0x0000009a1a1a7210 */ /* 0x080fe20007f1e0ff */
[C---:B------:R-:W-:Y:S01]  /*6fa0*/  IMAD R13, R153.reuse, 0x59, RZ ;  /* 0x00000059990d7824 */ /* 0x040fe200078e02ff */
[-C--:B------:R-:W-:Y:S01]  /*6fb0*/  IADD3 R24, P1, R24, R154.reuse, RZ ;  /* 0x0000009a18187210 */ /* 0x080fe20007f3e0ff */
[C---:B------:R-:W-:Y:S01]  /*6fc0*/  IMAD R23, R153.reuse, 0x5b, RZ ;  /* 0x0000005b99177824 */ /* 0x040fe200078e02ff */
[-C--:B------:R-:W-:Y:S01]  /*6fd0*/  IADD3 R22, P2, R22, R154.reuse, RZ ;  /* 0x0000009a16167210 */ /* 0x080fe20007f5e0ff */
[C---:B------:R-:W-:Y:S01]  /*6fe0*/  IMAD R21, R153.reuse, 0x5d, RZ ;  /* 0x0000005d99157824 */ /* 0x040fe200078e02ff */
[----:B------:R-:W-:Y:S01]  /*6ff0*/  IADD3 R12, P4, R12, R154, RZ ;  /* 0x0000009a0c0c7210 */ /* 0x000fe20007f9e0ff */
[----:B0-----:R-:W-:Y:S01]  /*7000*/  IMAD R14, R153, 0xc2, RZ ;  /* 0x000000c2990e7824 */ /* 0x001fe200078e02ff */
        /* <DEDUP_REMOVED lines=9> */
[----:B------:R-:W2:Y:S03]  /*70a0*/  LDG.E.U16 R69, desc[UR14][R26.64] ;  /* 0x0000000e1a457981 */ /* 0x000ea6000c1e1500 */
[----:B------:R-:W-:-:S04]  /*70b0*/  IMAD.WIDE R12, R4, 0x2, R12 ;  /* 0x00000002040c7825 */ /* 0x000fc800078e020c */
[C---:B------:R-:W-:Y:S01]  /*70c0*/  IMAD.WIDE R24, R4.reuse, 0x2, R24 ;  /* 0x0000000204187825 */ /* 0x040fe200078e0218 */
[----:B------:R0:W2:Y:S03]  /*70d0*/  LDG.E.U16 R47, desc[UR14][R12.64] ;  /* 0x0000000e0c2f7981 */ /* 0x0000a6000c1e1500 */
[----:B------:R-:W-:Y:S01]  /*70e0*/  IMAD.WIDE R14, R4, 0x2, R14 ;  /* 0x00000002040e7825 */ /* 0x000fe200078e020e */
[----:B------:R1:W2:Y:S01]  /*70f0*/  LDG.E.U16 R27, desc[UR14][R22.64] ;  /* 0x0000000e161b7981 */ /* 0x0002a2000c1e1500 */
[----:B------:R-:W-:Y:S02]  /*7100*/  IADD3 R44, P0, R44, R154, RZ ;  /* 0x0000009a2c2c7210 */ /* 0x000fe40007f1e0ff */
[C---:B------:R-:W-:Y:S01]  /*7110*/  IMAD R21, R153.reuse, 0x6b, RZ ;  /* 0x0000006b99157824 */ /* 0x040fe200078e02ff */
[----:B------:R1:W2:Y:S01]  /*7120*/  LDG.E.U16 R48, desc[UR14][R24.64] ;  /* 0x0000000e18307981 */ /* 0x0002a2000c1e1500 */
[----:B0-----:R-:W-:-:S03]  /*7130*/  IMAD R12, R153, 0xe2, RZ ;  /* 0x000000e2990c7824 */ /* 0x001fc600078e02ff */
[----:B------:R0:W2:Y:S01]  /*7140*/  LDG.E.U16 R68, desc[UR14][R14.64] ;  /* 0x0000000e0e447981 */ /* 0x0000a2000c1e1500 */
[C---:B-1----:R-:W-:Y:S02]  /*7150*/  IMAD R22, R153.reuse, 0xd6, RZ ;  /* 0x000000d699167824 */ /* 0x042fe400078e02ff */
[C---:B------:R-:W-:Y:S02]  /*7160*/  IMAD R13, R153.reuse, 0x65, RZ ;  /* 0x00000065990d7824 */ /* 0x040fe400078e02ff */
[C---:B------:R-:W-:Y:S01]  /*7170*/  IMAD R24, R153.reuse, 0xd2, RZ ;  /* 0x000000d299187824 */ /* 0x040fe200078e02ff */
        /* <DEDUP_REMOVED lines=9> */
[----:B------:R-:W-:Y:S02]  /*7210*/  IADD3 R14, P3, R14, R154, RZ ;  /* 0x0000009a0e0e7210 */ /* 0x000fe40007f7e0ff */
[-C--:B------:R-:W-:Y:S01]  /*7220*/  LEA.HI.X.SX32 R13, R35, R155.reuse, 0x1, P4 ;  /* 0x0000009b230d7211 */ /* 0x080fe200020f0eff */
[----:B------:R-:W-:Y:S01]  /*7230*/  IMAD.WIDE R44, R4, 0x2, R44 ;  /* 0x00000002042c7825 */ /* 0x000fe200078e022c */
[-C--:B------:R-:W-:Y:S02]  /*7240*/  LEA.HI.X.SX32 R25, R15, R155.reuse, 0x1, P1 ;  /* 0x0000009b0f197211 */ /* 0x080fe400008f0eff */
[----:B------:R-:W-:Y:S01]  /*7250*/  LEA.HI.X.SX32 R15, R26, R155, 0x1, P3 ;  /* 0x0000009b1a0f7211 */ /* 0x000fe200018f0eff */
        /* <DEDUP_REMOVED lines=8> */
[----:B0-----:R-:W-:-:S02]  /*72e0*/  IMAD R44, R153, 0xe6, RZ ;  /* 0x000000e6992c7824 */ /* 0x001fc400078e02ff */
[C---:B-1----:R-:W-:Y:S02]  /*72f0*/  IMAD R22, R153.reuse, 0xf2, RZ ;  /* 0x000000f299167824 */ /* 0x042fe400078e02ff */
[C---:B------:R-:W-:Y:S01]  /*7300*/  IMAD R12, R153.reuse, 0xfa, RZ ;  /* 0x000000fa990c7824 */ /* 0x040fe200078e02ff */
[-C--:B------:R-:W-:Y:S01]  /*7310*/  IADD3 R56, P1, R56, R154.reuse, RZ ;  /* 0x0000009a38387210 */ /* 0x080fe20007f3e0ff */
[C---:B------:R-:W-:Y:S01]  /*7320*/  IMAD R23, R153.reuse, 0x75, RZ ;  /* 0x0000007599177824 */ /* 0x040fe200078e02ff */
[----:B------:R0:W2:Y:S01]  /*7330*/  LDG.E.U16 R25, desc[UR14][R14.64] ;  /* 0x0000000e0e197981 */ /* 0x0000a2000c1e1500 */
        /* <DEDUP_REMOVED lines=16> */
[----:B------:R-:W-:Y:S03]  /*7440*/  STL [R1+0x40], R168 ;  /* 0x000040a801007387 */ /* 0x000fe60000100800 */
[C---:B------:R-:W-:Y:S01]  /*7450*/  IMAD.WIDE R12, R4.reuse, 0x2, R12 ;  /* 0x00000002040c7825 */ /* 0x040fe200078e020c */
[----:B------:R-:W-:Y:S03]  /*7460*/  STL [R1+0x38], R166 ;  /* 0x000038a601007387 */ /* 0x000fe60000100800 */
[C---:B------:R-:W-:Y:S01]  /*7470*/  IMAD.WIDE R44, R4.reuse, 0x2, R44 ;  /* 0x00000002042c7825 */ /* 0x040fe200078e022c */
[----:B------:R0:W4:Y:S03]  /*7480*/  LDG.E.U16 R76, desc[UR14][R76.64] ;  /* 0x0000000e4c4c7981 */ /* 0x000126000c1e1500 */
[C---:B------:R-:W-:Y:S01]  /*7490*/  IMAD.WIDE R56, R4.reuse, 0x2, R56 ;  /* 0x0000000204387825 */ /* 0x040fe200078e0238 */
[----:B------:R-:W2:Y:S03]  /*74a0*/  LDG.E.U16 R65, desc[UR14][R22.64] ;  /* 0x0000000e16417981 */ /* 0x000ea6000c1e1500 */
[----:B------:R-:W-:Y:S01]  /*74b0*/  IMAD.WIDE R14, R4, 0x2, R14 ;  /* 0x00000002040e7825 */ /* 0x000fe200078e020e */
[----:B------:R-:W-:Y:S03]  /*74c0*/  STL [R1+0x30], R160 ;  /* 0x000030a001007387 */ /* 0x000fe60000100800 */
[C---:B0-----:R-:W-:Y:S01]  /*74d0*/  IMAD R77, R153.reuse, 0x12, RZ ;  /* 0x00000012994d7824 */ /* 0x041fe200078e02ff */
[----:B------:R0:W-:Y:S04]  /*74e0*/  STL [R1+0x28], R158 ;  /* 0x0000289e01007387 */ /* 0x0001e80000100800 */
[----:B------:R1:W2:Y:S01]  /*74f0*/  LDG.E.U16 R23, desc[UR14][R12.64] ;  /* 0x0000000e0c177981 */ /* 0x0002a2000c1e1500 */
[----:B------:R-:W-:-:S03]  /*7500*/  IMAD R35, R153, 0x9, RZ ;  /* 0x0000000999237824 */ /* 0x000fc600078e02ff */
[----:B------:R-:W2:Y:S01]  /*7510*/  LDG.E.U16 R45, desc[UR14][R44.64] ;  /* 0x0000000e2c2d7981 */ /* 0x000ea2000c1e1500 */
[----:B0-----:R-:W-:-:S03]  /*7520*/  IMAD R158, R153, 0xe, RZ ;  /* 0x0000000e999e7824 */ /* 0x001fc600078e02ff */
[----:B------:R0:W2:Y:S01]  /*7530*/  LDG.E.U16 R24, desc[UR14][R56.64] ;  /* 0x0000000e38187981 */ /* 0x0000a2000c1e1500 */
[----:B-1----:R-:W-:Y:S01]  /*7540*/  IMAD R13, R153, 0x6, RZ ;  /* 0x00000006990d7824 */ /* 0x002fe200078e02ff */
[-C--:B------:R-:W-:Y:S01]  /*7550*/  IADD3 R12, P4, R77, R154.reuse, RZ ;  /* 0x0000009a4d0c7210 */ /* 0x080fe20007f9e0ff */
[C---:B------:R-:W-:Y:S01]  /*7560*/  IMAD R21, R153.reuse, 0x5, RZ ;  /* 0x0000000599157824 */ /* 0x040fe200078e02ff */
[----:B------:R1:W2:Y:S01]  /*7570*/  LDG.E.U16 R44, desc[UR14][R14.64] ;  /* 0x0000000e0e2c7981 */ /* 0x0002a2000c1e1500 */
[----:B------:R-:W-:Y:S01]  /*7580*/  IMAD R22, R153, 0x7, RZ ;  /* 0x0000000799167824 */ /* 0x000fe200078e02ff */
[-C--:B------:R-:W-:Y:S02]  /*7590*/  IADD3 R86, P0, R13, R154.reuse, RZ ;  /* 0x0000009a0d567210 */ /* 0x080fe40007f1e0ff */
[-C--:B0-----:R-:W-:Y:S02]  /*75a0*/  IADD3 R56, P2, R152, R154.reuse, RZ ;  /* 0x0000009a98387210 */ /* 0x081fe40007f5e0ff */
[-C--:B------:R-:W-:Y:S01]  /*75b0*/  IADD3 R78, P1, R43, R154.reuse, RZ ;  /* 0x0000009a2b4e7210 */ /* 0x080fe20007f3e0ff */
[----:B-1----:R-:W-:Y:S01]  /*75c0*/  IMAD R15, R153, 0x3, RZ ;  /* 0x00000003990f7824 */ /* 0x002fe200078e02ff */
[----:B------:R-:W-:-:S02]  /*75d0*/  IADD3 R14, P3, R158, R154, RZ ;  /* 0x0000009a9e0e7210 */ /* 0x000fc40007f7e0ff */
[-C--:B------:R-:W-:Y:S02]  /*75e0*/  LEA.HI.X.SX32 R57, R13, R155.reuse, 0x1, P2 ;  /* 0x0000009b0d397211 */ /* 0x080fe400010f0eff */
[-C--:B------:R-:W-:Y:S02]  /*75f0*/  LEA.HI.X.SX32 R13, R35, R155.reuse, 0x1, P4 ;  /* 0x0000009b230d7211 */ /* 0x080fe400020f0eff */
[-C--:B------:R-:W-:Y:S02]  /*7600*/  LEA.HI.X.SX32 R87, R15, R155.reuse, 0x1, P0 ;  /* 0x0000009b0f577211 */ /* 0x080fe400000f0eff */
[-C--:B------:R-:W-:Y:S02]  /*7610*/  LEA.HI.X.SX32 R79, R21, R155.reuse, 0x1, P1 ;  /* 0x0000009b154f7211 */ /* 0x080fe400008f0eff */
[----:B------:R-:W-:Y:S01]  /*7620*/  LEA.HI.X.SX32 R15, R22, R155, 0x1, P3 ;  /* 0x0000009b160f7211 */ /* 0x000fe200018f0eff */
[----:B------:R-:W-:-:S04]  /*7630*/  IMAD.WIDE R12, R4, 0x2, R12 ;  /* 0x00000002040c7825 */ /* 0x000fc800078e020c */
[C---:B------:R-:W-:Y:S01]  /*7640*/  IMAD.WIDE R78, R4.reuse, 0x2, R78 ;  /* 0x00000002044e7825 */ /* 0x040fe200078e024e */
[----:B------:R-:W4:Y:S03]  /*7650*/  LDG.E.U16 R181, desc[UR14][R12.64] ;  /* 0x0000000e0cb57981 */ /* 0x000f26000c1e1500 */
[----:B------:R-:W-:Y:S01]  /*7660*/  IMAD.WIDE R14, R4, 0x2, R14 ;  /* 0x00000002040e7825 */ /* 0x000fe200078e020e */
[----:B------:R0:W2:Y:S03]  /*7670*/  LDG.E.U16 R186, desc[UR14][R78.64] ;  /* 0x0000000e4eba7981 */ /* 0x0000a6000c1e1500 */
[C---:B------:R-:W-:Y:S01]  /*7680*/  IMAD R22, R153.reuse, 0x16, RZ ;  /* 0x0000001699167824 */ /* 0x040fe200078e02ff */
[----:B------:R1:W2:Y:S01]  /*7690*/  LDG.E.U16 R184, desc[UR14][R14.64] ;  /* 0x0000000e0eb87981 */ /* 0x0002a2000c1e1500 */
[----:B------:R-:W-:-:S02]  /*76a0*/  IMAD R35, R153, 0x1c, RZ ;  /* 0x0000001c99237824 */ /* 0x000fc400078e02ff */
[----:B------:R-:W-:Y:S02]  /*76b0*/  IMAD R21, R153, 0x1a, RZ ;  /* 0x0000001a99157824 */ /* 0x000fe400078e02ff */
[----:B------:R-:W-:Y:S01]  /*76c0*/  IMAD.WIDE R86, R4, 0x2, R86 ;  /* 0x0000000204567825 */ /* 0x000fe200078e0256 */
[----:B0-----:R-:W-:-:S03]  /*76d0*/  IADD3 R78, P1, R22, R154, RZ ;  /* 0x0000009a164e7210 */ /* 0x001fc60007f3e0ff */
[----:B------:R-:W-:Y:S01]  /*76e0*/  IMAD R13, R153, 0xb, RZ ;  /* 0x0000000b990d7824 */ /* 0x000fe200078e02ff */
[-C--:B------:R-:W-:Y:S01]  /*76f0*/  IADD3 R12, P4, R35, R154.reuse, RZ ;  /* 0x0000009a230c7210 */ /* 0x080fe20007f9e0ff */
[----:B------:R-:W-:Y:S01]  /*7700*/  IMAD R85, R153, 0x14, RZ ;  /* 0x0000001499557824 */ /* 0x000fe200078e02ff */
[----:B-1----:R-:W-:Y:S01]  /*7710*/  IADD3 R14, P3, R21, R154, RZ ;  /* 0x0000009a150e7210 */ /* 0x002fe20007f7e0ff */
[----:B------:R-:W-:Y:S01]  /*7720*/  IMAD R15, R153, 0xd, RZ ;  /* 0x0000000d990f7824 */ /* 0x000fe200078e02ff */
[----:B------:R0:W2:Y:S01]  /*7730*/  LDG.E.U16 R188, desc[UR14][R86.64] ;  /* 0x0000000e56bc7981 */ /* 0x0000a2000c1e1500 */
[-C--:B------:R-:W-:Y:S02]  /*7740*/  LEA.HI.X.SX32 R79, R13, R155.reuse, 0x1, P1 ;  /* 0x0000009b0d4f7211 */ /* 0x080fe400008f0eff */
[-C--:B------:R-:W-:Y:S02]  /*7750*/  LEA.HI.X.SX32 R13, R158, R155.reuse, 0x1, P4 ;  /* 0x0000009b9e0d7211 */ /* 0x080fe400020f0eff */
[----:B------:R-:W-:-:S02]  /*7760*/  LEA.HI.X.SX32 R15, R15, R155, 0x1, P3 ;  /* 0x0000009b0f0f7211 */ /* 0x000fc400018f0eff */
[----:B0-----:R-:W-:Y:S01]  /*7770*/  IADD3 R86, P0, R85, R154, RZ ;  /* 0x0000009a55567210 */ /* 0x001fe20007f1e0ff */
[----:B------:R-:W-:-:S03]  /*7780*/  IMAD.WIDE R56, R4, 0x2, R56 ;  /* 0x0000000204387825 */ /* 0x000fc600078e0238 */
[----:B------:R-:W-:Y:S01]  /*7790*/  LEA.HI.X.SX32 R87, R43, R155, 0x1, P0 ;  /* 0x0000009b2b577211 */ /* 0x000fe200000f0eff */
[C---:B------:R-:W-:Y:S01]  /*77a0*/  IMAD.WIDE R78, R4.reuse, 0x2, R78 ;  /* 0x00000002044e7825 */ /* 0x040fe200078e024e */
[----:B------:R0:W2:Y:S03]  /*77b0*/  LDG.E.U16 R185, desc[UR14][R56.64] ;  /* 0x0000000e38b97981 */ /* 0x0000a6000c1e1500 */
[C---:B------:R-:W-:Y:S01]  /*77c0*/  IMAD.WIDE R12, R4.reuse, 0x2, R12 ;  /* 0x00000002040c7825 */ /* 0x040fe200078e020c */
[----:B------:R1:W2:Y:S03]  /*77d0*/  LDG.E.U16 R177, desc[UR14][R78.64] ;  /* 0x0000000e4eb17981 */ /* 0x0002a6000c1e1500 */
[----:B------:R-:W-:Y:S01]  /*77e0*/  IMAD R64, R153, 0x18, RZ ;  /* 0x0000001899407824 */ /* 0x000fe200078e02ff */
[----:B------:R3:W2:Y:S01]  /*77f0*/  LDG.E.U16 R172, desc[UR14][R12.64] ;  /* 0x0000000e0cac7981 */ /* 0x0006a2000c1e1500 */
[----:B------:R-:W-:-:S04]  /*7800*/  IMAD.WIDE R14, R4, 0x2, R14 ;  /* 0x00000002040e7825 */ /* 0x000fc800078e020e */
[----:B------:R-:W-:Y:S01]  /*7810*/  IMAD.WIDE R86, R4, 0x2, R86 ;  /* 0x0000000204567825 */ /* 0x000fe200078e0256 */
[----:B0-----:R-:W-:Y:S01]  /*7820*/  IADD3 R56, P2, R64, R154, RZ ;  /* 0x0000009a40387210 */ /* 0x001fe20007f5e0ff */
[----:B------:R0:W2:Y:S02]  /*7830*/  LDG.E.U16 R173, desc[UR14][R14.64] ;  /* 0x0000000e0ead7981 */ /* 0x0000a4000c1e1500 */
[C---:B------:R-:W-:Y:S02]  /*7840*/  IMAD R43, R153.reuse, 0x1e, RZ ;  /* 0x0000001e992b7824 */ /* 0x040fe400078e02ff */
[C---:B-1----:R-:W-:Y:S01]  /*7850*/  IMAD R78, R153.reuse, 0x22, RZ ;  /* 0x00000022994e7824 */ /* 0x042fe200078e02ff */
[----:B------:R1:W2:Y:S01]  /*7860*/  LDG.E.U16 R179, desc[UR14][R86.64] ;  /* 0x0000000e56b37981 */ /* 0x0002a2000c1e1500 */
[C---:B---3--:R-:W-:Y:S01]  /*7870*/  IMAD R12, R153.reuse, 0x28, RZ ;  /* 0x00000028990c7824 */ /* 0x048fe200078e02ff */
[----:B------:R-:W-:Y:S01]  /*7880*/  LEA.HI.X.SX32 R57, R152, R155, 0x1, P2 ;  /* 0x0000009b98397211 */ /* 0x000fe200010f0eff */
[----:B------:R-:W-:-:S02]  /*7890*/  IMAD R13, R153, 0xf, RZ ;  /* 0x0000000f990d7824 */ /* 0x000fc400078e02ff */
[C---:B0-----:R-:W-:Y:S01]  /*78a0*/  IMAD R14, R153.reuse, 0x26, RZ ;  /* 0x00000026990e7824 */ /* 0x041fe200078e02ff */
[-C--:B------:R-:W-:Y:S01]  /*78b0*/  IADD3 R78, P1, R78, R154.reuse, RZ ;  /* 0x0000009a4e4e7210 */ /* 0x080fe20007f3e0ff */
[C---:B------:R-:W-:Y:S01]  /*78c0*/  IMAD R15, R153.reuse, 0x11, RZ ;  /* 0x00000011990f7824 */ /* 0x040fe200078e02ff */
[-C--:B------:R-:W-:Y:S01]  /*78d0*/  IADD3 R12, P4, R12, R154.reuse, RZ ;  /* 0x0000009a0c0c7210 */ /* 0x080fe20007f9e0ff */
[----:B------:R-:W-:Y:S01]  /*78e0*/  IMAD R152, R153, 0x13, RZ ;  /* 0x0000001399987824 */ /* 0x000fe200078e02ff */
[-C--:B-1----:R-:W-:Y:S02]  /*78f0*/  IADD3 R86, P0, R43, R154.reuse, RZ ;  /* 0x0000009a2b567210 */ /* 0x082fe40007f1e0ff */
[----:B------:R-:W-:Y:S01]  /*7900*/  IADD3 R14, P3, R14, R154, RZ ;  /* 0x0000009a0e0e7210 */ /* 0x000fe20007f7e0ff */
[----:B------:R-:W-:Y:S01]  /*7910*/  IMAD.WIDE R56, R4, 0x2, R56 ;  /* 0x0000000204387825 */ /* 0x000fe200078e0238 */
[-C--:B------:R-:W-:Y:S02]  /*7920*/  LEA.HI.X.SX32 R87, R13, R155.reuse, 0x1, P0 ;  /* 0x0000009b0d577211 */ /* 0x080fe400000f0eff */
[----:B------:R-:W-:-:S02]  /*7930*/  LEA.HI.X.SX32 R79, R15, R155, 0x1, P1 ;  /* 0x0000009b0f4f7211 */ /* 0x000fc400008f0eff */
[-C--:B------:R-:W-:Y:S01]  /*7940*/  LEA.HI.X.SX32 R13, R85, R155.reuse, 0x1, P4 ;  /* 0x0000009b550d7211 */ /* 0x080fe200020f0eff */
[----:B------:R-:W-:Y:S01]  /*7950*/  IMAD.WIDE R170, R4, 0x2, R170 ;  /* 0x0000000204aa7825 */ /* 0x000fe200078e02aa */
[----:B------:R-:W-:Y:S01]  /*7960*/  LEA.HI.X.SX32 R15, R152, R155, 0x1, P3 ;  /* 0x0000009b980f7211 */ /* 0x000fe200018f0eff */
[----:B------:R0:W3:Y:S02]  /*7970*/  LDG.E.U16 R175, desc[UR14][R56.64] ;  /* 0x0000000e38af7981 */ /* 0x0000e4000c1e1500 */
[C---:B------:R-:W-:Y:S02]  /*7980*/  IMAD.WIDE R86, R4.reuse, 0x2, R86 ;  /* 0x0000000204567825 */ /* 0x040fe400078e0256 */
[----:B------:R-:W4:Y:S02]  /*7990*/  LDG.E.U16 R170, desc[UR14][R170.64] ;  /* 0x0000000eaaaa7981 */ /* 0x000f24000c1e1500 */
[----:B------:R-:W-:-:S04]  /*79a0*/  IMAD.WIDE R78, R4, 0x2, R78 ;  /* 0x00000002044e7825 */ /* 0x000fc800078e024e */
[C---:B------:R-:W-:Y:S01]  /*79b0*/  IMAD.WIDE R12, R4.reuse, 0x2, R12 ;  /* 0x00000002040c7825 */ /* 0x040fe200078e020c */
[----:B------:R1:W2:Y:S03]  /*79c0*/  LDG.E.U16 R169, desc[UR14][R78.64] ;  /* 0x0000000e4ea97981 */ /* 0x0002a6000c1e1500 */
[----:B0-----:R-:W-:Y:S01]  /*79d0*/  IMAD R56, R153, 0x24, RZ ;  /* 0x0000002499387824 */ /* 0x001fe200078e02ff */
[----:B------:R0:W3:Y:S01]  /*79e0*/  LDG.E.U16 R171, desc[UR14][R86.64] ;  /* 0x0000000e56ab7981 */ /* 0x0000e2000c1e1500 */
[----:B------:R-:W-:-:S03]  /*79f0*/  IMAD.WIDE R14, R4, 0x2, R14 ;  /* 0x00000002040e7825 */ /* 0x000fc600078e020e */
[----:B------:R0:W3:Y:S01]  /*7a00*/  LDG.E.U16 R166, desc[UR14][R12.64] ;  /* 0x0000000e0ca67981 */ /* 0x0000e2000c1e1500 */
[-C--:B------:R-:W-:Y:S01]  /*7a10*/  IADD3 R56, P2, R56, R154.reuse, RZ ;  /* 0x0000009a38387210 */ /* 0x080fe20007f5e0ff */
[C---:B-1----:R-:W-:Y:S02]  /*7a20*/  IMAD R78, R153.reuse, 0x2c, RZ ;  /* 0x0000002c994e7824 */ /* 0x042fe400078e02ff */
[----:B------:R1:W3:Y:S01]  /*7a30*/  LDG.E.U16 R167, desc[UR14][R14.64] ;  /* 0x0000000e0ea77981 */ /* 0x0002e2000c1e1500 */
[C---:B0-----:R-:W-:Y:S02]  /*7a40*/  IMAD R86, R153.reuse, 0x2a, RZ ;  /* 0x0000002a99567824 */ /* 0x041fe400078e02ff */
[----:B------:R-:W-:Y:S01]  /*7a50*/  IMAD R12, R153, 0x2e, RZ ;  /* 0x0000002e990c7824 */ /* 0x000fe200078e02ff */
[----:B------:R-:W-:Y:S01]  /*7a60*/  LEA.HI.X.SX32 R57, R77, R155, 0x1, P2 ;  /* 0x0000009b4d397211 */ /* 0x000fe200010f0eff */
[C---:B------:R-:W-:Y:S02]  /*7a70*/  IMAD R13, R153.reuse, 0x15, RZ ;  /* 0x00000015990d7824 */ /* 0x040fe400078e02ff */
[C---:B-1----:R-:W-:Y:S01]  /*7a80*/  IMAD R14, R153.reuse, 0x32, RZ ;  /* 0x00000032990e7824 */ /* 0x042fe200078e02ff */
[-C--:B------:R-:W-:Y:S01]  /*7a90*/  IADD3 R86, P0, R86, R154.reuse, RZ ;  /* 0x0000009a56567210 */ /* 0x080fe20007f1e0ff */
[C---:B------:R-:W-:Y:S01]  /*7aa0*/  IMAD R15, R153.reuse, 0x17, RZ ;  /* 0x00000017990f7824 */ /* 0x040fe200078e02ff */
[-C--:B------:R-:W-:Y:S01]  /*7ab0*/  IADD3 R78, P1, R78, R154.reuse, RZ ;  /* 0x0000009a4e4e7210 */ /* 0x080fe20007f3e0ff */
[----:B------:R-:W-:Y:S01]  /*7ac0*/  IMAD R77, R153, 0x19, RZ ;  /* 0x00000019994d7824 */ /* 0x000fe200078e02ff */
[----:B------:R-:W-:-:S02]  /*7ad0*/  IADD3 R12, P2, R12, R154, RZ ;  /* 0x0000009a0c0c7210 */ /* 0x000fc40007f5e0ff */
[----:B------:R-:W-:Y:S01]  /*7ae0*/  IADD3 R14, P4, R14, R154, RZ ;  /* 0x0000009a0e0e7210 */ /* 0x000fe20007f9e0ff */
[----:B------:R-:W-:Y:S01]  /*7af0*/  IMAD.WIDE R56, R4, 0x2, R56 ;  /* 0x0000000204387825 */ /* 0x000fe200078e0238 */
[-C--:B------:R-:W-:Y:S02]  /*7b00*/  LEA.HI.X.SX32 R87, R13, R155.reuse, 0x1, P0 ;  /* 0x0000009b0d577211 */ /* 0x080fe400000f0eff */
[-C--:B------:R-:W-:Y:S02]  /*7b10*/  LEA.HI.X.SX32 R79, R22, R155.reuse, 0x1, P1 ;  /* 0x0000009b164f7211 */ /* 0x080fe400008f0eff */
[-C--:B------:R-:W-:Y:S01]  /*7b20*/  LEA.HI.X.SX32 R13, R15, R155.reuse, 0x1, P2 ;  /* 0x0000009b0f0d7211 */ /* 0x080fe200010f0eff */
[----:B------:R0:W3:Y:S01]  /*7b30*/  LDG.E.U16 R168, desc[UR14][R56.64] ;  /* 0x0000000e38a87981 */ /* 0x0000e2000c1e1500 */
[----:B------:R-:W-:Y:S01]  /*7b40*/  LEA.HI.X.SX32 R15, R77, R155, 0x1, P4 ;  /* 0x0000009b4d0f7211 */ /* 0x000fe200020f0eff */
[----:B------:R-:W-:-:S04]  /*7b50*/  IMAD.WIDE R78, R4, 0x2, R78 ;  /* 0x00000002044e7825 */ /* 0x000fc800078e024e */
[C---:B------:R-:W-:Y:S01]  /*7b60*/  IMAD.WIDE R14, R4.reuse, 0x2, R14 ;  /* 0x00000002040e7825 */ /* 0x040fe200078e020e */
[----:B------:R1:W3:Y:S03]  /*7b70*/  LDG.E.U16 R22, desc[UR14][R78.64] ;  /* 0x0000000e4e167981 */ /* 0x0002e6000c1e1500 */
[----:B0-----:R-:W-:Y:S01]  /*7b80*/  IMAD R56, R153, 0x30, RZ ;  /* 0x0000003099387824 */ /* 0x001fe200078e02ff */
[----:B------:R0:W3:Y:S01]  /*7b90*/  LDG.E.U16 R77, desc[UR14][R14.64] ;  /* 0x0000000e0e4d7981 */ /* 0x0000e2000c1e1500 */
[----:B------:R-:W-:-:S03]  /*7ba0*/  IMAD.WIDE R86, R4, 0x2, R86 ;  /* 0x0000000204567825 */ /* 0x000fc600078e0256 */
[-C--:B------:R-:W-:Y:S01]  /*7bb0*/  IADD3 R56, P3, R56, R154.reuse, RZ ;  /* 0x0000009a38387210 */ /* 0x080fe20007f7e0ff */
[C---:B-1----:R-:W-:Y:S01]  /*7bc0*/  IMAD R78, R153.reuse, 0x3a, RZ ;  /* 0x0000003a994e7824 */ /* 0x042fe200078e02ff */
[----:B------:R1:W3:Y:S01]  /*7bd0*/  LDG.E.U16 R152, desc[UR14][R86.64] ;  /* 0x0000000e56987981 */ /* 0x0002e2000c1e1500 */
[C---:B------:R-:W-:Y:S02]  /*7be0*/  IMAD R158, R153.reuse, 0x34, RZ ;  /* 0x00000034999e7824 */ /* 0x040fe400078e02ff */
[C---:B0-----:R-:W-:Y:S01]  /*7bf0*/  IMAD R14, R153.reuse, 0x3c, RZ ;  /* 0x0000003c990e7824 */ /* 0x041fe200078e02ff */
[----:B------:R-:W-:Y:S01]  /*7c00*/  LEA.HI.X.SX32 R57, R64, R155, 0x1, P3 ;  /* 0x0000009b40397211 */ /* 0x000fe200018f0eff */
[C---:B------:R-:W-:Y:S01]  /*7c10*/  IMAD R15, R153.reuse, 0x1d, RZ ;  /* 0x0000001d990f7824 */ /* 0x040fe200078e02ff */
[-C--:B------:R-:W-:Y:S01]  /*7c20*/  IADD3 R78, P3, R78, R154.reuse, RZ ;  /* 0x0000009a4e4e7210 */ /* 0x080fe20007f7e0ff */
[----:B-1----:R-:W-:Y:S01]  /*7c30*/  IMAD R86, R153, 0x38, RZ ;  /* 0x0000003899567824 */ /* 0x002fe200078e02ff */
[----:B------:R-:W-:-:S02]  /*7c40*/  IADD3 R14, P4, R14, R154, RZ ;  /* 0x0000009a0e0e7210 */ /* 0x000fc40007f9e0ff */
[-C--:B------:R-:W-:Y:S02]  /*7c50*/  IADD3 R158, P0, R158, R154.reuse, RZ ;  /* 0x0000009a9e9e7210 */ /* 0x080fe40007f1e0ff */
[----:B------:R-:W-:Y:S02]  /*7c60*/  IADD3 R86, P2, R86, R154, RZ ;  /* 0x0000009a56567210 */ /* 0x000fe40007f5e0ff */
[-C--:B------:R-:W-:Y:S01]  /*7c70*/  LEA.HI.X.SX32 R79, R15, R155.reuse, 0x1, P3 ;  /* 0x0000009b0f4f7211 */ /* 0x080fe200018f0eff */
[C---:B------:R-:W-:Y:S01]  /*7c80*/  IMAD.WIDE R56, R4.reuse, 0x2, R56 ;  /* 0x0000000204387825 */ /* 0x040fe200078e0238 */
[-C--:B------:R-:W-:Y:S02]  /*7c90*/  LEA.HI.X.SX32 R15, R43, R155.reuse, 0x1, P4 ;  /* 0x0000009b2b0f7211 */ /* 0x080fe400020f0eff */
[-C--:B------:R-:W-:Y:S02]  /*7ca0*/  LEA.HI.X.SX32 R159, R21, R155.reuse, 0x1, P0 ;  /* 0x0000009b159f7211 */ /* 0x080fe400000f0eff */
[----:B------:R-:W-:Y:S01]  /*7cb0*/  LEA.HI.X.SX32 R87, R35, R155, 0x1, P2 ;  /* 0x0000009b23577211 */ /* 0x000fe200010f0eff */
[C---:B------:R-:W-:Y:S01]  /*7cc0*/  IMAD.WIDE R12, R4.reuse, 0x2, R12 ;  /* 0x00000002040c7825 */ /* 0x040fe200078e020c */
[----:B------:R0:W2:Y:S03]  /*7cd0*/  LDG.E.U16 R85, desc[UR14][R56.64] ;  /* 0x0000000e38557981 */ /* 0x0000a6000c1e1500 */
[----:B------:R-:W-:-:S02]  /*7ce0*/  IMAD.WIDE R14, R4, 0x2, R14 ;  /* 0x00000002040e7825 */ /* 0x000fc400078e020e */
[----:B------:R1:W3:Y:S02]  /*7cf0*/  LDG.E.U16 R13, desc[UR14][R12.64] ;  /* 0x0000000e0c0d7981 */ /* 0x0002e4000c1e1500 */
[C---:B------:R-:W-:Y:S02]  /*7d00*/  IMAD.WIDE R158, R4.reuse, 0x2, R158 ;  /* 0x00000002049e7825 */ /* 0x040fe400078e029e */
[----:B------:R1:W3:Y:S02]  /*7d10*/  LDG.E.U16 R21, desc[UR14][R14.64] ;  /* 0x0000000e0e157981 */ /* 0x0002e4000c1e1500 */
[C---:B0-----:R-:W-:Y:S02]  /*7d20*/  IMAD R56, R153.reuse, 0x36, RZ ;  /* 0x0000003699387824 */ /* 0x041fe400078e02ff */
[----:B------:R-:W-:Y:S01]  /*7d30*/  IMAD.WIDE R86, R4, 0x2, R86 ;  /* 0x0000000204567825 */ /* 0x000fe200078e0256 */
[----:B------:R0:W3:Y:S02]  /*7d40*/  LDG.E.U16 R64, desc[UR14][R158.64] ;  /* 0x0000000e9e407981 */ /* 0x0000e4000c1e1500 */
[----:B------:R-:W-:Y:S01]  /*7d50*/  IADD3 R56, P1, R56, R154, RZ ;  /* 0x0000009a38387210 */ /* 0x000fe20007f3e0ff */
[C---:B-1----:R-:W-:Y:S01]  /*7d60*/  IMAD R12, R153.reuse, 0x1b, RZ ;  /* 0x0000001b990c7824 */ /* 0x042fe200078e02ff */
[----:B------:R1:W3:Y:S01]  /*7d70*/  LDG.E.U16 R43, desc[UR14][R86.64] ;  /* 0x0000000e562b7981 */ /* 0x0002e2000c1e1500 */
[----:B------:R-:W-:-:S02]  /*7d80*/  IMAD R14, R153, 0x94, RZ ;  /* 0x00000094990e7824 */ /* 0x000fc400078e02ff */
[C---:B------:R-:W-:Y:S02]  /*7d90*/  IMAD R160, R153.reuse, 0x3e, RZ ;  /* 0x0000003e99a07824 */ /* 0x040fe400078e02ff */
[C---:B0-----:R-:W-:Y:S01]  /*7da0*/  IMAD R158, R153.reuse, 0x88, RZ ;  /* 0x00000088999e7824 */ /* 0x041fe200078e02ff */
[-C--:B------:R-:W-:Y:S01]  /*7db0*/  LEA.HI.X.SX32 R57, R12, R155.reuse, 0x1, P1 ;  /* 0x0000009b0c397211 */ /* 0x080fe200008f0eff */
[C---:B-1----:R-:W-:Y:S01]  /*7dc0*/  IMAD R86, R153.reuse, 0x8c, RZ ;  /* 0x0000008c99567824 */ /* 0x042fe200078e02ff */
[-C--:B------:R-:W-:Y:S01]  /*7dd0*/  IADD3 R14, P3, R14, R154.reuse, RZ ;  /* 0x0000009a0e0e7210 */ /* 0x080fe20007f7e0ff */
[----:B------:R-:W-:Y:S01]  /*7de0*/  IMAD.WIDE R78, R4, 0x2, R78 ;  /* 0x00000002044e7825 */ /* 0x000fe200078e024e */
[-C--:B------:R-:W-:Y:S02]  /*7df0*/  IADD3 R160, P4, R160, R154.reuse, RZ ;  /* 0x0000009aa0a07210 */ /* 0x080fe40007f9e0ff */
[-C--:B------:R-:W-:Y:S01]  /*7e00*/  IADD3 R158, P0, R158, R154.reuse, RZ ;  /* 0x0000009a9e9e7210 */ /* 0x080fe20007f1e0ff */
[----:B------:R-:W-:Y:S01]  /*7e10*/  IMAD R12, R153, 0x1f, RZ ;  /* 0x0000001f990c7824 */ /* 0x000fe200078e02ff */
[----:B------:R-:W-:Y:S01]  /*7e20*/  IADD3 R86, P1, R86, R154, RZ ;  /* 0x0000009a56567210 */ /* 0x000fe20007f3e0ff */
[----:B------:R0:W3:Y:S01]  /*7e30*/  LDG.E.U16 R35, desc[UR14][R78.64] ;  /* 0x0000000e4e237981 */ /* 0x0000e2000c1e1500 */
[----:B------:R-:W-:-:S02]  /*7e40*/  LEA.HI.X.SX32 R15, R58, R155, 0x1, P3 ;  /* 0x0000009b3a0f7211 */ /* 0x000fc400018f0eff */
[-C--:B------:R-:W-:Y:S02]  /*7e50*/  LEA.HI.X.SX32 R161, R12, R155.reuse, 0x1, P4 ;  /* 0x0000009b0ca17211 */ /* 0x080fe400020f0eff */
[-C--:B------:R-:W-:Y:S02]  /*7e60*/  LEA.HI.X.SX32 R159, R16, R155.reuse, 0x1, P0 ;  /* 0x0000009b109f7211 */ /* 0x080fe400000f0eff */
[----:B------:R-:W-:Y:S01]  /*7e70*/  LEA.HI.X.SX32 R87, R38, R155, 0x1, P1 ;  /* 0x0000009b26577211 */ /* 0x000fe200008f0eff */
[----:B------:R-:W-:-:S04]  /*7e80*/  IMAD.WIDE R14, R4, 0x2, R14 ;  /* 0x00000002040e7825 */ /* 0x000fc800078e020e */
[----:B0-----:R-:W-:Y:S01]  /*7e90*/  IMAD R78, R153, 0x90, RZ ;  /* 0x00000090994e7824 */ /* 0x001fe200078e02ff */
[----:B------:R0:W3:Y:S01]  /*7ea0*/  LDG.E.U16 R58, desc[UR14][R14.64] ;  /* 0x0000000e0e3a7981 */ /* 0x0000e2000c1e1500 */
[----:B------:R-:W-:-:S03]  /*7eb0*/  IMAD.WIDE R160, R4, 0x2, R160 ;  /* 0x0000000204a07825 */ /* 0x000fc600078e02a0 */
[----:B------:R-:W-:Y:S01]  /*7ec0*/  IADD3 R78, P2, R78, R154, RZ ;  /* 0x0000009a4e4e7210 */ /* 0x000fe20007f5e0ff */
[C---:B------:R-:W-:Y:S01]  /*7ed0*/  IMAD.WIDE R158, R4.reuse, 0x2, R158 ;  /* 0x00000002049e7825 */ /* 0x040fe200078e029e */
[----:B------:R1:W3:Y:S03]  /*7ee0*/  LDG.E.U16 R12, desc[UR14][R160.64] ;  /* 0x0000000ea00c7981 */ /* 0x0002e6000c1e1500 */
[----:B------:R-:W-:Y:S01]  /*7ef0*/  IMAD.WIDE R86, R4, 0x2, R86 ;  /* 0x0000000204567825 */ /* 0x000fe200078e0256 */
[----:B------:R-:W-:Y:S01]  /*7f00*/  LEA.HI.X.SX32 R79, R162, R155, 0x1, P2 ;  /* 0x0000009ba24f7211 */ /* 0x000fe200010f0eff */
[----:B------:R1:W3:Y:S02]  /*7f10*/  LDG.E.U16 R38, desc[UR14][R158.64] ;  /* 0x0000000e9e267981 */ /* 0x0002e4000c1e1500 */
[C---:B0-----:R-:W-:Y:S02]  /*7f20*/  IMAD R14, R153.reuse, 0x9c, RZ ;  /* 0x0000009c990e7824 */ /* 0x041fe400078e02ff */
[----:B------:R0:W3:Y:S01]  /*7f30*/  LDG.E.U16 R16, desc[UR14][R86.64] ;  /* 0x0000000e56107981 */ /* 0x0000e2000c1e1500 */
[----:B------:R-:W-:-:S02]  /*7f40*/  IMAD R162, R153, 0x98, RZ ;  /* 0x0000009899a27824 */ /* 0x000fc400078e02ff */
[C---:B-1----:R-:W-:Y:S02]  /*7f50*/  IMAD R160, R153.reuse, 0xa0, RZ ;  /* 0x000000a099a07824 */ /* 0x042fe400078e02ff */
[C---:B------:R-:W-:Y:S01]  /*7f60*/  IMAD R158, R153.reuse, 0xa4, RZ ;  /* 0x000000a4999e7824 */ /* 0x040fe200078e02ff */
[-C--:B------:R-:W-:Y:S01]  /*7f70*/  IADD3 R14, P1, R14, R154.reuse, RZ ;  /* 0x0000009a0e0e7210 */ /* 0x080fe20007f3e0ff */
[----:B0-----:R-:W-:Y:S01]  /*7f80*/  IMAD R86, R153, 0xac, RZ ;  /* 0x000000ac99567824 */ /* 0x001fe200078e02ff */
[-C--:B------:R-:W-:Y:S02]  /*7f90*/  IADD3 R162, P0, R162, R154.reuse, RZ ;  /* 0x0000009aa2a27210 */ /* 0x080fe40007f1e0ff */
[-C--:B------:R-:W-:Y:S02]  /*7fa0*/  IADD3 R160, P2, R160, R154.reuse, RZ ;  /* 0x0000009aa0a07210 */ /* 0x080fe40007f5e0ff */
[-C--:B------:R-:W-:Y:S02]  /*7fb0*/  IADD3 R158, P3, R158, R154.reuse, RZ ;  /* 0x0000009a9e9e7210 */ /* 0x080fe40007f7e0ff */
[----:B------:R-:W-:-:S02]  /*7fc0*/  IADD3 R86, P4, R86, R154, RZ ;  /* 0x0000009a56567210 */ /* 0x000fc40007f9e0ff */
[-C--:B------:R-:W-:Y:S02]  /*7fd0*/  LEA.HI.X.SX32 R15, R174, R155.reuse, 0x1, P1 ;  /* 0x0000009bae0f7211 */ /* 0x080fe400008f0eff */
[-C--:B------:R-:W-:Y:S02]  /*7fe0*/  LEA.HI.X.SX32 R163, R163, R155.reuse, 0x1, P0 ;  /* 0x0000009ba3a37211 */ /* 0x080fe400000f0eff */
[-C--:B------:R-:W-:Y:S02]  /*7ff0*/  LEA.HI.X.SX32 R161, R164, R155.reuse, 0x1, P2 ;  /* 0x0000009ba4a17211 */ /* 0x080fe400010f0eff */
[-C--:B------:R-:W-:Y:S02]  /*8000*/  LEA.HI.X.SX32 R159, R165, R155.reuse, 0x1, P3 ;  /* 0x0000009ba59f7211 */ /* 0x080fe400018f0eff */
[----:B------:R-:W-:Y:S01]  /*8010*/  LEA.HI.X.SX32 R87, R37, R155, 0x1, P4 ;  /* 0x0000009b25577211 */ /* 0x000fe200020f0eff */
[----:B------:R-:W-:-:S04]  /*8020*/  IMAD.WIDE R56, R4, 0x2, R56 ;  /* 0x0000000204387825 */ /* 0x000fc800078e0238 */
[C---:B------:R-:W-:Y:S02]  /*8030*/  IMAD.WIDE R78, R4.reuse, 0x2, R78 ;  /* 0x00000002044e7825 */ /* 0x040fe400078e024e */
[----:B------:R-:W3:Y:S02]  /*8040*/  LDG.E.U16 R56, desc[UR14][R56.64] ;  /* 0x0000000e38387981 */ /* 0x000ee4000c1e1500 */
[C---:B------:R-:W-:Y:S02]  /*8050*/  IMAD.WIDE R14, R4.reuse, 0x2, R14 ;  /* 0x00000002040e7825 */ /* 0x040fe400078e020e */
[----:B------:R-:W3:Y:S02]  /*8060*/  LDG.E.U16 R79, desc[UR14][R78.64] ;  /* 0x0000000e4e4f7981 */ /* 0x000ee4000c1e1500 */
[C---:B------:R-:W-:Y:S02]  /*8070*/  IMAD.WIDE R162, R4.reuse, 0x2, R162 ;  /* 0x0000000204a27825 */ /* 0x040fe400078e02a2 */
[----:B------:R-:W3:Y:S02]  /*8080*/  LDG.E.U16 R15, desc[UR14][R14.64] ;  /* 0x0000000e0e0f7981 */ /* 0x000ee4000c1e1500 */
[----:B------:R-:W-:-:S02]  /*8090*/  IMAD.WIDE R160, R4, 0x2, R160 ;  /* 0x0000000204a07825 */ /* 0x000fc400078e02a0 */
[----:B------:R0:W3:Y:S02]  /*80a0*/  LDG.E.U16 R37, desc[UR14][R162.64] ;  /* 0x0000000ea2257981 */ /* 0x0000e4000c1e1500 */
[C---:B------:R-:W-:Y:S02]  /*80b0*/  IMAD.WIDE R158, R4.reuse, 0x2, R158 ;  /* 0x00000002049e7825 */ /* 0x040fe400078e029e */
[----:B------:R1:W3:Y:S02]  /*80c0*/  LDG.E.U16 R78, desc[UR14][R160.64] ;  /* 0x0000000ea04e7981 */ /* 0x0002e4000c1e1500 */
[----:B------:R-:W-:Y:S02]  /*80d0*/  IMAD.WIDE R86, R4, 0x2, R86 ;  /* 0x0000000204567825 */ /* 0x000fe400078e0256 */
[----:B------:R1:W3:Y:S02]  /*80e0*/  LDG.E.U16 R57, desc[UR14][R158.64] ;  /* 0x0000000e9e397981 */ /* 0x0002e4000c1e1500 */
[----:B------:R-:W-:-:S02]  /*80f0*/  IMAD R164, R153, 0xd0, RZ ;  /* 0x000000d099a47824 */ /* 0x000fc400078e02ff */
[----:B------:R1:W3:Y:S01]  /*8100*/  LDG.E.U16 R14, desc[UR14][R86.64] ;  /* 0x0000000e560e7981 */ /* 0x0002e2000c1e1500 */
[C---:B0-----:R-:W-:Y:S02]  /*8110*/  IMAD R162, R153.reuse, 0xe0, RZ ;  /* 0x000000e099a27824 */ /* 0x041fe400078e02ff */
[C---:B-1----:R-:W-:Y:S02]  /*8120*/  IMAD R160, R153.reuse, 0xc0, RZ ;  /* 0x000000c099a07824 */ /* 0x042fe400078e02ff */
[C---:B------:R-:W-:Y:S02]  /*8130*/  IMAD R158, R153.reuse, 0xf0, RZ ;  /* 0x000000f0999e7824 */ /* 0x040fe400078e02ff */
[----:B------:R-:W-:Y:S01]  /*8140*/  IMAD R86, R153, 0xb0, RZ ;  /* 0x000000b099567824 */ /* 0x000fe200078e02ff */
[-C--:B------:R-:W-:Y:S02]  /*8150*/  IADD3 R160, P1, R160, R154.reuse, RZ ;  /* 0x0000009aa0a07210 */ /* 0x080fe40007f3e0ff */
[----:B------:R-:W-:-:S02]  /*8160*/  IADD3 R164, P2, R164, R154, RZ ;  /* 0x0000009aa4a47210 */ /* 0x000fc40007f5e0ff */
[-C--:B------:R-:W-:Y:S02]  /*8170*/  IADD3 R86, P0, R86, R154.reuse, RZ ;  /* 0x0000009a56567210 */ /* 0x080fe40007f1e0ff */
[-C--:B------:R-:W-:Y:S02]  /*8180*/  IADD3 R162, P3, R162, R154.reuse, RZ ;  /* 0x0000009aa2a27210 */ /* 0x080fe40007f7e0ff */
[----:B------:R-:W-:Y:S02]  /*8190*/  IADD3 R158, P4, R158, R154, RZ ;  /* 0x0000009a9e9e7210 */ /* 0x000fe40007f9e0ff */
[-C--:B------:R-:W-:Y:S02]  /*81a0*/  LEA.HI.X.SX32 R87, R192, R155.reuse, 0x1, P0 ;  /* 0x0000009bc0577211 */ /* 0x080fe400000f0eff */
[-C--:B------:R-:W-:Y:S02]  /*81b0*/  LEA.HI.X.SX32 R161, R182, R155.reuse, 0x1, P1 ;  /* 0x0000009bb6a17211 */ /* 0x080fe400008f0eff */
[----:B------:R-:W-:-:S02]  /*81c0*/  LEA.HI.X.SX32 R165, R180, R155, 0x1, P2 ;  /* 0x0000009bb4a57211 */ /* 0x000fc400010f0eff */
[-C--:B------:R-:W-:Y:S02]  /*81d0*/  LEA.HI.X.SX32 R163, R178, R155.reuse, 0x1, P3 ;  /* 0x0000009bb2a37211 */ /* 0x080fe400018f0eff */
[----:B------:R-:W-:Y:S01]  /*81e0*/  LEA.HI.X.SX32 R159, R176, R155, 0x1, P4 ;  /* 0x0000009bb09f7211 */ /* 0x000fe200020f0eff */
[----:B------:R-:W-:-:S04]  /*81f0*/  IMAD.WIDE R86, R4, 0x2, R86 ;  /* 0x0000000204567825 */ /* 0x000fc800078e0256 */
[C---:B------:R-:W-:Y:S01]  /*8200*/  IMAD.WIDE R160, R4.reuse, 0x2, R160 ;  /* 0x0000000204a07825 */ /* 0x040fe200078e02a0 */
[----:B------:R0:W3:Y:S03]  /*8210*/  LDG.E.U16 R174, desc[UR14][R86.64] ;  /* 0x0000000e56ae7981 */ /* 0x0000e6000c1e1500 */
[C---:B------:R-:W-:Y:S01]  /*8220*/  IMAD.WIDE R164, R4.reuse, 0x2, R164 ;  /* 0x0000000204a47825 */ /* 0x040fe200078e02a4 */
[----:B------:R1:W3:Y:S03]  /*8230*/  LDG.E.U16 R176, desc[UR14][R160.64] ;  /* 0x0000000ea0b07981 */ /* 0x0002e6000c1e1500 */
[C---:B------:R-:W-:Y:S01]  /*8240*/  IMAD.WIDE R162, R4.reuse, 0x2, R162 ;  /* 0x0000000204a27825 */ /* 0x040fe200078e02a2 */
[----:B------:R1:W3:Y:S03]  /*8250*/  LDG.E.U16 R178, desc[UR14][R164.64] ;  /* 0x0000000ea4b27981 */ /* 0x0002e6000c1e1500 */
[----:B------:R-:W-:Y:S01]  /*8260*/  IMAD.WIDE R158, R4, 0x2, R158 ;  /* 0x00000002049e7825 */ /* 0x000fe200078e029e */
[----:B------:R1:W3:Y:S04]  /*8270*/  LDG.E.U16 R180, desc[UR14][R162.64] ;  /* 0x0000000ea2b47981 */ /* 0x0002e8000c1e1500 */
[----:B------:R1:W3:Y:S01]  /*8280*/  LDG.E.U16 R182, desc[UR14][R158.64] ;  /* 0x0000000e9eb67981 */ /* 0x0002e2000c1e1500 */
[----:B0-----:R-:W-:-:S02]  /*8290*/  IMAD R86, R153, 0xb4, RZ ;  /* 0x000000b499567824 */ /* 0x001fc400078e02ff */
[C---:B-1----:R-:W-:Y:S02]  /*82a0*/  IMAD R160, R153.reuse, 0xc4, RZ ;  /* 0x000000c499a07824 */ /* 0x042fe400078e02ff */
[C---:B------:R-:W-:Y:S02]  /*82b0*/  IMAD R164, R153.reuse, 0xd4, RZ ;  /* 0x000000d499a47824 */ /* 0x040fe400078e02ff */
[C---:B------:R-:W-:Y:S01]  /*82c0*/  IMAD R162, R153.reuse, 0xe4, RZ ;  /* 0x000000e499a27824 */ /* 0x040fe200078e02ff */
[-C--:B------:R-:W-:Y:S01]  /*82d0*/  IADD3 R86, P0, R86, R154.reuse, RZ ;  /* 0x0000009a56567210 */ /* 0x080fe20007f1e0ff */
[----:B------:R-:W-:Y:S01]  /*82e0*/  IMAD R158, R153, 0xf4, RZ ;  /* 0x000000f4999e7824 */ /* 0x000fe200078e02ff */
[-C--:B------:R-:W-:Y:S02]  /*82f0*/  IADD3 R160, P1, R160, R154.reuse, RZ ;  /* 0x0000009aa0a07210 */ /* 0x080fe40007f3e0ff */
[-C--:B------:R-:W-:Y:S02]  /*8300*/  IADD3 R164, P2, R164, R154.reuse, RZ ;  /* 0x0000009aa4a47210 */ /* 0x080fe40007f5e0ff */
[----:B------:R-:W-:-:S02]  /*8310*/  IADD3 R162, P3, R162, R154, RZ ;  /* 0x0000009aa2a27210 */ /* 0x000fc40007f7e0ff */
[----:B------:R-:W-:Y:S02]  /*8320*/  IADD3 R158, P4, R158, R154, RZ ;  /* 0x0000009a9e9e7210 */ /* 0x000fe40007f9e0ff */
[-C--:B------:R-:W-:Y:S02]  /*8330*/  LEA.HI.X.SX32 R87, R197, R155.reuse, 0x1, P0 ;  /* 0x0000009bc5577211 */ /* 0x080fe400000f0eff */
        /* <DEDUP_REMOVED lines=16> */
[C---:B----4-:R-:W-:Y:S02]  /*8440*/  IMAD R164, R153.reuse, 0xd8, RZ ;  /* 0x000000d899a47824 */ /* 0x050fe400078e02ff */
        /* <DEDUP_REMOVED lines=14> */
[----:B------:R0:W4:Y:S03]  /*8530*/  LDG.E.U16 R197, desc[UR14][R86.64] ;  /* 0x0000000e56c57981 */ /* 0x000126000c1e1500 */
[C---:B------:R-:W-:Y:S01]  /*8540*/  IMAD.WIDE R164, R4.reuse, 0x2, R164 ;  /* 0x0000000204a47825 */ /* 0x040fe200078e02a4 */
[----:B------:R1:W4:Y:S03]  /*8550*/  LDG.E.U16 R198, desc[UR14][R160.64] ;  /* 0x0000000ea0c67981 */ /* 0x000326000c1e1500 */
[C---:B------:R-:W-:Y:S01]  /*8560*/  IMAD.WIDE R162, R4.reuse, 0x2, R162 ;  /* 0x0000000204a27825 */ /* 0x040fe200078e02a2 */
[----:B------:R1:W4:Y:S03]  /*8570*/  LDG.E.U16 R199, desc[UR14][R164.64] ;  /* 0x0000000ea4c77981 */ /* 0x000326000c1e1500 */
[----:B------:R-:W-:Y:S01]  /*8580*/  IMAD.WIDE R158, R4, 0x2, R158 ;  /* 0x00000002049e7825 */ /* 0x000fe200078e029e */
[----:B------:R1:W4:Y:S04]  /*8590*/  LDG.E.U16 R200, desc[UR14][R162.64] ;  /* 0x0000000ea2c87981 */ /* 0x000328000c1e1500 */
[----:B------:R1:W4:Y:S01]  /*85a0*/  LDG.E.U16 R201, desc[UR14][R158.64] ;  /* 0x0000000e9ec97981 */ /* 0x000322000c1e1500 */
        /* <DEDUP_REMOVED lines=23> */
[----:B------:R2:W4:Y:S03]  /*8720*/  LDG.E.U16 R205, desc[UR14][R162.64] ;  /* 0x0000000ea2cd7981 */ /* 0x000526000c1e1500 */
[C---:B0-----:R-:W-:Y:S01]  /*8730*/  IMAD R86, R153.reuse, 0xbe, RZ ;  /* 0x000000be99567824 */ /* 0x041fe200078e02ff */
[----:B------:R0:W4:Y:S01]  /*8740*/  LDG.E.U16 R206, desc[UR14][R158.64] ;  /* 0x0000000e9ece7981 */ /* 0x000122000c1e1500 */
[----:B-1----:R-:W-:-:S02]  /*8750*/  IMAD R160, R153, 0xce, RZ ;  /* 0x000000ce99a07824 */ /* 0x002fc400078e02ff */
[C---:B--2---:R-:W-:Y:S01]  /*8760*/  IMAD R164, R153.reuse, 0xde, RZ ;  /* 0x000000de99a47824 */ /* 0x044fe200078e02ff */
[-C--:B------:R-:W-:Y:S01]  /*8770*/  IADD3 R86, P0, R86, R154.reuse, RZ ;  /* 0x0000009a56567210 */ /* 0x080fe20007f1e0ff */
[C---:B------:R-:W-:Y:S02]  /*8780*/  IMAD R87, R153.reuse, 0x5f, RZ ;  /* 0x0000005f99577824 */ /* 0x040fe400078e02ff */
[C---:B------:R-:W-:Y:S01]  /*8790*/  IMAD R162, R153.reuse, 0xee, RZ ;  /* 0x000000ee99a27824 */ /* 0x040fe200078e02ff */
[-C--:B------:R-:W-:Y:S01]  /*87a0*/  IADD3 R160, P1, R160, R154.reuse, RZ ;  /* 0x0000009aa0a07210 */ /* 0x080fe20007f3e0ff */
[C---:B0-----:R-:W-:Y:S02]  /*87b0*/  IMAD R158, R153.reuse, 0xfe, RZ ;  /* 0x000000fe999e7824 */ /* 0x041fe400078e02ff */
[C---:B------:R-:W-:Y:S01]  /*87c0*/  IMAD R159, R153.reuse, 0x67, RZ ;  /* 0x00000067999f7824 */ /* 0x040fe200078e02ff */
[-C--:B------:R-:W-:Y:S01]  /*87d0*/  IADD3 R164, P2, R164, R154.reuse, RZ ;  /* 0x0000009aa4a47210 */ /* 0x080fe20007f5e0ff */
[C---:B------:R-:W-:Y:S01]  /*87e0*/  IMAD R163, R153.reuse, 0x6f, RZ ;  /* 0x0000006f99a37824 */ /* 0x040fe200078e02ff */
[-C--:B------:R-:W-:Y:S01]  /*87f0*/  IADD3 R162, P3, R162, R154.reuse, RZ ;  /* 0x0000009aa2a27210 */ /* 0x080fe20007f7e0ff */
[C---:B------:R-:W-:Y:S01]  /*8800*/  IMAD R207, R153.reuse, 0x77, RZ ;  /* 0x0000007799cf7824 */ /* 0x040fe200078e02ff */
[----:B------:R-:W-:Y:S01]  /*8810*/  IADD3 R158, P4, R158, R154, RZ ;  /* 0x0000009a9e9e7210 */ /* 0x000fe20007f9e0ff */
[----:B------:R-:W-:Y:S01]  /*8820*/  IMAD R208, R153, 0x7f, RZ ;  /* 0x0000007f99d07824 */ /* 0x000fe200078e02ff */
[----:B------:R-:W-:-:S02]  /*8830*/  LEA.HI.X.SX32 R87, R87, R155, 0x1, P0 ;  /* 0x0000009b57577211 */ /* 0x000fc400000f0eff */
[-C--:B------:R-:W-:Y:S02]  /*8840*/  LEA.HI.X.SX32 R161, R159, R155.reuse, 0x1, P1 ;  /* 0x0000009b9fa17211 */ /* 0x080fe400008f0eff */
[-C--:B------:R-:W-:Y:S02]  /*8850*/  LEA.HI.X.SX32 R165, R163, R155.reuse, 0x1, P2 ;  /* 0x0000009ba3a57211 */ /* 0x080fe400010f0eff */
[-C--:B------:R-:W-:Y:S01]  /*8860*/  LEA.HI.X.SX32 R163, R207, R155.reuse, 0x1, P3 ;  /* 0x0000009bcfa37211 */ /* 0x080fe200018f0eff */
[----:B------:R-:W-:Y:S01]  /*8870*/  IMAD.WIDE R86, R4, 0x2, R86 ;  /* 0x0000000204567825 */ /* 0x000fe200078e0256 */
[----:B------:R-:W-:-:S03]  /*8880*/  LEA.HI.X.SX32 R159, R208, R155, 0x1, P4 ;  /* 0x0000009bd09f7211 */ /* 0x000fc600020f0eff */
[C---:B------:R-:W-:Y:S02]  /*8890*/  IMAD.WIDE R160, R4.reuse, 0x2, R160 ;  /* 0x0000000204a07825 */ /* 0x040fe400078e02a0 */
[----:B------:R-:W2:Y:S02]  /*88a0*/  LDG.E.U16 R86, desc[UR14][R86.64] ;  /* 0x0000000e56567981 */ /* 0x000ea4000c1e1500 */
[C---:B------:R-:W-:Y:S02]  /*88b0*/  IMAD.WIDE R164, R4.reuse, 0x2, R164 ;  /* 0x0000000204a47825 */ /* 0x040fe400078e02a4 */
[----:B------:R-:W2:Y:S02]  /*88c0*/  LDG.E.U16 R160, desc[UR14][R160.64] ;  /* 0x0000000ea0a07981 */ /* 0x000ea4000c1e1500 */
[C---:B------:R-:W-:Y:S02]  /*88d0*/  IMAD.WIDE R162, R4.reuse, 0x2, R162 ;  /* 0x0000000204a27825 */ /* 0x040fe400078e02a2 */
[----:B------:R-:W2:Y:S02]  /*88e0*/  LDG.E.U16 R164, desc[UR14][R164.64] ;  /* 0x0000000ea4a47981 */ /* 0x000ea4000c1e1500 */
[----:B------:R-:W-:-:S02]  /*88f0*/  IMAD.WIDE R158, R4, 0x2, R158 ;  /* 0x00000002049e7825 */ /* 0x000fc400078e029e */
[----:B------:R-:W2:Y:S04]  /*8900*/  LDG.E.U16 R162, desc[UR14][R162.64] ;  /* 0x0000000ea2a27981 */ /* 0x000ea8000c1e1500 */
[----:B------:R-:W2:Y:S01]  /*8910*/  LDG.E.U16 R158, desc[UR14][R158.64] ;  /* 0x0000000e9e9e7981 */ /* 0x000ea2000c1e1500 */
[----:B------:R-:W-:Y:S01]  /*8920*/  BAR.SYNC.DEFER_BLOCKING 0x0 ;  /* 0x0000000000007b1d */ /* 0x000fe20000010000 */
[C---:B------:R-:W-:Y:S02]  /*8930*/  LOP3.LUT R209, R2.reuse, 0x10, RZ, 0x3c, !PT ;  /* 0x0000001002d17812 */ /* 0x040fe400078e3cff */
[----:B------:R-:W-:-:S03]  /*8940*/  LOP3.LUT R210, R2, 0x20, RZ, 0x3c, !PT ;  /* 0x0000002002d27812 */ /* 0x000fc600078e3cff */
[----:B------:R-:W-:Y:S04]  /*8950*/  STS.U16 [R2+UR12], R191 ;  /* 0x000000bf02007988 */ /* 0x000fe8000800040c */
        /* <DEDUP_REMOVED lines=8> */
[----:B---3--:R-:W-:Y:S04]  /*89e0*/  STS.U16 [R2+UR12+0x2400], R79 ;  /* 0x0024004f02007988 */ /* 0x008fe8000800040c */
        /* <DEDUP_REMOVED lines=21> */
[----:B------:R0:W-:Y:S04]  /*8b40*/  STS.U16 [R209+UR12+0x3c80], R65 ;  /* 0x003c8041d1007988 */ /* 0x0001e8000800040c */
[----:B------:R-:W-:Y:S04]  /*8b50*/  STS.U16 [R210+UR12+0x100], R189 ;  /* 0x000100bdd2007988 */ /* 0x000fe8000800040c */
[----:B------:R-:W-:Y:S04]  /*8b60*/  STS.U16 [R210+UR12+0x500], R179 ;  /* 0x000500b3d2007988 */ /* 0x000fe8000800040c */
[----:B------:R-:W-:Y:S04]  /*8b70*/  STS.U16 [R210+UR12+0x900], R168 ;  /* 0x000900a8d2007988 */ /* 0x000fe8000800040c */
[----:B------:R-:W-:Y:S04]  /*8b80*/  STS.U16 [R210+UR12+0xd00], R64 ;  /* 0x000d0040d2007988 */ /* 0x000fe8000800040c */
[----:B------:R-:W-:Y:S04]  /*8b90*/  STS.U16 [R210+UR12+0x1100], R63 ;  /* 0x0011003fd2007988 */ /* 0x000fe8000800040c */
[----:B------:R-:W-:Y:S04]  /*8ba0*/  STS.U16 [R210+UR12+0x1500], R62 ;  /* 0x0015003ed2007988 */ /* 0x000fe8000800040c */
[----:B------:R-:W-:Y:S04]  /*8bb0*/  STS.U16 [R210+UR12+0x1900], R61 ;  /* 0x0019003dd2007988 */ /* 0x000fe8000800040c */
[----:B------:R-:W-:Y:S01]  /*8bc0*/  STS.U16 [R210+UR12+0x1d00], R60 ;  /* 0x001d003cd2007988 */ /* 0x000fe2000800040c */
[----:B0-----:R-:W-:-:S03]  /*8bd0*/  LOP3.LUT R209, R2, 0x30, RZ, 0x3c, !PT ;  /* 0x0000003002d17812 */ /* 0x001fc600078e3cff */
        /* <DEDUP_REMOVED lines=18> */
[----:B------:R0:W-:Y:S04]  /*8d00*/  STL [R1+0x548], R153 ;  /* 0x0005489901007387 */ /* 0x0001e80000100800 */
        /* <DEDUP_REMOVED lines=15> */
[----:B------:R-:W-:Y:S04]  /*8e00*/  STL [R1+0x550], R154 ;  /* 0x0005509a01007387 */ /* 0x000fe80000100800 */
[----:B------:R-:W-:Y:S04]  /*8e10*/  STS.U16 [R153+UR12+0x2200], R38 ;  /* 0x0022002699007988 */ /* 0x000fe8000800040c */
[----:B------:R-:W-:Y:S04]  /*8e20*/  STL [R1+0x54c], R155 ;  /* 0x00054c9b01007387 */ /* 0x000fe80000100800 */
[----:B------:R-:W-:Y:S04]  /*8e30*/  STS.U16 [R153+UR12+0x2600], R37 ;  /* 0x0026002599007988 */ /* 0x000fe8000800040c */
[----:B------:R0:W-:Y:S04]  /*8e40*/  STL [R1+0x554], R4 ;  /* 0x0005540401007387 */ /* 0x0001e80000100800 */
[----:B------:R-:W-:Y:S04]  /*8e50*/  STS.U16 [R153+UR12+0x2a00], R36 ;  /* 0x002a002499007988 */ /* 0x000fe8000800040c */
[----:B----4-:R-:W-:Y:S01]  /*8e60*/  STS.U16 [R153+UR12+0x2e00], R197 ;  /* 0x002e00c599007988 */ /* 0x010fe2000800040c */
[----:B0-----:R-:W-:-:S03]  /*8e70*/  LOP3.LUT R4, R2, 0x50, RZ, 0x3c, !PT ;  /* 0x0000005002047812 */ /* 0x001fc600078e3cff */
        /* <DEDUP_REMOVED lines=49> */
[----:B--2---:R1:W-:Y:S04]  /*9190*/  STS.U16 [R4+UR12+0x2f80], R86 ;  /* 0x002f805604007988 */ /* 0x0043e8000800040c */
[----:B------:R-:W-:Y:S04]  /*91a0*/  STS.U16 [R4+UR12+0x3380], R160 ;  /* 0x003380a004007988 */ /* 0x000fe8000800040c */
[----:B------:R-:W-:Y:S04]  /*91b0*/  STS.U16 [R4+UR12+0x3780], R164 ;  /* 0x003780a404007988 */ /* 0x000fe8000800040c */
[----:B------:R-:W-:Y:S04]  /*91c0*/  STS.U16 [R4+UR12+0x3b80], R162 ;  /* 0x003b80a204007988 */ /* 0x000fe8000800040c */
[----:B------:R2:W-:Y:S01]  /*91d0*/  STS.U16 [R4+UR12+0x3f80], R158 ;  /* 0x003f809e04007988 */ /* 0x0005e2000800040c */
[----:B------:R3:W-:Y:S06]  /*91e0*/  MEMBAR.ALL.CTA ;  /* 0x0000000000007992 */ /* 0x0007ec0000008000 */
[----:B---3--:R-:W3:Y:S01]  /*91f0*/  FENCE.VIEW.ASYNC.S ;  /* 0x00000000000073c6 */ /* 0x008ee20000000000 */
[----:B------:R-:W-:-:S03]  /*9200*/  UMOV UR17, 0x40000040 ;  /* 0x4000004000117882 */ /* 0x000fc60000000000 */
[----:B------:R-:W4:Y:S04]  /*9210*/  LDL.64 R190, [R1+0x510] ;  /* 0x0005100001be7983 */ /* 0x000f280000100a00 */
[----:B------:R-:W4:Y:S04]  /*9220*/  LDL.64 R182, [R1+0x4f0] ;  /* 0x0004f00001b67983 */ /* 0x000f280000100a00 */
[----:B------:R-:W4:Y:S04]  /*9230*/  LDL.64 R180, [R1+0x4e8] ;  /* 0x0004e80001b47983 */ /* 0x000f280000100a00 */
[----:B------:R-:W4:Y:S04]  /*9240*/  LDL.64 R188, [R1+0x508] ;  /* 0x0005080001bc7983 */ /* 0x000f280000100a00 */
[----:B------:R-:W4:Y:S01]  /*9250*/  LDL.64 R154, [R1+0x4c8] ;  /* 0x0004c800019a7983 */ /* 0x000f220000100a00 */
[----:B---3--:R-:W-:Y:S06]  /*9260*/  BAR.SYNC.DEFER_BLOCKING 0x0 ;  /* 0x0000000000007b1d */ /* 0x008fec0000010000 */
[----:B------:R-:W3:Y:S04]  /*9270*/  LDL.64 R186, [R1+0x500] ;  /* 0x0005000001ba7983 */ /* 0x000ee80000100a00 */
[----:B0-----:R-:W3:Y:S04]  /*9280*/  LDL.64 R184, [R1+0x4f8] ;  /* 0x0004f80001b87983 */ /* 0x001ee80000100a00 */
[----:B------:R-:W3:Y:S04]  /*9290*/  LDL.64 R192, [R1+0x518] ;  /* 0x0005180001c07983 */ /* 0x000ee80000100a00 */
[----:B------:R-:W3:Y:S01]  /*92a0*/  LDL.64 R178, [R1+0x4e0] ;  /* 0x0004e00001b27983 */ /* 0x000ee20000100a00 */
[----:B-1----:R-:W-:-:S03]  /*92b0*/  WARPGROUP.ARRIVE ;  /* 0x00000000000079c5 */ /* 0x002fc60000000000 */
[----:B------:R-:W3:Y:S04]  /*92c0*/  LDL.64 R176, [R1+0x4d8] ;  /* 0x0004d80001b07983 */ /* 0x000ee80000100a00 */
[----:B------:R-:W3:Y:S01]  /*92d0*/  LDL.64 R174, [R1+0x4d0] ;  /* 0x0004d00001ae7983 */ /* 0x000ee20000100a00 */
[----:B------:R-:W-:-:S12]  /*92e0*/  HGMMA.64x128x16.F32 R24, gdesc[UR16].tnspA, RZ, !UPT ;  /* 0x21e00000101879f0 */ /* 0x000fd8000c7008ff */
[----:B------:R-:W-:-:S12]  /*92f0*/  HGMMA.64x128x16.F32 R24, gdesc[UR8].tnspA, R24 ;  /* 0x21e00000081879f0 */ /* 0x000fd80008700818 */
[----:B------:R-:W-:-:S12]  /*9300*/  HGMMA.64x128x16.F32 R24, gdesc[UR40].tnspA, R24 ;  /* 0x21e00000281879f0 */ /* 0x000fd80008700818 */
[----:B------:R-:W-:-:S12]  /*9310*/  HGMMA.64x128x16.F32 R24, gdesc[UR36].tnspA, R24 ;  /* 0x21e00000241879f0 */ /* 0x000fd80008700818 */
[----:B------:R-:W-:-:S12]  /*9320*/  HGMMA.64x128x16.F32 R24, gdesc[UR32].tnspA, R24 ;  /* 0x21e00000201879f0 */ /* 0x000fd80008700818 */
[----:B------:R-:W-:-:S12]  /*9330*/  HGMMA.64x128x16.F32 R24, gdesc[UR28].tnspA, R24 ;  /* 0x21e000001c1879f0 */ /* 0x000fd80008700818 */
[----:B------:R-:W-:Y:S01]  /*9340*/  HGMMA.64x128x16.F32 R24, gdesc[UR24].tnspA, R24 ;  /* 0x21e00000181879f0 */ /* 0x000fe20008700818 */
[----:B--2---:R-:W0:Y:S01]  /*9350*/  S2R R4, SR_TID.X ;  /* 0x0000000000047919 */ /* 0x004e220000002100 */
[----:B------:R-:W-:Y:S01]  /*9360*/  LOP3.LUT R152, R3, 0x8, RZ, 0xfc, !PT ;  /* 0x0000000803987812 */ /* 0x000fe200078efcff */
[----:B0-----:R-:W-:-:S09]  /*9370*/  IMAD.SHL.U32 R158, R4, 0x2, RZ ;  /* 0x00000002049e7824 */ /* 0x001fd200078e00ff */
[----:B------:R-:W-:Y:S01]  /*9380*/  HGMMA.64x128x16.F32 R24, gdesc[UR20].tnspA, R24, gsb0 ;  /* 0x21e00000141879f0 */ /* 0x000fe20008000818 */
[----:B------:R-:W-:-:S05]  /*9390*/  LOP3.LUT R158, R158, 0x6, RZ, 0xc0, !PT ;  /* 0x000000069e9e7812 */ /* 0x000fca00078ec0ff */
[----:B------:R-:W-:-:S05]  /*93a0*/  VIADD R158, R158, UR4 ;  /* 0x000000049e9e7c36 */ /* 0x000fca0008000000 */
[C---:B------:R-:W-:Y:S02]  /*93b0*/  LOP3.LUT R5, R158.reuse, 0x70, RZ, 0xfc, !PT ;  /* 0x000000709e057812 */ /* 0x040fe400078efcff */
[----:B------:R-:W-:Y:S02]  /*93c0*/  LOP3.LUT R6, R158, 0x71, RZ, 0xfc, !PT ;  /* 0x000000719e067812 */ /* 0x000fe400078efcff */
[CC--:B------:R-:W-:Y:S02]  /*93d0*/  ISETP.GE.AND P4, PT, R3.reuse, R5.reuse, PT ;  /* 0x000000050300720c */ /* 0x0c0fe40003f86270 */
[----:B------:R-:W-:Y:S02]  /*93e0*/  ISETP.GE.AND P5, PT, R152, R5, PT ;  /* 0x000000059800720c */ /* 0x000fe40003fa6270 */
[----:B------:R-:W-:Y:S02]  /*93f0*/  LOP3.LUT R5, R158, 0x79, RZ, 0xfc, !PT ;  /* 0x000000799e057812 */ /* 0x000fe400078efcff */
[----:B------:R-:W-:-:S02]  /*9400*/  ISETP.GE.AND P1, PT, R3, R6, PT ;  /* 0x000000060300720c */ /* 0x000fc40003f26270 */
[----:B------:R-:W-:Y:S02]  /*9410*/  ISETP.GE.AND P3, PT, R152, R6, PT ;  /* 0x000000069800720c */ /* 0x000fe40003f66270 */
[----:B------:R-:W-:Y:S02]  /*9420*/  LOP3.LUT R6, R158, 0x78, RZ, 0xfc, !PT ;  /* 0x000000789e067812 */ /* 0x000fe400078efcff */
[-C--:B------:R-:W-:Y:S02]  /*9430*/  ISETP.GE.AND P6, PT, R3, R5.reuse, PT ;  /* 0x000000050300720c */ /* 0x080fe40003fc6270 */
[----:B------:R-:W-:Y:S02]  /*9440*/  ISETP.GE.AND P0, PT, R152, R5, PT ;  /* 0x000000059800720c */ /* 0x000fe40003f06270 */
[----:B------:R-:W-:Y:S02]  /*9450*/  LOP3.LUT R5, R158, 0x60, RZ, 0xfc, !PT ;  /* 0x000000609e057812 */ /* 0x000fe400078efcff */
[----:B------:R-:W-:-:S02]  /*9460*/  SEL R159, RZ, 0x7fff8, P4 ;  /* 0x0007fff8ff9f7807 */ /* 0x000fc40002000000 */
[CC--:B------:R-:W-:Y:S02]  /*9470*/  ISETP.GE.AND P2, PT, R3.reuse, R6.reuse, PT ;  /* 0x000000060300720c */ /* 0x0c0fe40003f46270 */
[----:B------:R-:W-:Y:S02]  /*9480*/  ISETP.GE.AND P4, PT, R152, R6, PT ;  /* 0x000000069800720c */ /* 0x000fe40003f86270 */
[----:B------:R-:W-:Y:S02]  /*9490*/  LOP3.LUT R6, R158, 0x61, RZ, 0xfc, !PT ;  /* 0x000000619e067812 */ /* 0x000fe400078efcff */
[----:B------:R-:W-:Y:S02]  /*94a0*/  SEL R170, RZ, 0x1fffe, P5 ;  /* 0x0001fffeffaa7807 */ /* 0x000fe40002800000 */
[----:B------:R-:W-:Y:S02]  /*94b0*/  SEL R160, RZ, 0x4, P1 ;  /* 0x00000004ffa07807 */ /* 0x000fe40000800000 */
[----:B------:R-:W-:-:S02]  /*94c0*/  ISETP.GE.AND P5, PT, R3, R5, PT ;  /* 0x000000050300720c */ /* 0x000fc40003fa6270 */
[----:B------:R-:W-:Y:S02]  /*94d0*/  ISETP.GE.AND P1, PT, R152, R5, PT ;  /* 0x000000059800720c */ /* 0x000fe40003f26270 */
[----:B------:R-:W-:Y:S02]  /*94e0*/  LOP3.LUT R5, R158, 0x69, RZ, 0xfc, !PT ;  /* 0x000000699e057812 */ /* 0x000fe400078efcff */
[----:B------:R-:W-:Y:S02]  /*94f0*/  SEL R171, RZ, 0x1, P3 ;  /* 0x00000001ffab7807 */ /* 0x000fe40001800000 */
[----:B------:R-:W-:Y:S02]  /*9500*/  SEL R161, RZ, 0x4, P6 ;  /* 0x00000004ffa17807 */ /* 0x000fe40003000000 */
[-C--:B------:R-:W-:Y:S02]  /*9510*/  ISETP.GE.AND P3, PT, R3, R6.reuse, PT ;  /* 0x000000060300720c */ /* 0x080fe40003f66270 */
[----:B------:R-:W-:-:S02]  /*9520*/  ISETP.GE.AND P6, PT, R152, R6, PT ;  /* 0x000000069800720c */ /* 0x000fc40003fc6270 */
[----:B------:R-:W-:Y:S02]  /*9530*/  LOP3.LUT R6, R158, 0x68, RZ, 0xfc, !PT ;  /* 0x000000689e067812 */ /* 0x000fe400078efcff */
[----:B------:R-:W-:Y:S02]  /*9540*/  SEL R162, RZ, 0x7fff8, P2 ;  /* 0x0007fff8ffa27807 */ /* 0x000fe40001000000 */
[----:B------:R-:W-:Y:S02]  /*9550*/  SEL R163, RZ, 0x1fffe, P4 ;  /* 0x0001fffeffa37807 */ /* 0x000fe40002000000 */
[-C--:B------:R-:W-:Y:S02]  /*9560*/  ISETP.GE.AND P2, PT, R3, R5.reuse, PT ;  /* 0x000000050300720c */ /* 0x080fe40003f46270 */
[----:B------:R-:W-:Y:S02]  /*9570*/  ISETP.GE.AND P4, PT, R152, R5, PT ;  /* 0x000000059800720c */ /* 0x000fe40003f86270 */
[----:B------:R-:W-:-:S02]  /*9580*/  IADD3 R5, R158, 0x9, RZ ;  /* 0x000000099e057810 */ /* 0x000fc40007ffe0ff */
[----:B------:R-:W-:Y:S02]  /*9590*/  SEL R165, RZ, 0x1fffe, P1 ;  /* 0x0001fffeffa57807 */ /* 0x000fe40000800000 */
[----:B------:R-:W-:Y:S02]  /*95a0*/  ISETP.GE.AND P1, PT, R152, R6, PT ;  /* 0x000000069800720c */ /* 0x000fe40003f26270 */
[----:B------:R-:W-:Y:S02]  /*95b0*/  SEL R166, RZ, 0x4, P3 ;  /* 0x00000004ffa67807 */ /* 0x000fe40001800000 */
[----:B------:R-:W-:Y:S02]  /*95c0*/  SEL R167, RZ, 0x1, P6 ;  /* 0x00000001ffa77807 */ /* 0x000fe40003000000 */
[----:B------:R-:W-:Y:S02]  /*95d0*/  SEL R164, RZ, 0x7fff8, P5 ;  /* 0x0007fff8ffa47807 */ /* 0x000fe40002800000 */
[----:B------:R-:W-:-:S02]  /*95e0*/  ISETP.GE.AND P3, PT, R3, R5, PT ;  /* 0x000000050300720c */ /* 0x000fc40003f66270 */
[----:B------:R-:W-:Y:S01]  /*95f0*/  ISETP.GE.AND P6, PT, R152, R5, PT ;  /* 0x000000059800720c */ /* 0x000fe20003fc6270 */
[----:B------:R-:W-:Y:S01]  /*9600*/  VIADD R5, R158, 0x10 ;  /* 0x000000109e057836 */ /* 0x000fe20000000000 */
[C---:B------:R-:W-:Y:S02]  /*9610*/  ISETP.GE.AND P5, PT, R3.reuse, R6, PT ;  /* 0x000000060300720c */ /* 0x040fe40003fa6270 */
[----:B------:R-:W-:Y:S02]  /*9620*/  SEL R168, RZ, 0x4, P2 ;  /* 0x00000004ffa87807 */ /* 0x000fe40001000000 */
[----:B------:R-:W-:Y:S02]  /*9630*/  SEL R173, RZ, 0x1fffe, P1 ;  /* 0x0001fffeffad7807 */ /* 0x000fe40000800000 */
[-C--:B------:R-:W-:Y:S02]  /*9640*/  ISETP.GT.AND P2, PT, R3, R158.reuse, PT ;  /* 0x0000009e0300720c */ /* 0x080fe40003f44270 */
[----:B------:R-:W-:-:S02]  /*9650*/  ISETP.GE.AND P1, PT, R152, R158, PT ;  /* 0x0000009e9800720c */ /* 0x000fc40003f26270 */
[----:B------:R-:W-:Y:S02]  /*9660*/  IADD3 R7, R158, 0x8, RZ ;  /* 0x000000089e077810 */ /* 0x000fe40007ffe0ff */
[----:B------:R-:W-:Y:S02]  /*9670*/  SEL R169, RZ, 0x1, P4 ;  /* 0x00000001ffa97807 */ /* 0x000fe40002000000 */
[----:B------:R-:W-:Y:S02]  /*9680*/  SEL R172, RZ, 0x7fff8, P5 ;  /* 0x0007fff8ffac7807 */ /* 0x000fe40002800000 */
[-C--:B------:R-:W-:Y:S02]  /*9690*/  ISETP.GE.AND P4, PT, R3, R5.reuse, PT ;  /* 0x000000050300720c */ /* 0x080fe40003f86270 */
[----:B------:R-:W-:Y:S01]  /*96a0*/  ISETP.GE.AND P5, PT, R152, R5, PT ;  /* 0x000000059800720c */ /* 0x000fe20003fa6270 */
[C---:B------:R-:W-:Y:S02]  /*96b0*/  VIADD R9, R158.reuse, 0x11 ;  /* 0x000000119e097836 */ /* 0x040fe40000000000 */
[----:B------:R-:W-:-:S02]  /*96c0*/  VIADD R13, R158, 0x18 ;  /* 0x000000189e0d7836 */ /* 0x000fc40000000000 */
[C---:B------:R-:W-:Y:S01]  /*96d0*/  VIADD R15, R158.reuse, 0x19 ;  /* 0x000000199e0f7836 */ /* 0x040fe20000000000 */
[----:B------:R-:W-:Y:S01]  /*96e0*/  IADD3 R16, R158, 0x20, RZ ;  /* 0x000000209e107810 */ /* 0x000fe20007ffe0ff */
[----:B------:R-:W-:Y:S02]  /*96f0*/  WARPGROUP.DEPBAR.LE gsb0, 0x0 ;  /* 0x00008000000079c5 */ /* 0x000fe40000010000 */
[----:B------:R-:W-:Y:S01]  /*9700*/  FMUL R25, R25, UR6 ;  /* 0x0000000619197c20 */ /* 0x000fe20008400000 */
[----:B------:R-:W-:Y:S01]  /*9710*/  FMUL R6, R26, UR6 ;  /* 0x000000061a067c20 */ /* 0x000fe20008400000 */
[----:B------:R-:W-:Y:S01]  /*9720*/  FMUL R8, R27, UR6 ;  /* 0x000000061b087c20 */ /* 0x000fe20008400000 */
[----:B------:R-:W-:Y:S02]  /*9730*/  FMUL R28, R28, UR6 ;  /* 0x000000061c1c7c20 */ /* 0x000fe40008400000 */
[----:B------:R-:W-:Y:S02]  /*9740*/  FSEL R5, R25, -INF , P2 ;  /* 0xff80000019057808 */ /* 0x000fe40001000000 */
[----:B------:R-:W-:Y:S01]  /*9750*/  FSEL R6, R6, -INF , P1 ;  /* 0xff80000006067808 */ /* 0x000fe20000800000 */
[----:B------:R-:W-:Y:S01]  /*9760*/  FMUL R29, R29, UR6 ;  /* 0x000000061d1d7c20 */ /* 0x000fe20008400000 */
[----:B------:R-:W-:-:S02]  /*9770*/  ISETP.GT.AND P2, PT, R152, R158, PT ;  /* 0x0000009e9800720c */ /* 0x000fc40003f44270 */
[C---:B------:R-:W-:Y:S02]  /*9780*/  ISETP.GE.AND P1, PT, R3.reuse, R7, PT ;  /* 0x000000070300720c */ /* 0x040fe40003f26270 */
[----:B------:R-:W-:Y:S02]  /*9790*/  FSEL R8, R8, -INF , P2 ;  /* 0xff80000008087808 */ /* 0x000fe40001000000 */
[----:B------:R-:W-:Y:S01]  /*97a0*/  FSEL R7, R28, -INF , P1 ;  /* 0xff8000001c077808 */ /* 0x000fe20000800000 */
[----:B------:R-:W-:Y:S01]  /*97b0*/  FMUL R10, R24, UR6 ;  /* 0x00000006180a7c20 */ /* 0x000fe20008400000 */
[-C--:B------:R-:W-:Y:S01]  /*97c0*/  ISETP.GE.AND P2, PT, R3, R9.reuse, PT ;  /* 0x000000090300720c */ /* 0x080fe20003f46270 */
[----:B------:R-:W-:Y:S01]  /*97d0*/  FMUL R11, R30, UR6 ;  /* 0x000000061e0b7c20 */ /* 0x000fe20008400000 */
[----:B------:R-:W-:Y:S01]  /*97e0*/  ISETP.GE.AND P1, PT, R152, R9, PT ;  /* 0x000000099800720c */ /* 0x000fe20003f26270 */
[----:B------:R-:W-:Y:S01]  /*97f0*/  FMUL R12, R31, UR6 ;  /* 0x000000061f0c7c20 */ /* 0x000fe20008400000 */
[----:B------:R-:W-:Y:S01]  /*9800*/  FSEL R9, R29, -INF , P3 ;  /* 0xff8000001d097808 */ /* 0x000fe20001800000 */
[----:B------:R-:W-:Y:S01]  /*9810*/  FMUL R14, R32, UR6 ;  /* 0x00000006200e7c20 */ /* 0x000fe20008400000 */
[----:B------:R-:W-:Y:S01]  /*9820*/  ISETP.GE.AND P3, PT, R3, R158, PT ;  /* 0x0000009e0300720c */ /* 0x000fe20003f66270 */
[----:B------:R-:W-:Y:S01]  /*9830*/  FMUL R33, R33, UR6 ;  /* 0x0000000621217c20 */ /* 0x000fe20008400000 */
[----:B------:R-:W-:-:S02]  /*9840*/  FSEL R12, R12, -INF , P6 ;  /* 0xff8000000c0c7808 */ /* 0x000fc40003000000 */
[----:B------:R-:W-:Y:S02]  /*9850*/  FSEL R10, R10, -INF , P3 ;  /* 0xff8000000a0a7808 */ /* 0x000fe40001800000 */
[----:B------:R-:W-:Y:S02]  /*9860*/  FSEL R11, R11, -INF , P3 ;  /* 0xff8000000b0b7808 */ /* 0x000fe40001800000 */
[-C--:B------:R-:W-:Y:S02]  /*9870*/  ISETP.GE.AND P3, PT, R3, R13.reuse, PT ;  /* 0x0000000d0300720c */ /* 0x080fe40003f66270 */
[----:B------:R-:W-:Y:S02]  /*9880*/  ISETP.GE.AND P6, PT, R152, R13, PT ;  /* 0x0000000d9800720c */ /* 0x000fe40003fc6270 */
[----:B------:R-:W-:Y:S02]  /*9890*/  FSEL R14, R14, -INF , P4 ;  /* 0xff8000000e0e7808 */ /* 0x000fe40002000000 */
[----:B------:R-:W-:Y:S01]  /*98a0*/  FSEL R13, R33, -INF , P2 ;  /* 0xff800000210d7808 */ /* 0x000fe20001000000 */
[----:B------:R-:W-:Y:S01]  /*98b0*/  FMUL R18, R35, UR6 ;  /* 0x0000000623127c20 */ /* 0x000fe20008400000 */
[----:B------:R-:W-:-:S02]  /*98c0*/  ISETP.GE.AND P4, PT, R3, R15, PT ;  /* 0x0000000f0300720c */ /* 0x000fc40003f86270 */
[----:B------:R-:W-:Y:S01]  /*98d0*/  ISETP.GE.AND P2, PT, R152, R15, PT ;  /* 0x0000000f9800720c */ /* 0x000fe20003f46270 */
[----:B------:R-:W-:Y:S01]  /*98e0*/  FMUL R15, R34, UR6 ;  /* 0x00000006220f7c20 */ /* 0x000fe20008400000 */
[----:B------:R-:W-:Y:S01]  /*98f0*/  FMUL R17, R36, UR6 ;  /* 0x0000000624117c20 */ /* 0x000fe20008400000 */
[----:B------:R-:W-:Y:S01]  /*9900*/  FMUL R37, R37, UR6 ;  /* 0x0000000625257c20 */ /* 0x000fe20008400000 */
[----:B------:R-:W-:Y:S01]  /*9910*/  VIADD R19, R158, 0x21 ;  /* 0x000000219e137836 */ /* 0x000fe20000000000 */
[----:B------:R-:W-:Y:S02]  /*9920*/  FSEL R18, R18, -INF , P1 ;  /* 0xff80000012127808 */ /* 0x000fe40000800000 */
[----:B------:R-:W-:Y:S02]  /*9930*/  FSEL R15, R15, -INF , P5 ;  /* 0xff8000000f0f7808 */ /* 0x000fe40002800000 */
[-C--:B------:R-:W-:Y:S02]  /*9940*/  ISETP.GE.AND P5, PT, R3, R16.reuse, PT ;  /* 0x000000100300720c */ /* 0x080fe40003fa6270 */
[----:B------:R-:W-:-:S02]  /*9950*/  ISETP.GE.AND P1, PT, R152, R16, PT ;  /* 0x000000109800720c */ /* 0x000fc40003f26270 */
[----:B------:R-:W-:Y:S02]  /*9960*/  FSEL R17, R17, -INF , P3 ;  /* 0xff80000011117808 */ /* 0x000fe40001800000 */
[----:B------:R-:W-:Y:S01]  /*9970*/  FSEL R16, R37, -INF , P4 ;  /* 0xff80000025107808 */ /* 0x000fe20002000000 */
[----:B------:R-:W-:Y:S01]  /*9980*/  FMUL R22, R39, UR6 ;  /* 0x0000000627167c20 */ /* 0x000fe20008400000 */
[-C--:B------:R-:W-:Y:S02]  /*9990*/  ISETP.GE.AND P3, PT, R3, R19.reuse, PT ;  /* 0x000000130300720c */ /* 0x080fe40003f66270 */
[----:B------:R-:W-:Y:S01]  /*99a0*/  ISETP.GE.AND P4, PT, R152, R19, PT ;  /* 0x000000139800720c */ /* 0x000fe20003f86270 */
[----:B------:R-:W-:Y:S01]  /*99b0*/  FMUL R19, R38, UR6 ;  /* 0x0000000626137c20 */ /* 0x000fe20008400000 */
[----:B------:R-:W-:Y:S02]  /*99c0*/  VIADD R20, R158, 0x28 ;  /* 0x000000289e147836 */ /* 0x000fe40000000000 */
[----:B------:R-:W-:Y:S01]  /*99d0*/  FMUL R40, R40, UR6 ;  /* 0x0000000628287c20 */ /* 0x000fe20008400000 */
[----:B------:R-:W-:Y:S01]  /*99e0*/  FMUL R21, R41, UR6 ;  /* 0x0000000629157c20 */ /* 0x000fe20008400000 */
[----:B------:R-:W-:-:S02]  /*99f0*/  IADD3 R23, R158, 0x29, RZ ;  /* 0x000000299e177810 */ /* 0x000fc40007ffe0ff */
        /* <DEDUP_REMOVED lines=10> */
[----:B------:R-:W-:Y:S02]  /*9aa0*/  VIADD R24, R158, 0x30 ;  /* 0x000000309e187836 */ /* 0x000fe40000000000 */
[----:B------:R-:W-:Y:S01]  /*9ab0*/  FMUL R44, R44, UR6 ;  /* 0x000000062c2c7c20 */ /* 0x000fe20008400000 */
[----:B------:R-:W-:Y:S01]  /*9ac0*/  FMUL R25, R45, UR6 ;  /* 0x000000062d197c20 */ /* 0x000fe20008400000 */
[----:B------:R-:W-:Y:S01]  /*9ad0*/  VIADD R27, R158, 0x31 ;  /* 0x000000319e1b7836 */ /* 0x000fe20000000000 */
[----:B------:R-:W-:Y:S02]  /*9ae0*/  FSEL R23, R23, -INF , P1 ;  /* 0xff80000017177808 */ /* 0x000fe40000800000 */
[----:B------:R-:W-:Y:S02]  /*9af0*/  FSEL R26, R26, -INF , P4 ;  /* 0xff8000001a1a7808 */ /* 0x000fe40002000000 */
[----:B------:R-:W-:-:S02]  /*9b00*/  ISETP.GE.AND P1, PT, R3, R24, PT ;  /* 0x000000180300720c */ /* 0x000fc40003f26270 */
[----:B------:R-:W-:Y:S02]  /*9b10*/  ISETP.GE.AND P4, PT, R152, R24, PT ;  /* 0x000000189800720c */ /* 0x000fe40003f86270 */
[----:B------:R-:W-:Y:S02]  /*9b20*/  FSEL R24, R44, -INF , P6 ;  /* 0xff8000002c187808 */ /* 0x000fe40003000000 */
[----:B------:R-:W-:Y:S01]  /*9b30*/  FSEL R25, R25, -INF , P5 ;  /* 0xff80000019197808 */ /* 0x000fe20002800000 */
[----:B------:R-:W-:Y:S01]  /*9b40*/  FMUL R28, R47, UR6 ;  /* 0x000000062f1c7c20 */ /* 0x000fe20008400000 */
[-C--:B------:R-:W-:Y:S02]  /*9b50*/  ISETP.GE.AND P6, PT, R3, R27.reuse, PT ;  /* 0x0000001b0300720c */ /* 0x080fe40003fc6270 */
[----:B------:R-:W-:Y:S01]  /*9b60*/  ISETP.GE.AND P5, PT, R152, R27, PT ;  /* 0x0000001b9800720c */ /* 0x000fe20003fa6270 */
[----:B------:R-:W-:Y:S01]  /*9b70*/  FMUL R27, R46, UR6 ;  /* 0x000000062e1b7c20 */ /* 0x000fe20008400000 */
[----:B------:R-:W-:Y:S01]  /*9b80*/  IADD3 R29, R158, 0x38, RZ ;  /* 0x000000389e1d7810 */ /* 0x000fe20007ffe0ff */
[----:B------:R-:W-:Y:S01]  /*9b90*/  FMUL R48, R48, UR6 ;  /* 0x0000000630307c20 */ /* 0x000fe20008400000 */
[----:B------:R-:W-:Y:S01]  /*9ba0*/  FMUL R30, R49, UR6 ;  /* 0x00000006311e7c20 */ /* 0x000fe20008400000 */
[----:B------:R-:W-:Y:S01]  /*9bb0*/  VIADD R31, R158, 0x39 ;  /* 0x000000399e1f7836 */ /* 0x000fe20000000000 */
[----:B------:R-:W-:-:S02]  /*9bc0*/  FSEL R27, R27, -INF , P2 ;  /* 0xff8000001b1b7808 */ /* 0x000fc40001000000 */
        /* <DEDUP_REMOVED lines=9> */
[----:B------:R-:W-:Y:S01]  /*9c60*/  LOP3.LUT R32, R158, 0x59, RZ, 0xfc, !PT ;  /* 0x000000599e207812 */ /* 0x000fe200078efcff */
[----:B------:R-:W-:Y:S01]  /*9c70*/  FMUL R52, R52, UR6 ;  /* 0x0000000634347c20 */ /* 0x000fe20008400000 */
[----:B------:R-:W-:Y:S01]  /*9c80*/  FMUL R33, R53, UR6 ;  /* 0x0000000635217c20 */ /* 0x000fe20008400000 */
[----:B------:R-:W-:Y:S02]  /*9c90*/  LOP3.LUT R35, R158, 0x51, RZ, 0xfc, !PT ;  /* 0x000000519e237812 */ /* 0x000fe400078efcff */
[----:B------:R-:W-:Y:S02]  /*9ca0*/  FSEL R31, R31, -INF , P4 ;  /* 0xff8000001f1f7808 */ /* 0x000fe40002000000 */
[----:B------:R-:W-:Y:S01]  /*9cb0*/  FSEL R34, R34, -INF , P5 ;  /* 0xff80000022227808 */ /* 0x000fe20002800000 */
[----:B------:R-:W-:Y:S01]  /*9cc0*/  FMUL R36, R54, UR6 ;  /* 0x0000000636247c20 */ /* 0x000fe20008400000 */
[----:B------:R-:W-:-:S02]  /*9cd0*/  ISETP.GE.AND P4, PT, R152, R32, PT ;  /* 0x000000209800720c */ /* 0x000fc40003f86270 */
[----:B------:R-:W-:Y:S02]  /*9ce0*/  ISETP.GE.AND P5, PT, R3, R32, PT ;  /* 0x000000200300720c */ /* 0x000fe40003fa6270 */
[----:B------:R-:W-:Y:S02]  /*9cf0*/  FSEL R32, R52, -INF , P2 ;  /* 0xff80000034207808 */ /* 0x000fe40001000000 */
[----:B------:R-:W-:Y:S02]  /*9d00*/  FSEL R33, R33, -INF , P1 ;  /* 0xff80000021217808 */ /* 0x000fe40000800000 */
[-C--:B------:R-:W-:Y:S02]  /*9d10*/  ISETP.GE.AND P2, PT, R152, R35.reuse, PT ;  /* 0x000000239800720c */ /* 0x080fe40003f46270 */
[----:B------:R-:W-:Y:S01]  /*9d20*/  ISETP.GE.AND P1, PT, R3, R35, PT ;  /* 0x000000230300720c */ /* 0x000fe20003f26270 */
[----:B------:R-:W-:Y:S01]  /*9d30*/  FMUL R35, R55, UR6 ;  /* 0x0000000637237c20 */ /* 0x000fe20008400000 */
[----:B------:R-:W-:-:S02]  /*9d40*/  SEL R40, RZ, 0x1, P0 ;  /* 0x00000001ff287807 */ /* 0x000fc40000000000 */
[----:B------:R-:W-:Y:S01]  /*9d50*/  LOP3.LUT R39, R158, 0x40, RZ, 0xfc, !PT ;  /* 0x000000409e277812 */ /* 0x000fe200078efcff */
[----:B------:R-:W-:Y:S01]  /*9d60*/  FMUL R38, R56, UR6 ;  /* 0x0000000638267c20 */ /* 0x000fe20008400000 */
[----:B------:R-:W-:Y:S02]  /*9d70*/  LOP3.LUT R37, R158, 0x41, RZ, 0xfc, !PT ;  /* 0x000000419e257812 */ /* 0x000fe400078efcff */
[----:B------:R-:W-:Y:S02]  /*9d80*/  FSEL R36, R36, -INF , P3 ;  /* 0xff80000024247808 */ /* 0x000fe40001800000 */
[----:B------:R-:W-:Y:S01]  /*9d90*/  IADD3 R40, R40, R163, RZ ;  /* 0x000000a328287210 */ /* 0x000fe20007ffe0ff */
[----:B------:R-:W-:Y:S01]  /*9da0*/  FMUL R57, R57, UR6 ;  /* 0x0000000639397c20 */ /* 0x000fe20008400000 */
[----:B------:R-:W-:Y:S01]  /*9db0*/  ISETP.GE.AND P3, PT, R3, R39, PT ;  /* 0x000000270300720c */ /* 0x000fe20003f66270 */
[----:B------:R-:W-:Y:S01]  /*9dc0*/  IMAD.IADD R169, R169, 0x1, R173 ;  /* 0x00000001a9a97824 */ /* 0x000fe200078e02ad */
[----:B------:R-:W-:-:S02]  /*9dd0*/  FSEL R35, R35, -INF , P6 ;  /* 0xff80000023237808 */ /* 0x000fc40003000000 */
[-C--:B------:R-:W-:Y:S02]  /*9de0*/  ISETP.GE.AND P6, PT, R3, R37.reuse, PT ;  /* 0x000000250300720c */ /* 0x080fe40003fc6270 */
[----:B------:R-:W-:Y:S02]  /*9df0*/  LOP3.LUT R40, R40, 0x3, RZ, 0xc0, !PT ;  /* 0x0000000328287812 */ /* 0x000fe400078ec0ff */
[----:B------:R-:W-:Y:S01]  /*9e00*/  FSEL R38, R38, -INF , P3 ;  /* 0xff80000026267808 */ /* 0x000fe20001800000 */
[----:B------:R-:W-:Y:S01]  /*9e10*/  IMAD.IADD R170, R171, 0x1, R170 ;  /* 0x00000001abaa7824 */ /* 0x000fe200078e02aa */
[C---:B------:R-:W-:Y:S02]  /*9e20*/  ISETP.GE.AND P3, PT, R152.reuse, R37, PT ;  /* 0x000000259800720c */ /* 0x040fe40003f66270 */
[----:B------:R-:W-:Y:S02]  /*9e30*/  FSEL R37, R57, -INF , P6 ;  /* 0xff80000039257808 */ /* 0x000fe40003000000 */
[----:B------:R-:W-:Y:S01]  /*9e40*/  ISETP.GE.AND P6, PT, R152, R39, PT ;  /* 0x000000279800720c */ /* 0x000fe20003fc6270 */
[----:B------:R-:W-:Y:S01]  /*9e50*/  FMUL R39, R59, UR6 ;  /* 0x000000063b277c20 */ /* 0x000fe20008400000 */
[----:B------:R-:W-:-:S02]  /*9e60*/  LOP3.LUT R169, R169, 0x3, RZ, 0xc0, !PT ;  /* 0x00000003a9a97812 */ /* 0x000fc400078ec0ff */
[----:B------:R-:W-:Y:S01]  /*9e70*/  IADD3 R161, R40, R162, R161 ;  /* 0x000000a228a17210 */ /* 0x000fe20007ffe0a1 */
[----:B------:R-:W-:Y:S01]  /*9e80*/  FMUL R40, R58, UR6 ;  /* 0x000000063a287c20 */ /* 0x000fe20008400000 */
[----:B------:R-:W-:Y:S01]  /*9e90*/  IMAD.IADD R165, R167, 0x1, R165 ;  /* 0x00000001a7a57824 */ /* 0x000fe200078e02a5 */
[----:B------:R-:W-:Y:S02]  /*9ea0*/  LOP3.LUT R41, R158, 0x48, RZ, 0xfc, !PT ;  /* 0x000000489e297812 */ /* 0x000fe400078efcff */
[----:B------:R-:W-:Y:S02]  /*9eb0*/  LOP3.LUT R170, R170, 0x3, RZ, 0xc0, !PT ;  /* 0x00000003aaaa7812 */ /* 0x000fe400078ec0ff */
[----:B------:R-:W-:Y:S02]  /*9ec0*/  IADD3 R168, R169, R172, R168 ;  /* 0x000000aca9a87210 */ /* 0x000fe40007ffe0a8 */
[----:B------:R-:W-:Y:S02]  /*9ed0*/  FSEL R40, R40, -INF , P6 ;  /* 0xff80000028287808 */ /* 0x000fe40003000000 */
[----:B------:R-:W-:-:S02]  /*9ee0*/  FSEL R39, R39, -INF , P3 ;  /* 0xff80000027277808 */ /* 0x000fc40001800000 */
[-C--:B------:R-:W-:Y:S02]  /*9ef0*/  ISETP.GE.AND P6, PT, R152, R41.reuse, PT ;  /* 0x000000299800720c */ /* 0x080fe40003fc6270 */
[----:B------:R-:W-:Y:S01]  /*9f00*/  ISETP.GE.AND P3, PT, R3, R41, PT ;  /* 0x000000290300720c */ /* 0x000fe20003f66270 */
[----:B------:R-:W-:Y:S01]  /*9f10*/  FMUL R41, R60, UR6 ;  /* 0x000000063c297c20 */ /* 0x000fe20008400000 */
[----:B------:R-:W-:Y:S02]  /*9f20*/  IADD3 R159, R170, R159, R160 ;  /* 0x0000009faa9f7210 */ /* 0x000fe40007ffe0a0 */
[----:B------:R-:W-:Y:S02]  /*9f30*/  LOP3.LUT R165, R165, 0x3, RZ, 0xc0, !PT ;  /* 0x00000003a5a57812 */ /* 0x000fe400078ec0ff */
[----:B------:R-:W-:Y:S02]  /*9f40*/  SHF.L.U32 R168, R168, 0x8, RZ ;  /* 0x00000008a8a87819 */ /* 0x000fe400000006ff */
[----:B------:R-:W-:-:S02]  /*9f50*/  LOP3.LUT R161, R161, 0xf, RZ, 0xc0, !PT ;  /* 0x0000000fa1a17812 */ /* 0x000fc400078ec0ff */
[----:B------:R-:W-:Y:S01]  /*9f60*/  LOP3.LUT R43, R158, 0x49, RZ, 0xfc, !PT ;  /* 0x000000499e2b7812 */ /* 0x000fe200078efcff */
[----:B------:R-:W-:Y:S01]  /*9f70*/  FMUL R42, R61, UR6 ;  /* 0x000000063d2a7c20 */ /* 0x000fe20008400000 */
[----:B------:R-:W-:Y:S01]  /*9f80*/  IADD3 R164, R165, R164, R166 ;  /* 0x000000a4a5a47210 */ /* 0x000fe20007ffe0a6 */
[----:B------:R-:W-:Y:S01]  /*9f90*/  IMAD R159, R159, 0x10, R161 ;  /* 0x000000109f9f7824 */ /* 0x000fe200078e02a1 */
[----:B------:R-:W-:Y:S02]  /*9fa0*/  LOP3.LUT R168, R168, 0xf00, RZ, 0xe2, !PT ;  /* 0x00000f00a8a87812 */ /* 0x000fe400078ee2ff */
[----:B------:R-:W-:Y:S02]  /*9fb0*/  FSEL R41, R41, -INF , P3 ;  /* 0xff80000029297808 */ /* 0x000fe40001800000 */
[----:B------:R-:W-:Y:S01]  /*9fc0*/  ISETP.GE.AND P3, PT, R3, R43, PT ;  /* 0x0000002b0300720c */ /* 0x000fe20003f66270 */
[----:B------:R-:W-:Y:S01]  /*9fd0*/  IMAD R164, R164, 0x1000, R168 ;  /* 0x00001000a4a47824 */ /* 0x000fe200078e02a8 */
[----:B------:R-:W-:Y:S01]  /*9fe0*/  LOP3.LUT R159, R159, 0xff, RZ, 0xc0, !PT ;  /* 0x000000ff9f9f7812 */ /* 0x000fe200078ec0ff */
[----:B------:R-:W-:Y:S01]  /*9ff0*/  FMUL R63, R63, UR6 ;  /* 0x000000063f3f7c20 */ /* 0x000fe20008400000 */
[----:B------:R-:W-:-:S02]  /*a000*/  FSEL R42, R42, -INF , P3 ;  /* 0xff8000002a2a7808 */ /* 0x000fc40001800000 */
[----:B------:R-:W-:Y:S02]  /*a010*/  ISETP.GE.AND P3, PT, R152, R43, PT ;  /* 0x0000002b9800720c */ /* 0x000fe40003f66270 */
[----:B------:R-:W-:Y:S01]  /*a020*/  LOP3.LUT R45, R158, 0x50, RZ, 0xfc, !PT ;  /* 0x000000509e2d7812 */ /* 0x000fe200078efcff */
[----:B------:R-:W-:Y:S01]  /*a030*/  FMUL R46, R64, UR6 ;  /* 0x00000006402e7c20 */ /* 0x000fe20008400000 */
[----:B------:R-:W-:Y:S02]  /*a040*/  IADD3 R60, R164, R159, RZ ;  /* 0x0000009fa43c7210 */ /* 0x000fe40007ffe0ff */
[----:B------:R-:W-:Y:S01]  /*a050*/  FSEL R43, R63, -INF , P3 ;  /* 0xff8000003f2b7808 */ /* 0x000fe20001800000 */
[----:B------:R-:W-:Y:S01]  /*a060*/  FMUL R44, R62, UR6 ;  /* 0x000000063e2c7c20 */ /* 0x000fe20008400000 */
[----:B------:R-:W-:Y:S02]  /*a070*/  ISETP.GE.AND P3, PT, R3, R45, PT ;  /* 0x0000002d0300720c */ /* 0x000fe40003f66270 */
[----:B------:R-:W-:-:S02]  /*a080*/  LOP3.LUT R158, R158, 0x58, RZ, 0xfc, !PT ;  /* 0x000000589e9e7812 */ /* 0x000fc400078efcff */
[----:B------:R-:W-:Y:S01]  /*a090*/  LOP3.LUT R60, R60, 0xffff, RZ, 0xc0, !PT ;  /* 0x0000ffff3c3c7812 */ /* 0x000fe200078ec0ff */
[----:B------:R-:W-:Y:S01]  /*a0a0*/  FMUL R53, R70, UR6 ;  /* 0x0000000646357c20 */ /* 0x000fe20008400000 */
[----:B------:R-:W-:Y:S01]  /*a0b0*/  FSEL R46, R46, -INF , P3 ;  /* 0xff8000002e2e7808 */ /* 0x000fe20001800000 */
[----:B------:R-:W-:Y:S01]  /*a0c0*/  FMUL R71, R71, UR6 ;  /* 0x0000000647477c20 */ /* 0x000fe20008400000 */
[----:B------:R-:W-:Y:S02]  /*a0d0*/  ISETP.GE.AND P3, PT, R152, R158, PT ;  /* 0x0000009e9800720c */ /* 0x000fe40003f66270 */
[----:B------:R-:W-:Y:S02]  /*a0e0*/  FSEL R44, R44, -INF , P6 ;  /* 0xff8000002c2c7808 */ /* 0x000fe40003000000 */
[----:B------:R-:W-:Y:S01]  /*a0f0*/  SHF.R.U32.HI R52, RZ, 0xb, R60 ;  /* 0x0000000bff347819 */ /* 0x000fe2000001163c */
[----:B------:R-:W-:Y:S01]  /*a100*/  FMUL R47, R66, UR6 ;  /* 0x00000006422f7c20 */ /* 0x000fe20008400000 */
[----:B------:R-:W-:Y:S01]  /*a110*/  ISETP.GE.AND P6, PT, R152, R45, PT ;  /* 0x0000002d9800720c */ /* 0x000fe20003fc6270 */
[----:B------:R-:W-:Y:S01]  /*a120*/  FMUL R45, R65, UR6 ;  /* 0x00000006412d7c20 */ /* 0x000fe20008400000 */
[----:B------:R-:W-:Y:S01]  /*a130*/  FSEL R53, R53, -INF , P3 ;  /* 0xff80000035357808 */ /* 0x000fe20001800000 */
[----:B------:R-:W-:Y:S01]  /*a140*/  IMAD.WIDE R62, R0, 0x2, R156 ;  /* 0x00000002003e7825 */ /* 0x000fe200078e029c */
[----:B------:R-:W-:-:S03]  /*a150*/  SHF.R.U32.HI R48, RZ, 0xf, R60 ;  /* 0x0000000fff307819 */ /* 0x000fc6000001163c */
[----:B------:R-:W-:Y:S01]  /*a160*/  FMUL R50, R67, UR6 ;  /* 0x0000000643327c20 */ /* 0x000fe20008400000 */
[----:B------:R-:W-:Y:S02]  /*a170*/  LOP3.LUT P3, RZ, R52, 0x1, RZ, 0xc0, !PT ;  /* 0x0000000134ff7812 */ /* 0x000fe4000786c0ff */
[----:B------:R-:W-:Y:S01]  /*a180*/  FSEL R52, R71, -INF , P4 ;  /* 0xff80000047347808 */ /* 0x000fe20002000000 */
[----:B----4-:R-:W-:Y:S01]  /*a190*/  IMAD.WIDE R70, R0, 0x2, R190 ;  /* 0x0000000200467825 */ /* 0x010fe200078e02be */
[----:B------:R-:W-:-:S03]  /*a1a0*/  FSEL R45, R45, -INF , P1 ;  /* 0xff8000002d2d7808 */ /* 0x000fc60000800000 */
[----:B------:R-:W-:Y:S01]  /*a1b0*/  FMUL R68, R68, UR6 ;  /* 0x0000000644447c20 */ /* 0x000fe20008400000 */
[----:B------:R-:W-:Y:S01]  /*a1c0*/  FSEL R47, R47, -INF , P6 ;  /* 0xff8000002f2f7808 */ /* 0x000fe20003000000 */
[----:B------:R-:W-:Y:S01]  /*a1d0*/  FMUL R69, R69, UR6 ;  /* 0x0000000645457c20 */ /* 0x000fe20008400000 */
[--C-:B------:R-:W-:Y:S01]  /*a1e0*/  SHF.R.U32.HI R49, RZ, 0xe, R60.reuse ;  /* 0x0000000eff317819 */ /* 0x100fe2000001163c */
[----:B------:R0:W2:Y:S01]  /*a1f0*/  LDG.E.U16 R231, desc[UR14][R62.64] ;  /* 0x0000000e3ee77981 */ /* 0x0000a2000c1e1500 */
[----:B------:R-:W-:Y:S02]  /*a200*/  ISETP.GE.AND P1, PT, R3, R158, PT ;  /* 0x0000009e0300720c */ /* 0x000fe40003f26270 */
[----:B------:R-:W-:Y:S01]  /*a210*/  LOP3.LUT P6, RZ, R48, 0x1, RZ, 0xc0, !PT ;  /* 0x0000000130ff7812 */ /* 0x000fe200078cc0ff */
[----:B------:R1:W4:Y:S01]  /*a220*/  LDG.E.U16 R4, desc[UR14][R70.64] ;  /* 0x0000000e46047981 */ /* 0x000322000c1e1500 */
[----:B------:R-:W-:Y:S02]  /*a230*/  SHF.R.U32.HI R48, RZ, 0xd, R60 ;  /* 0x0000000dff307819 */ /* 0x000fe4000001163c */
[----:B------:R-:W-:Y:S01]  /*a240*/  FSEL R50, R50, -INF , P2 ;  /* 0xff80000032327808 */ /* 0x000fe20001000000 */
[----:B------:R-:W-:Y:S01]  /*a250*/  STL [R1+0x558], R3 ;  /* 0x0005580301007387 */ /* 0x000fe20000100800 */
[----:B------:R-:W-:Y:S01]  /*a260*/  LOP3.LUT P2, RZ, R49, 0x1, RZ, 0xc0, !PT ;  /* 0x0000000131ff7812 */ /* 0x000fe2000784c0ff */
[----:B0-----:R-:W-:Y:S01]  /*a270*/  IMAD.WIDE R62, R0, 0x2, R182 ;  /* 0x00000002003e7825 */ /* 0x001fe200078e02b6 */
[----:B------:R-:W-:Y:S01]  /*a280*/  FSEL R49, R68, -INF , P1 ;  /* 0xff80000044317808 */ /* 0x000fe20000800000 */
[----:B------:R-:W-:Y:S01]  /*a290*/  STL [R1+0x560], R156 ;  /* 0x0005609c01007387 */ /* 0x000fe20000100800 */
[----:B------:R-:W-:Y:S01]  /*a2a0*/  LOP3.LUT P1, RZ, R48, 0x1, RZ, 0xc0, !PT ;  /* 0x0000000130ff7812 */ /* 0x000fe2000782c0ff */
[C---:B-1----:R-:W-:Y:S01]  /*a2b0*/  IMAD.WIDE R70, R0.reuse, 0x2, R180 ;  /* 0x0000000200467825 */ /* 0x042fe200078e02b4 */
[----:B------:R-:W-:Y:S01]  /*a2c0*/  FSEL R48, R69, -INF , P5 ;  /* 0xff80000045307808 */ /* 0x000fe20002800000 */
[----:B------:R0:W-:Y:S02]  /*a2d0*/  STL [R1+0x55c], R157 ;  /* 0x00055c9d01007387 */ /* 0x0001e40000100800 */
[----:B------:R-:W-:-:S02]  /*a2e0*/  IMAD.WIDE R68, R0, 0x2, R188 ;  /* 0x0000000200447825 */ /* 0x000fc400078e02bc */
[----:B------:R-:W2:Y:S02]  /*a2f0*/  LDL.64 R162, [R1+0x4b0] ;  /* 0x0004b00001a27983 */ /* 0x000ea40000100a00 */
[C---:B---3--:R-:W-:Y:S02]  /*a300*/  IMAD.WIDE R66, R0.reuse, 0x2, R186 ;  /* 0x0000000200427825 */ /* 0x048fe400078e02ba */
[----:B------:R-:W3:Y:S04]  /*a310*/  LDL.64 R160, [R1+0x4a8] ;  /* 0x0004a80001a07983 */ /* 0x000ee80000100a00 */
[----:B0-----:R0:W4:Y:S01]  /*a320*/  LDG.E.U16 R157, desc[UR14][R62.64] ;  /* 0x0000000e3e9d7981 */ /* 0x001122000c1e1500 */
[----:B------:R-:W-:-:S03]  /*a330*/  IMAD.WIDE R64, R0, 0x2, R184 ;  /* 0x0000000200407825 */ /* 0x000fc600078e02b8 */
[----:B------:R-:W4:Y:S04]  /*a340*/  LDL.64 R168, [R1+0x4b8] ;  /* 0x0004b80001a87983 */ /* 0x000f280000100a00 */
[----:B------:R-:W4:Y:S01]  /*a350*/  LDL.64 R152, [R1+0x4a0] ;  /* 0x0004a00001987983 */ /* 0x000f220000100a00 */
[----:B0-----:R-:W-:-:S03]  /*a360*/  IMAD.WIDE R62, R0, 0x2, R154 ;  /* 0x00000002003e7825 */ /* 0x001fc600078e029a */
[----:B------:R-:W4:Y:S04]  /*a370*/  LDG.E.U16 R154, desc[UR14][R70.64] ;  /* 0x0000000e469a7981 */ /* 0x000f28000c1e1500 */
[----:B------:R-:W4:Y:S04]  /*a380*/  LDG.E.U16 R183, desc[UR14][R68.64] ;  /* 0x0000000e44b77981 */ /* 0x000f28000c1e1500 */
[----:B------:R0:W4:Y:S04]  /*a390*/  LDG.E.U16 R182, desc[UR14][R66.64] ;  /* 0x0000000e42b67981 */ /* 0x000128000c1e1500 */
[----:B------:R1:W4:Y:S04]  /*a3a0*/  LDG.E.U16 R3, desc[UR14][R64.64] ;  /* 0x0000000e40037981 */ /* 0x000328000c1e1500 */
[----:B------:R-:W4:Y:S01]  /*a3b0*/  LDL.64 R170, [R1+0x4c0] ;  /* 0x0004c00001aa7983 */ /* 0x000f220000100a00 */
[----:B0-----:R-:W-:-:S04]  /*a3c0*/  IMAD.WIDE R66, R0, 0x2, R176 ;  /* 0x0000000200427825 */ /* 0x001fc800078e02b0 */
[C---:B-1----:R-:W-:Y:S01]  /*a3d0*/  IMAD.WIDE R64, R0.reuse, 0x2, R174 ;  /* 0x0000000200407825 */ /* 0x042fe200078e02ae */
[----:B------:R2:W4:Y:S03]  /*a3e0*/  LDG.E.U16 R245, desc[UR14][R66.64] ;  /* 0x0000000e42f57981 */ /* 0x000526000c1e1500 */
[C---:B------:R-:W-:Y:S01]  /*a3f0*/  IMAD.WIDE R68, R0.reuse, 0x2, R178 ;  /* 0x0000000200447825 */ /* 0x040fe200078e02b2 */
[----:B------:R3:W4:Y:S04]  /*a400*/  LDG.E.U16 R156, desc[UR14][R64.64] ;  /* 0x0000000e409c7981 */ /* 0x000728000c1e1500 */
[----:B------:R0:W4:Y:S01]  /*a410*/  LDG.E.U16 R229, desc[UR14][R68.64] ;  /* 0x0000000e44e57981 */ /* 0x000122000c1e1500 */
[----:B--2---:R-:W-:-:S04]  /*a420*/  IMAD.WIDE R66, R0, 0x2, R162 ;  /* 0x0000000200427825 */ /* 0x004fc800078e02a2 */
[C---:B---3--:R-:W-:Y:S01]  /*a430*/  IMAD.WIDE R64, R0.reuse, 0x2, R160 ;  /* 0x0000000200407825 */ /* 0x048fe200078e02a0 */
[----:B----4-:R-:W-:Y:S04]  /*a440*/  STL [R1+0x564], R157 ;  /* 0x0005649d01007387 */ /* 0x010fe80000100800 */
[----:B------:R-:W2:Y:S01]  /*a450*/  LDL.64 R166, [R1+0x498] ;  /* 0x0004980001a67983 */ /* 0x000ea20000100a00 */
[----:B0-----:R-:W-:-:S03]  /*a460*/  IMAD.WIDE R68, R0, 0x2, R168 ;  /* 0x0000000200447825 */ /* 0x001fc600078e02a8 */
[----:B------:R-:W3:Y:S04]  /*a470*/  LDL.64 R180, [R1+0x490] ;  /* 0x0004900001b47983 */ /* 0x000ee80000100a00 */
[----:B------:R-:W4:Y:S04]  /*a480*/  LDL.64 R174, [R1+0x488] ;  /* 0x0004880001ae7983 */ /* 0x000f280000100a00 */
[----:B------:R-:W3:Y:S04]  /*a490*/  LDL.64 R158, [R1+0x480] ;  /* 0x00048000019e7983 */ /* 0x000ee80000100a00 */
[----:B------:R-:W3:Y:S04]  /*a4a0*/  LDL.64 R164, [R1+0x478] ;  /* 0x0004780001a47983 */ /* 0x000ee80000100a00 */
[----:B------:R0:W-:Y:S04]  /*a4b0*/  STL [R1+0x568], R154 ;  /* 0x0005689a01007387 */ /* 0x0001e80000100800 */
[----:B------:R-:W3:Y:S04]  /*a4c0*/  LDL.64 R172, [R1+0x470] ;  /* 0x0004700001ac7983 */ /* 0x000ee80000100a00 */
[----:B------:R-:W3:Y:S04]  /*a4d0*/  LDL.64 R178, [R1+0x468] ;  /* 0x0004680001b27983 */ /* 0x000ee80000100a00 */
[----:B------:R-:W3:Y:S04]  /*a4e0*/  LDL.64 R162, [R1+0x460] ;  /* 0x0004600001a27983 */ /* 0x000ee80000100a00 */
[----:B------:R-:W3:Y:S04]  /*a4f0*/  LDL.64 R160, [R1+0x458] ;  /* 0x0004580001a07983 */ /* 0x000ee80000100a00 */
[----:B0-----:R0:W3:Y:S04]  /*a500*/  LDG.E.U16 R154, desc[UR14][R62.64] ;  /* 0x0000000e3e9a7981 */ /* 0x0010e8000c1e1500 */
[----:B------:R-:W-:Y:S04]  /*a510*/  STL [R1+0x4], R4 ;  /* 0x0000040401007387 */ /* 0x000fe80000100800 */
[----:B------:R-:W-:Y:S01]  /*a520*/  STL [R1+0x18], R183 ;  /* 0x000018b701007387 */ /* 0x000fe20000100800 */
[----:B0-----:R-:W-:-:S03]  /*a530*/  IMAD.WIDE R62, R0, 0x2, R152 ;  /* 0x00000002003e7825 */ /* 0x001fc600078e0298 */
[----:B------:R-:W3:Y:S04]  /*a540*/  LDL.64 R152, [R1+0x450] ;  /* 0x0004500001987983 */ /* 0x000ee80000100a00 */
[----:B------:R-:W-:Y:S04]  /*a550*/  STL [R1+0x14], R182 ;  /* 0x000014b601007387 */ /* 0x000fe80000100800 */
[----:B------:R-:W3:Y:S04]  /*a560*/  LDL.64 R176, [R1+0x448] ;  /* 0x0004480001b07983 */ /* 0x000ee80000100a00 */
[----:B------:R0:W-:Y:S04]  /*a570*/  STL [R1+0x10], R3 ;  /* 0x0000100301007387 */ /* 0x0001e80000100800 */
[----:B------:R-:W3:Y:S01]  /*a580*/  LDG.E.U16 R157, desc[UR14][R68.64] ;  /* 0x0000000e449d7981 */ /* 0x000ee2000c1e1500 */
[----:B------:R-:W-:-:S03]  /*a590*/  IMAD.WIDE R70, R0, 0x2, R170 ;  /* 0x0000000200467825 */ /* 0x000fc600078e02aa */
[----:B------:R-:W3:Y:S04]  /*a5a0*/  LDL.64 R170, [R1+0x440] ;  /* 0x0004400001aa7983 */ /* 0x000ee80000100a00 */
[----:B0-----:R-:W3:Y:S04]  /*a5b0*/  LDG.E.U16 R3, desc[UR14][R66.64] ;  /* 0x0000000e42037981 */ /* 0x001ee8000c1e1500 */
[----:B------:R2:W3:Y:S04]  /*a5c0*/  LDG.E.U16 R4, desc[UR14][R70.64] ;  /* 0x0000000e46047981 */ /* 0x0004e8000c1e1500 */
[----:B------:R-:W3:Y:S04]  /*a5d0*/  LDL.64 R168, [R1+0x438] ;  /* 0x0004380001a87983 */ /* 0x000ee80000100a00 */
[----:B------:R3:W3:Y:S04]  /*a5e0*/  LDG.E.U16 R155, desc[UR14][R64.64] ;  /* 0x0000000e409b7981 */ /* 0x0006e8000c1e1500 */
[----:B------:R0:W3:Y:S01]  /*a5f0*/  LDG.E.U16 R227, desc[UR14][R62.64] ;  /* 0x0000000e3ee37981 */ /* 0x0000e2000c1e1500 */
[----:B--2---:R-:W-:-:S05]  /*a600*/  IMAD.WIDE R70, R0, 0x2, R166 ;  /* 0x0000000200467825 */ /* 0x004fca00078e02a6 */
[----:B------:R1:W2:Y:S01]  /*a610*/  LDG.E.U16 R225, desc[UR14][R70.64] ;  /* 0x0000000e46e17981 */ /* 0x0002a2000c1e1500 */
[----:B----4-:R-:W-:-:S04]  /*a620*/  IMAD.WIDE R66, R0, 0x2, R174 ;  /* 0x0000000200427825 */ /* 0x010fc800078e02ae */
[----:B---3--:R-:W-:-:S04]  /*a630*/  IMAD.WIDE R64, R0, 0x2, R158 ;  /* 0x0000000200407825 */ /* 0x008fc800078e029e */
[----:B0-----:R-:W-:-:S04]  /*a640*/  IMAD.WIDE R62, R0, 0x2, R164 ;  /* 0x00000002003e7825 */ /* 0x001fc800078e02a4 */
[C---:B-1----:R-:W-:Y:S01]  /*a650*/  IMAD.WIDE R70, R0.reuse, 0x2, R172 ;  /* 0x0000000200467825 */ /* 0x042fe200078e02ac */
[----:B------:R0:W-:Y:S04]  /*a660*/  STL [R1+0x56c], R157 ;  /* 0x00056c9d01007387 */ /* 0x0001e80000100800 */
[----:B------:R-:W-:Y:S04]  /*a670*/  STL [R1+0x570], R3 ;  /* 0x0005700301007387 */ /* 0x000fe80000100800 */
[----:B------:R-:W3:Y:S04]  /*a680*/  LDL.64 R166, [R1+0x430] ;  /* 0x0004300001a67983 */ /* 0x000ee80000100a00 */
[----:B------:R-:W4:Y:S04]  /*a690*/  LDL.64 R158, [R1+0x428] ;  /* 0x00042800019e7983 */ /* 0x000f280000100a00 */
[----:B------:R-:W2:Y:S04]  /*a6a0*/  LDL.64 R174, [R1+0x420] ;  /* 0x0004200001ae7983 */ /* 0x000ea80000100a00 */
[----:B------:R-:W2:Y:S04]  /*a6b0*/  LDL.64 R164, [R1+0x418] ;  /* 0x0004180001a47983 */ /* 0x000ea80000100a00 */
[----:B------:R-:W-:Y:S04]  /*a6c0*/  STL [R1], R156 ;  /* 0x0000009c01007387 */ /* 0x000fe80000100800 */
[----:B0-----:R0:W2:Y:S04]  /*a6d0*/  LDG.E.U16 R157, desc[UR14][R66.64] ;  /* 0x0000000e429d7981 */ /* 0x0010a8000c1e1500 */
[----:B------:R1:W-:Y:S04]  /*a6e0*/  STL [R1+0xc], R154 ;  /* 0x00000c9a01007387 */ /* 0x0003e80000100800 */
[----:B------:R-:W2:Y:S01]  /*a6f0*/  LDL.64 R172, [R1+0x410] ;  /* 0x0004100001ac7983 */ /* 0x000ea20000100a00 */
[----:B0-----:R-:W-:-:S03]  /*a700*/  IMAD.WIDE R66, R0, 0x2, R162 ;  /* 0x0000000200427825 */ /* 0x001fc600078e02a2 */
[----:B------:R-:W2:Y:S04]  /*a710*/  LDL.64 R162, [R1+0x408] ;  /* 0x0004080001a27983 */ /* 0x000ea80000100a00 */
[----:B-1----:R0:W2:Y:S04]  /*a720*/  LDG.E.U16 R154, desc[UR14][R64.64] ;  /* 0x0000000e409a7981 */ /* 0x0020a8000c1e1500 */
[----:B------:R1:W-:Y:S01]  /*a730*/  STL [R1+0x8], R4 ;  /* 0x0000080401007387 */ /* 0x0003e20000100800 */
[----:B------:R-:W-:-:S03]  /*a740*/  IMAD.WIDE R68, R0, 0x2, R180 ;  /* 0x0000000200447825 */ /* 0x000fc600078e02b4 */
[----:B------:R-:W2:Y:S01]  /*a750*/  LDL.64 R182, [R1+0x3e8] ;  /* 0x0003e80001b67983 */ /* 0x000ea20000100a00 */
[----:B0-----:R-:W-:-:S03]  /*a760*/  IMAD.WIDE R64, R0, 0x2, R160 ;  /* 0x0000000200407825 */ /* 0x001fc600078e02a0 */
[----:B------:R-:W2:Y:S04]  /*a770*/  LDL.64 R160, [R1+0x400] ;  /* 0x0004000001a07983 */ /* 0x000ea80000100a00 */
[----:B------:R0:W2:Y:S04]  /*a780*/  LDG.E.U16 R3, desc[UR14][R68.64] ;  /* 0x0000000e44037981 */ /* 0x0000a8000c1e1500 */
[----:B------:R0:W2:Y:S04]  /*a790*/  LDG.E.U16 R156, desc[UR14][R62.64] ;  /* 0x0000000e3e9c7981 */ /* 0x0000a8000c1e1500 */
[----:B-1----:R1:W2:Y:S01]  /*a7a0*/  LDG.E.U16 R4, desc[UR14][R70.64] ;  /* 0x0000000e46047981 */ /* 0x0022a2000c1e1500 */
[----:B0-----:R-:W-:-:S03]  /*a7b0*/  IMAD.WIDE R68, R0, 0x2, R178 ;  /* 0x0000000200447825 */ /* 0x001fc600078e02b2 */
[----:B------:R0:W2:Y:S01]  /*a7c0*/  LDG.E.U16 R223, desc[UR14][R66.64] ;  /* 0x0000000e42df7981 */ /* 0x0000a2000c1e1500 */
[----:B------:R-:W-:-:S03]  /*a7d0*/  IMAD.WIDE R62, R0, 0x2, R152 ;  /* 0x00000002003e7825 */ /* 0x000fc600078e0298 */
[----:B------:R0:W2:Y:S01]  /*a7e0*/  LDG.E.U16 R153, desc[UR14][R68.64] ;  /* 0x0000000e44997981 */ /* 0x0000a2000c1e1500 */
[----:B-1----:R-:W-:-:S03]  /*a7f0*/  IMAD.WIDE R70, R0, 0x2, R176 ;  /* 0x0000000200467825 */ /* 0x002fc600078e02b0 */
[----:B------:R3:W2:Y:S01]  /*a800*/  LDG.E.U16 R221, desc[UR14][R64.64] ;  /* 0x0000000e40dd7981 */ /* 0x0006a2000c1e1500 */
[----:B0-----:R-:W-:-:S03]  /*a810*/  IMAD.WIDE R66, R0, 0x2, R168 ;  /* 0x0000000200427825 */ /* 0x001fc600078e02a8 */
[----:B------:R-:W2:Y:S01]  /*a820*/  LDL.64 R184, [R1+0x3f8] ;  /* 0x0003f80001b87983 */ /* 0x000ea20000100a00 */
[----:B------:R-:W-:-:S03]  /*a830*/  IMAD.WIDE R68, R0, 0x2, R170 ;  /* 0x0000000200447825 */ /* 0x000fc600078e02aa */
[----:B------:R-:W2:Y:S01]  /*a840*/  LDL.64 R168, [R1+0x3e0] ;  /* 0x0003e00001a87983 */ /* 0x000ea20000100a00 */
[----:B------:R-:W-:-:S03]  /*a850*/  IMAD.WIDE R246, R0, 0x2, R192 ;  /* 0x0000000200f67825 */ /* 0x000fc600078e02c0 */
[----:B------:R-:W2:Y:S04]  /*a860*/  LDL.64 R170, [R1+0x3f0] ;  /* 0x0003f00001aa7983 */ /* 0x000ea80000100a00 */
[----:B------:R-:W2:Y:S04]  /*a870*/  LDL.64 R180, [R1+0x3b8] ;  /* 0x0003b80001b47983 */ /* 0x000ea80000100a00 */
[----:B------:R4:W2:Y:S04]  /*a880*/  LDG.E.U16 R252, desc[UR14][R62.64] ;  /* 0x0000000e3efc7981 */ /* 0x0008a8000c1e1500 */
[----:B------:R2:W2:Y:S04]  /*a890*/  LDG.E.U16 R251, desc[UR14][R70.64] ;  /* 0x0000000e46fb7981 */ /* 0x0004a8000c1e1500 */
[----:B------:R-:W2:Y:S04]  /*a8a0*/  LDG.E.U16 R246, desc[UR14][R246.64] ;  /* 0x0000000ef6f67981 */ /* 0x000ea8000c1e1500 */
[----:B------:R0:W2:Y:S04]  /*a8b0*/  LDG.E.U16 R250, desc[UR14][R68.64] ;  /* 0x0000000e44fa7981 */ /* 0x0000a8000c1e1500 */
[----:B------:R1:W2:Y:S04]  /*a8c0*/  LDG.E.U16 R249, desc[UR14][R66.64] ;  /* 0x0000000e42f97981 */ /* 0x0002a8000c1e1500 */
[----:B------:R-:W2:Y:S04]  /*a8d0*/  LDL.64 R178, [R1+0x3a8] ;  /* 0x0003a80001b27983 */ /* 0x000ea80000100a00 */
[----:B------:R-:W2:Y:S01]  /*a8e0*/  LDL.64 R176, [R1+0x3a0] ;  /* 0x0003a00001b07983 */ /* 0x000ea20000100a00 */
[--C-:B------:R-:W-:Y:S01]  /*a8f0*/  SHF.R.U32.HI R51, RZ, 0xc, R60.reuse ;  /* 0x0000000cff337819 */ /* 0x100fe2000001163c */
[----:B------:R-:W-:Y:S01]  /*a900*/  FMUL R72, R72, UR6 ;  /* 0x0000000648487c20 */ /* 0x000fe20008400000 */
[--C-:B------:R-:W-:Y:S01]  /*a910*/  SHF.R.U32.HI R54, RZ, 0x9, R60.reuse ;  /* 0x00000009ff367819 */ /* 0x100fe2000001163c */
[----:B------:R-:W-:Y:S01]  /*a920*/  FMUL R56, R73, UR6 ;  /* 0x0000000649387c20 */ /* 0x000fe20008400000 */
[--C-:B------:R-:W-:Y:S01]  /*a930*/  SHF.R.U32.HI R55, RZ, 0x8, R60.reuse ;  /* 0x00000008ff377819 */ /* 0x100fe2000001163c */
[----:B------:R-:W-:Y:S01]  /*a940*/  FMUL R74, R74, UR6 ;  /* 0x000000064a4a7c20 */ /* 0x000fe20008400000 */
[----:B------:R-:W-:Y:S01]  /*a950*/  FMUL R76, R76, UR6 ;  /* 0x000000064c4c7c20 */ /* 0x000fe20008400000 */
[--C-:B------:R-:W-:Y:S01]  /*a960*/  SHF.R.U32.HI R57, RZ, 0x6, R60.reuse ;  /* 0x00000006ff397819 */ /* 0x100fe2000001163c */
[----:B------:R-:W-:Y:S01]  /*a970*/  FMUL R80, R80, UR6 ;  /* 0x0000000650507c20 */ /* 0x000fe20008400000 */
[--C-:B------:R-:W-:Y:S01]  /*a980*/  SHF.R.U32.HI R58, RZ, 0x5, R60.reuse ;  /* 0x00000005ff3a7819 */ /* 0x100fe2000001163c */
[----:B------:R-:W-:Y:S01]  /*a990*/  FMUL R81, R81, UR6 ;  /* 0x0000000651517c20 */ /* 0x000fe20008400000 */
[--C-:B------:R-:W-:Y:S01]  /*a9a0*/  SHF.R.U32.HI R59, RZ, 0x3, R60.reuse ;  /* 0x00000003ff3b7819 */ /* 0x100fe2000001163c */
[----:B------:R-:W-:Y:S01]  /*a9b0*/  FMUL R85, R85, UR6 ;  /* 0x0000000655557c20 */ /* 0x000fe20008400000 */
[----:B------:R-:W-:Y:S01]  /*a9c0*/  SHF.R.U32.HI R61, RZ, 0x2, R60 ;  /* 0x00000002ff3d7819 */ /* 0x000fe2000001163c */
[----:B------:R-:W2:Y:S04]  /*a9d0*/  LDL.64 R238, [R1+0x2f0] ;  /* 0x0002f00001ee7983 */ /* 0x000ea80000100a00 */
[----:B------:R-:W2:Y:S04]  /*a9e0*/  LDL.64 R236, [R1+0x2e8] ;  /* 0x0002e80001ec7983 */ /* 0x000ea80000100a00 */
[----:B------:R-:W2:Y:S04]  /*a9f0*/  LDL.64 R240, [R1+0x2f8] ;  /* 0x0002f80001f07983 */ /* 0x000ea80000100a00 */
[----:B------:R-:W2:Y:S04]  /*aa00*/  LDL.64 R234, [R1+0x2c0] ;  /* 0x0002c00001ea7983 */ /* 0x000ea80000100a00 */
[----:B------:R-:W2:Y:S04]  /*aa10*/  LDL.64 R232, [R1+0x2b8] ;  /* 0x0002b80001e87983 */ /* 0x000ea80000100a00 */
[----:B------:R-:W2:Y:S01]  /*aa20*/  LDL.64 R242, [R1+0x290] ;  /* 0x0002900001f27983 */ /* 0x000ea20000100a00 */
[----:B---3--:R-:W-:-:S03]  /*aa30*/  IMAD.WIDE R64, R0, 0x2, R166 ;  /* 0x0000000200407825 */ /* 0x008fc600078e02a6 */
[----:B------:R-:W3:Y:S01]  /*aa40*/  LDL.64 R166, [R1+0x3d0] ;  /* 0x0003d00001a67983 */ /* 0x000ee20000100a00 */
[----:B----4-:R-:W-:-:S03]  /*aa50*/  IMAD.WIDE R62, R0, 0x2, R158 ;  /* 0x00000002003e7825 */ /* 0x010fc600078e029e */
[----:B------:R4:W3:Y:S01]  /*aa60*/  LDG.E.U16 R248, desc[UR14][R64.64] ;  /* 0x0000000e40f87981 */ /* 0x0008e2000c1e1500 */
[----:B--2---:R-:W-:-:S03]  /*aa70*/  IMAD.WIDE R70, R0, 0x2, R174 ;  /* 0x0000000200467825 */ /* 0x004fc600078e02ae */
[----:B------:R-:W2:Y:S04]  /*aa80*/  LDL.64 R158, [R1+0x3c8] ;  /* 0x0003c800019e7983 */ /* 0x000ea80000100a00 */
[----:B------:R-:W2:Y:S04]  /*aa90*/  LDL.64 R174, [R1+0x3b0] ;  /* 0x0003b00001ae7983 */ /* 0x000ea80000100a00 */
[----:B------:R4:W2:Y:S01]  /*aaa0*/  LDG.E.U16 R247, desc[UR14][R62.64] ;  /* 0x0000000e3ef77981 */ /* 0x0008a2000c1e1500 */
[----:B0-----:R-:W-:-:S03]  /*aab0*/  IMAD.WIDE R68, R0, 0x2, R164 ;  /* 0x0000000200447825 */ /* 0x001fc600078e02a4 */
[----:B------:R-:W2:Y:S04]  /*aac0*/  LDL.64 R164, [R1+0x3c0] ;  /* 0x0003c00001a47983 */ /* 0x000ea80000100a00 */
[----:B------:R-:W2:Y:S01]  /*aad0*/  LDG.E.U16 R219, desc[UR14][R70.64] ;  /* 0x0000000e46db7981 */ /* 0x000ea2000c1e1500 */
[----:B-1----:R-:W-:-:S03]  /*aae0*/  IMAD.WIDE R66, R0, 0x2, R172 ;  /* 0x0000000200427825 */ /* 0x002fc600078e02ac */
[----:B------:R-:W2:Y:S01]  /*aaf0*/  LDL.64 R172, [R1+0x398] ;  /* 0x0003980001ac7983 */ /* 0x000ea20000100a00 */
[----:B----4-:R-:W-:-:S03]  /*ab00*/  IMAD.WIDE R64, R0, 0x2, R162 ;  /* 0x0000000200407825 */ /* 0x010fc600078e02a2 */
[----:B------:R-:W4:Y:S04]  /*ab10*/  LDL.64 R162, [R1+0x390] ;  /* 0x0003900001a27983 */ /* 0x000f280000100a00 */
[----:B------:R0:W4:Y:S04]  /*ab20*/  LDG.E.U16 R215, desc[UR14][R66.64] ;  /* 0x0000000e42d77981 */ /* 0x000128000c1e1500 */
[----:B------:R1:W4:Y:S04]  /*ab30*/  LDG.E.U16 R213, desc[UR14][R64.64] ;  /* 0x0000000e40d57981 */ /* 0x000328000c1e1500 */
[----:B------:R1:W4:Y:S01]  /*ab40*/  LDG.E.U16 R217, desc[UR14][R68.64] ;  /* 0x0000000e44d97981 */ /* 0x000322000c1e1500 */
[----:B------:R-:W-:-:S03]  /*ab50*/  IMAD.WIDE R62, R0, 0x2, R160 ;  /* 0x00000002003e7825 */ /* 0x000fc600078e02a0 */
[----:B------:R-:W4:Y:S01]  /*ab60*/  LDL.64 R160, [R1+0x388] ;  /* 0x0003880001a07983 */ /* 0x000f220000100a00 */
[----:B0-----:R-:W-:-:S03]  /*ab70*/  IMAD.WIDE R66, R0, 0x2, R182 ;  /* 0x0000000200427825 */ /* 0x001fc600078e02b6 */
[----:B------:R-:W4:Y:S04]  /*ab80*/  LDG.E.U16 R211, desc[UR14][R62.64] ;  /* 0x0000000e3ed37981 */ /* 0x000f28000c1e1500 */
[----:B------:R0:W4:Y:S01]  /*ab90*/  LDG.E.U16 R205, desc[UR14][R66.64] ;  /* 0x0000000e42cd7981 */ /* 0x000122000c1e1500 */
[----:B------:R-:W-:-:S04]  /*aba0*/  IMAD.WIDE R70, R0, 0x2, R184 ;  /* 0x0000000200467825 */ /* 0x000fc800078e02b8 */
[C---:B-1----:R-:W-:Y:S01]  /*abb0*/  IMAD.WIDE R64, R0.reuse, 0x2, R168 ;  /* 0x0000000200407825 */ /* 0x042fe200078e02a8 */
[----:B------:R2:W4:Y:S03]  /*abc0*/  LDG.E.U16 R209, desc[UR14][R70.64] ;  /* 0x0000000e46d17981 */ /* 0x000526000c1e1500 */
[C---:B------:R-:W-:Y:S01]  /*abd0*/  IMAD.WIDE R68, R0.reuse, 0x2, R170 ;  /* 0x0000000200447825 */ /* 0x040fe200078e02aa */
[----:B------:R1:W4:Y:S03]  /*abe0*/  LDG.E.U16 R203, desc[UR14][R64.64] ;  /* 0x0000000e40cb7981 */ /* 0x000326000c1e1500 */
[C---:B0-----:R-:W-:Y:S01]  /*abf0*/  IMAD.WIDE R66, R0.reuse, 0x2, R180 ;  /* 0x0000000200427825 */ /* 0x041fe200078e02b4 */
[----:B------:R-:W4:Y:S04]  /*ac00*/  LDL.64 R170, [R1+0x380] ;  /* 0x0003800001aa7983 */ /* 0x000f280000100a00 */
[----:B------:R4:W4:Y:S04]  /*ac10*/  LDG.E.U16 R196, desc[UR14][R66.64] ;  /* 0x0000000e42c47981 */ /* 0x000928000c1e1500 */
[----:B------:R-:W4:Y:S04]  /*ac20*/  LDL.64 R168, [R1+0x378] ;  /* 0x0003780001a87983 */ /* 0x000f280000100a00 */
[----:B------:R0:W4:Y:S01]  /*ac30*/  LDG.E.U16 R207, desc[UR14][R68.64] ;  /* 0x0000000e44cf7981 */ /* 0x000122000c1e1500 */
[----:B---3--:R-:W-:-:S03]  /*ac40*/  IMAD.WIDE R62, R0, 0x2, R166 ;  /* 0x00000002003e7825 */ /* 0x008fc600078e02a6 */
[----:B------:R-:W3:Y:S04]  /*ac50*/  LDL.64 R166, [R1+0x370] ;  /* 0x0003700001a67983 */ /* 0x000ee80000100a00 */
[----:B------:R0:W3:Y:S01]  /*ac60*/  LDG.E.U16 R201, desc[UR14][R62.64] ;  /* 0x0000000e3ec97981 */ /* 0x0000e2000c1e1500 */
[----:B--2---:R-:W-:-:S03]  /*ac70*/  IMAD.WIDE R70, R0, 0x2, R158 ;  /* 0x0000000200467825 */ /* 0x004fc600078e029e */
[----:B------:R-:W2:Y:S01]  /*ac80*/  LDL.64 R158, [R1+0x368] ;  /* 0x00036800019e7983 */ /* 0x000ea20000100a00 */
[----:B-1----:R-:W-:-:S03]  /*ac90*/  IMAD.WIDE R64, R0, 0x2, R174 ;  /* 0x0000000200407825 */ /* 0x002fc600078e02ae */
[----:B------:R-:W2:Y:S04]  /*aca0*/  LDG.E.U16 R199, desc[UR14][R70.64] ;  /* 0x0000000e46c77981 */ /* 0x000ea8000c1e1500 */
[----:B------:R1:W2:Y:S01]  /*acb0*/  LDG.E.U16 R195, desc[UR14][R64.64] ;  /* 0x0000000e40c37981 */ /* 0x0002a2000c1e1500 */
[----:B----4-:R-:W-:-:S03]  /*acc0*/  IMAD.WIDE R66, R0, 0x2, R162 ;  /* 0x0000000200427825 */ /* 0x010fc600078e02a2 */
[----:B------:R-:W4:Y:S04]  /*acd0*/  LDL.64 R174, [R1+0x358] ;  /* 0x0003580001ae7983 */ /* 0x000f280000100a00 */
[----:B------:R-:W4:Y:S01]  /*ace0*/  LDL.64 R162, [R1+0x348] ;  /* 0x0003480001a27983 */ /* 0x000f220000100a00 */
[----:B0-----:R-:W-:-:S03]  /*acf0*/  IMAD.WIDE R68, R0, 0x2, R164 ;  /* 0x0000000200447825 */ /* 0x001fc600078e02a4 */
[----:B------:R-:W4:Y:S01]  /*ad00*/  LDL.64 R164, [R1+0x360] ;  /* 0x0003600001a47983 */ /* 0x000f220000100a00 */
[----:B------:R-:W-:-:S03]  /*ad10*/  IMAD.WIDE R62, R0, 0x2, R178 ;  /* 0x00000002003e7825 */ /* 0x000fc600078e02b2 */
[----:B------:R0:W4:Y:S01]  /*ad20*/  LDG.E.U16 R197, desc[UR14][R68.64] ;  /* 0x0000000e44c57981 */ /* 0x000122000c1e1500 */
[----:B-1----:R-:W-:-:S03]  /*ad30*/  IMAD.WIDE R64, R0, 0x2, R160 ;  /* 0x0000000200407825 */ /* 0x002fc600078e02a0 */
[----:B------:R1:W4:Y:S04]  /*ad40*/  LDG.E.U16 R193, desc[UR14][R62.64] ;  /* 0x0000000e3ec17981 */ /* 0x000328000c1e1500 */
[----:B------:R-:W4:Y:S01]  /*ad50*/  LDL.64 R160, [R1+0x340] ;  /* 0x0003400001a07983 */ /* 0x000f220000100a00 */
[----:B0-----:R-:W-:-:S03]  /*ad60*/  IMAD.WIDE R68, R0, 0x2, R172 ;  /* 0x0000000200447825 */ /* 0x001fc600078e02ac */
[----:B------:R-:W4:Y:S04]  /*ad70*/  LDG.E.U16 R189, desc[UR14][R66.64] ;  /* 0x0000000e42bd7981 */ /* 0x000f28000c1e1500 */
[----:B------:R-:W4:Y:S01]  /*ad80*/  LDG.E.U16 R190, desc[UR14][R68.64] ;  /* 0x0000000e44be7981 */ /* 0x000f22000c1e1500 */
[----:B------:R-:W-:-:S03]  /*ad90*/  IMAD.WIDE R70, R0, 0x2, R176 ;  /* 0x0000000200467825 */ /* 0x000fc600078e02b0 */
[----:B------:R-:W4:Y:S04]  /*ada0*/  LDG.E.U16 R187, desc[UR14][R64.64] ;  /* 0x0000000e40bb7981 */ /* 0x000f28000c1e1500 */
[----:B------:R0:W4:Y:S01]  /*adb0*/  LDG.E.U16 R191, desc[UR14][R70.64] ;  /* 0x0000000e46bf7981 */ /* 0x000122000c1e1500 */
[----:B------:R-:W-:Y:S02]  /*adc0*/  LOP3.LUT P5, RZ, R51, 0x1, RZ, 0xc0, !PT ;  /* 0x0000000133ff7812 */ /* 0x000fe400078ac0ff */
[----:B------:R-:W-:Y:S01]  /*add0*/  FSEL R56, R56, -INF , !P2 ;  /* 0xff80000038387808 */ /* 0x000fe20005000000 */
[----:B------:R-:W4:Y:S01]  /*ade0*/  LDL.64 R172, [R1+0x350] ;  /* 0x0003500001ac7983 */ /* 0x000f220000100a00 */
[----:B-1----:R-:W-:-:S03]  /*adf0*/  IMAD.WIDE R62, R0, 0x2, R170 ;  /* 0x00000002003e7825 */ /* 0x002fc600078e02aa */
[----:B------:R-:W4:Y:S01]  /*ae00*/  LDL.64 R170, [R1+0x338] ;  /* 0x0003380001aa7983 */ /* 0x000f220000100a00 */
[----:B0-----:R-:W-:-:S04]  /*ae10*/  IMAD.WIDE R70, R0, 0x2, R168 ;  /* 0x0000000200467825 */ /* 0x001fc800078e02a8 */
[C---:B---3--:R-:W-:Y:S01]  /*ae20*/  IMAD.WIDE R68, R0.reuse, 0x2, R166 ;  /* 0x0000000200447825 */ /* 0x048fe200078e02a6 */
[----:B------:R-:W3:Y:S04]  /*ae30*/  LDL.64 R168, [R1+0x330] ;  /* 0x0003300001a87983 */ /* 0x000ee80000100a00 */
[----:B------:R0:W3:Y:S01]  /*ae40*/  LDG.E.U16 R181, desc[UR14][R68.64] ;  /* 0x0000000e44b57981 */ /* 0x0000e2000c1e1500 */
[----:B--2---:R-:W-:-:S03]  /*ae50*/  IMAD.WIDE R66, R0, 0x2, R158 ;  /* 0x0000000200427825 */ /* 0x004fc600078e029e */
[----:B------:R-:W2:Y:S04]  /*ae60*/  LDL.64 R166, [R1+0x320] ;  /* 0x0003200001a67983 */ /* 0x000ea80000100a00 */
[----:B------:R1:W2:Y:S01]  /*ae70*/  LDG.E.U16 R179, desc[UR14][R66.64] ;  /* 0x0000000e42b37981 */ /* 0x0002a2000c1e1500 */
[C---:B----4-:R-:W-:Y:S01]  /*ae80*/  IMAD.WIDE R64, R0.reuse, 0x2, R164 ;  /* 0x0000000200407825 */ /* 0x050fe200078e02a4 */
[----:B------:R-:W-:Y:S02]  /*ae90*/  SHF.R.U32.HI R51, RZ, 0xa, R60 ;  /* 0x0000000aff337819 */ /* 0x000fe4000001163c */
[----:B------:R-:W4:Y:S01]  /*aea0*/  LDL.64 R164, [R1+0x318] ;  /* 0x0003180001a47983 */ /* 0x000f220000100a00 */
[----:B0-----:R-:W-:-:S03]  /*aeb0*/  IMAD.WIDE R68, R0, 0x2, R162 ;  /* 0x0000000200447825 */ /* 0x001fc600078e02a2 */
[----:B------:R-:W4:Y:S01]  /*aec0*/  LDL.64 R162, [R1+0x310] ;  /* 0x0003100001a27983 */ /* 0x000f220000100a00 */
[----:B------:R-:W-:-:S03]  /*aed0*/  LOP3.LUT P2, RZ, R55, 0x1, RZ, 0xc0, !PT ;  /* 0x0000000137ff7812 */ /* 0x000fc6000784c0ff */
[----:B------:R-:W4:Y:S01]  /*aee0*/  LDL.64 R158, [R1+0x328] ;  /* 0x00032800019e7983 */ /* 0x000f220000100a00 */
[----:B-1----:R-:W-:-:S03]  /*aef0*/  IMAD.WIDE R66, R0, 0x2, R160 ;  /* 0x0000000200427825 */ /* 0x002fc600078e02a0 */
[----:B------:R-:W4:Y:S01]  /*af00*/  LDL.64 R160, [R1+0x308] ;  /* 0x0003080001a07983 */ /* 0x000f220000100a00 */
[----:B------:R-:W-:Y:S02]  /*af10*/  LOP3.LUT P4, RZ, R51, 0x1, RZ, 0xc0, !PT ;  /* 0x0000000133ff7812 */ /* 0x000fe4000788c0ff */
[----:B------:R-:W-:Y:S01]  /*af20*/  FSEL R51, R72, -INF , !P6 ;  /* 0xff80000048337808 */ /* 0x000fe20007000000 */
[----:B------:R0:W4:Y:S01]  /*af30*/  LDG.E.U16 R177, desc[UR14][R64.64] ;  /* 0x0000000e40b17981 */ /* 0x000122000c1e1500 */
[----:B------:R-:W-:Y:S02]  /*af40*/  LOP3.LUT P6, RZ, R54, 0x1, RZ, 0xc0, !PT ;  /* 0x0000000136ff7812 */ /* 0x000fe400078cc0ff */
[----:B------:R-:W-:Y:S01]  /*af50*/  SHF.R.U32.HI R54, RZ, 0x7, R60 ;  /* 0x00000007ff367819 */ /* 0x000fe2000001163c */
[----:B------:R1:W4:Y:S01]  /*af60*/  LDG.E.U16 R185, desc[UR14][R62.64] ;  /* 0x0000000e3eb97981 */ /* 0x000322000c1e1500 */
[----:B------:R-:W-:Y:S02]  /*af70*/  FSEL R55, R74, -INF , !P1 ;  /* 0xff8000004a377808 */ /* 0x000fe40004800000 */
[----:B------:R-:W-:Y:S01]  /*af80*/  LOP3.LUT P1, RZ, R54, 0x1, RZ, 0xc0, !PT ;  /* 0x0000000136ff7812 */ /* 0x000fe2000782c0ff */
[----:B------:R-:W4:Y:S01]  /*af90*/  LDG.E.U16 R152, desc[UR14][R66.64] ;  /* 0x0000000e42987981 */ /* 0x000f22000c1e1500 */
[----:B------:R-:W-:-:S02]  /*afa0*/  FSEL R54, R76, -INF , !P3 ;  /* 0xff8000004c367808 */ /* 0x000fc40005800000 */
[----:B------:R-:W-:Y:S01]  /*afb0*/  LOP3.LUT P3, RZ, R57, 0x1, RZ, 0xc0, !PT ;  /* 0x0000000139ff7812 */ /* 0x000fe2000786c0ff */
[----:B------:R-:W-:Y:S01]  /*afc0*/  FMUL R57, R77, UR6 ;  /* 0x000000064d397c20 */ /* 0x000fe20008400000 */
[----:B------:R-:W-:Y:S01]  /*afd0*/  FMUL R77, R84, UR6 ;  /* 0x00000006544d7c20 */ /* 0x000fe20008400000 */
[----:B------:R-:W4:Y:S03]  /*afe0*/  LDG.E.U16 R183, desc[UR14][R70.64] ;  /* 0x0000000e46b77981 */ /* 0x000f26000c1e1500 */
[----:B------:R-:W-:Y:S02]  /*aff0*/  FSEL R57, R57, -INF , !P4 ;  /* 0xff80000039397808 */ /* 0x000fe40006000000 */
[----:B------:R-:W-:Y:S02]  /*b000*/  LOP3.LUT P4, RZ, R58, 0x1, RZ, 0xc0, !PT ;  /* 0x000000013aff7812 */ /* 0x000fe4000788c0ff */
[----:B------:R-:W-:-:S02]  /*b010*/  FSEL R58, R80, -INF , !P1 ;  /* 0xff800000503a7808 */ /* 0x000fc40004800000 */
[----:B------:R-:W-:Y:S02]  /*b020*/  LOP3.LUT P1, RZ, R59, 0x1, RZ, 0xc0, !PT ;  /* 0x000000013bff7812 */ /* 0x000fe4000782c0ff */
[----:B------:R-:W-:Y:S02]  /*b030*/  FSEL R59, R81, -INF , !P3 ;  /* 0xff800000513b7808 */ /* 0x000fe40005800000 */
[----:B------:R-:W-:Y:S02]  /*b040*/  LOP3.LUT P3, RZ, R61, 0x1, RZ, 0xc0, !PT ;  /* 0x000000013dff7812 */ /* 0x000fe4000786c0ff */
[----:B------:R-:W-:Y:S01]  /*b050*/  SHF.R.U32.HI R61, RZ, 0x4, R60 ;  /* 0x00000004ff3d7819 */ /* 0x000fe2000001163c */
[----:B0-----:R-:W-:Y:S01]  /*b060*/  IMAD.WIDE R64, R0, 0x2, R170 ;  /* 0x0000000200407825 */ /* 0x001fe200078e02aa */
[----:B------:R-:W-:Y:S01]  /*b070*/  FSEL R77, R77, -INF , !P1 ;  /* 0xff8000004d4d7808 */ /* 0x000fe20004800000 */
[----:B------:R-:W4:Y:S01]  /*b080*/  LDG.E.U16 R171, desc[UR14][R68.64] ;  /* 0x0000000e44ab7981 */ /* 0x000f22000c1e1500 */
[----:B------:R-:W-:-:S02]  /*b090*/  LOP3.LUT P1, RZ, R61, 0x1, RZ, 0xc0, !PT ;  /* 0x000000013dff7812 */ /* 0x000fc4000782c0ff */
[----:B------:R-:W-:Y:S02]  /*b0a0*/  FSEL R61, R85, -INF , !P3 ;  /* 0xff800000553d7808 */ /* 0x000fe40005800000 */
[----:B------:R-:W4:Y:S01]  /*b0b0*/  LDG.E.U16 R85, desc[UR14][R64.64] ;  /* 0x0000000e40557981 */ /* 0x000f22000c1e1500 */
[----:B-1----:R-:W-:Y:S01]  /*b0c0*/  IMAD.WIDE R62, R0, 0x2, R174 ;  /* 0x00000002003e7825 */ /* 0x002fe200078e02ae */
[----:B------:R-:W-:-:S04]  /*b0d0*/  SHF.R.U32.HI R60, RZ, 0x1, R60 ;  /* 0x00000001ff3c7819 */ /* 0x000fc8000001163c */
[----:B------:R3:W4:Y:S01]  /*b0e0*/  LDG.E.U16 R175, desc[UR14][R62.64] ;  /* 0x0000000e3eaf7981 */ /* 0x000722000c1e1500 */
[----:B------:R-:W-:Y:S01]  /*b0f0*/  LOP3.LUT P3, RZ, R60, 0x1, RZ, 0xc0, !PT ;  /* 0x000000013cff7812 */ /* 0x000fe2000786c0ff */
[----:B---3--:R-:W-:-:S05]  /*b100*/  IMAD.WIDE R62, R0, 0x2, R168 ;  /* 0x00000002003e7825 */ /* 0x008fca00078e02a8 */
[----:B------:R0:W3:Y:S01]  /*b110*/  LDG.E.U16 R60, desc[UR14][R62.64] ;  /* 0x0000000e3e3c7981 */ /* 0x0000e2000c1e1500 */
[----:B--2---:R-:W-:-:S03]  /*b120*/  IMAD.WIDE R72, R0, 0x2, R166 ;  /* 0x0000000200487825 */ /* 0x004fc600078e02a6 */
[----:B------:R-:W2:Y:S01]  /*b130*/  LDL.64 R166, [R1+0x2d8] ;  /* 0x0002d80001a67983 */ /* 0x000ea20000100a00 */
[----:B----4-:R-:W-:-:S03]  /*b140*/  IMAD.WIDE R66, R0, 0x2, R160 ;  /* 0x0000000200427825 */ /* 0x010fc600078e02a0 */
[----:B------:R-:W4:Y:S01]  /*b150*/  LDG.E.U16 R72, desc[UR14][R72.64] ;  /* 0x0000000e48487981 */ /* 0x000f22000c1e1500 */
[----:B------:R-:W-:-:S03]  /*b160*/  IMAD.WIDE R64, R0, 0x2, R162 ;  /* 0x0000000200407825 */ /* 0x000fc600078e02a2 */
[----:B------:R-:W3:Y:S04]  /*b170*/  LDL.64 R160, [R1+0x2c8] ;  /* 0x0002c80001a07983 */ /* 0x000ee80000100a00 */
[----:B------:R-:W4:Y:S01]  /*b180*/  LDL.64 R162, [R1+0x2d0] ;  /* 0x0002d00001a27983 */ /* 0x000f220000100a00 */
[----:B0-----:R-:W-:-:S03]  /*b190*/  IMAD.WIDE R62, R0, 0x2, R164 ;  /* 0x00000002003e7825 */ /* 0x001fc600078e02a4 */
[----:B------:R-:W3:Y:S01]  /*b1a0*/  LDL.64 R164, [R1+0x2e0] ;  /* 0x0002e00001a47983 */ /* 0x000ee20000100a00 */
[----:B------:R-:W-:-:S03]  /*b1b0*/  IMAD.WIDE R68, R0, 0x2, R158 ;  /* 0x0000000200447825 */ /* 0x000fc600078e029e */
[----:B------:R-:W3:Y:S01]  /*b1c0*/  LDL.64 R158, [R1+0x300] ;  /* 0x00030000019e7983 */ /* 0x000ee20000100a00 */
[----:B------:R-:W-:-:S03]  /*b1d0*/  IMAD.WIDE R70, R0, 0x2, R172 ;  /* 0x0000000200467825 */ /* 0x000fc600078e02ac */
[----:B------:R-:W3:Y:S01]  /*b1e0*/  LDG.E.U16 R64, desc[UR14][R64.64] ;  /* 0x0000000e40407981 */ /* 0x000ee2000c1e1500 */
[----:B------:R-:W-:-:S03]  /*b1f0*/  IMAD.WIDE R80, R0, 0x2, R238 ;  /* 0x0000000200507825 */ /* 0x000fc600078e02ee */
[----:B------:R-:W3:Y:S04]  /*b200*/  LDL.64 R238, [R1+0x288] ;  /* 0x0002880001ee7983 */ /* 0x000ee80000100a00 */
[----:B------:R0:W3:Y:S04]  /*b210*/  LDG.E.U16 R173, desc[UR14][R70.64] ;  /* 0x0000000e46ad7981 */ /* 0x0000e8000c1e1500 */
[----:B------:R1:W3:Y:S04]  /*b220*/  LDG.E.U16 R76, desc[UR14][R68.64] ;  /* 0x0000000e444c7981 */ /* 0x0002e8000c1e1500 */
[----:B------:R2:W3:Y:S01]  /*b230*/  LDG.E.U16 R169, desc[UR14][R66.64] ;  /* 0x0000000e42a97981 */ /* 0x0004e2000c1e1500 */
[----:B0-----:R-:W-:-:S03]  /*b240*/  IMAD.WIDE R70, R0, 0x2, R236 ;  /* 0x0000000200467825 */ /* 0x001fc600078e02ec */
[----:B------:R-:W3:Y:S01]  /*b250*/  LDL.64 R236, [R1+0x280] ;  /* 0x0002800001ec7983 */ /* 0x000ee20000100a00 */
[----:B-1----:R-:W-:-:S03]  /*b260*/  IMAD.WIDE R68, R0, 0x2, R240 ;  /* 0x0000000200447825 */ /* 0x002fc600078e02f0 */
[----:B------:R-:W3:Y:S04]  /*b270*/  LDL.64 R240, [R1+0x278] ;  /* 0x0002780001f07983 */ /* 0x000ee80000100a00 */
[----:B------:R-:W3:Y:S04]  /*b280*/  LDG.E.U16 R74, desc[UR14][R70.64] ;  /* 0x0000000e464a7981 */ /* 0x000ee8000c1e1500 */
[----:B------:R-:W3:Y:S04]  /*b290*/  LDG.E.U16 R62, desc[UR14][R62.64] ;  /* 0x0000000e3e3e7981 */ /* 0x000ee8000c1e1500 */
[----:B------:R-:W3:Y:S04]  /*b2a0*/  LDG.E.U16 R68, desc[UR14][R68.64] ;  /* 0x0000000e44447981 */ /* 0x000ee8000c1e1500 */
[----:B------:R-:W3:Y:S01]  /*b2b0*/  LDG.E.U16 R81, desc[UR14][R80.64] ;  /* 0x0000000e50517981 */ /* 0x000ee2000c1e1500 */
[----:B--2---:R-:W-:-:S03]  /*b2c0*/  IMAD.WIDE R66, R0, 0x2, R166 ;  /* 0x0000000200427825 */ /* 0x004fc600078e02a6 */
[----:B------:R-:W2:Y:S04]  /*b2d0*/  LDL.64 R166, [R1+0x2b0] ;  /* 0x0002b00001a67983 */ /* 0x000ea80000100a00 */
[----:B------:R0:W2:Y:S02]  /*b2e0*/  LDG.E.U16 R63, desc[UR14][R66.64] ;  /* 0x0000000e423f7981 */ /* 0x0000a4000c1e1500 */
[C---:B0-----:R-:W-:Y:S02]  /*b2f0*/  IMAD.WIDE R66, R0.reuse, 0x2, R234 ;  /* 0x0000000200427825 */ /* 0x041fe400078e02ea */
[----:B------:R-:W2:Y:S04]  /*b300*/  LDL.64 R234, [R1+0x270] ;  /* 0x0002700001ea7983 */ /* 0x000ea80000100a00 */
[----:B------:R-:W2:Y:S01]  /*b310*/  LDG.E.U16 R67, desc[UR14][R66.64] ;  /* 0x0000000e42437981 */ /* 0x000ea2000c1e1500 */
[----:B----4-:R-:W-:-:S04]  /*b320*/  IMAD.WIDE R162, R0, 0x2, R162 ;  /* 0x0000000200a27825 */ /* 0x010fc800078e02a2 */
[C---:B---3--:R-:W-:Y:S01]  /*b330*/  IMAD.WIDE R160, R0.reuse, 0x2, R160 ;  /* 0x0000000200a07825 */ /* 0x048fe200078e02a0 */
[----:B------:R-:W3:Y:S04]  /*b340*/  LDG.E.U16 R65, desc[UR14][R162.64] ;  /* 0x0000000ea2417981 */ /* 0x000ee8000c1e1500 */
[----:B------:R-:W4:Y:S04]  /*b350*/  LDG.E.U16 R170, desc[UR14][R160.64] ;  /* 0x0000000ea0aa7981 */ /* 0x000f28000c1e1500 */
[----:B------:R-:W2:Y:S04]  /*b360*/  LDL.64 R162, [R1+0x2a0] ;  /* 0x0002a00001a27983 */ /* 0x000ea80000100a00 */
[----:B------:R-:W3:Y:S01]  /*b370*/  LDL.64 R160, [R1+0x298] ;  /* 0x0002980001a07983 */ /* 0x000ee20000100a00 */
[----:B------:R-:W-:-:S03]  /*b380*/  IMAD.WIDE R70, R0, 0x2, R164 ;  /* 0x0000000200467825 */ /* 0x000fc600078e02a4 */
[----:B------:R-:W4:Y:S01]  /*b390*/  LDL.64 R164, [R1+0x2a8] ;  /* 0x0002a80001a47983 */ /* 0x000f220000100a00 */
[----:B------:R-:W-:-:S03]  /*b3a0*/  IMAD.WIDE R158, R0, 0x2, R158 ;  /* 0x00000002009e7825 */ /* 0x000fc600078e029e */
[----:B------:R-:W4:Y:S04]  /*b3b0*/  LDG.E.U16 R70, desc[UR14][R70.64] ;  /* 0x0000000e46467981 */ /* 0x000f28000c1e1500 */
[----:B------:R0:W4:Y:S02]  /*b3c0*/  LDG.E.U16 R168, desc[UR14][R158.64] ;  /* 0x0000000e9ea87981 */ /* 0x000124000c1e1500 */
[C---:B0-----:R-:W-:Y:S02]  /*b3d0*/  IMAD.WIDE R158, R0.reuse, 0x2, R232 ;  /* 0x00000002009e7825 */ /* 0x041fe400078e02e8 */
[----:B------:R-:W4:Y:S04]  /*b3e0*/  LDL.64 R232, [R1+0x268] ;  /* 0x0002680001e87983 */ /* 0x000f280000100a00 */
[----:B------:R0:W4:Y:S02]  /*b3f0*/  LDG.E.U16 R84, desc[UR14][R158.64] ;  /* 0x0000000e9e547981 */ /* 0x000124000c1e1500 */
[----:B0-----:R-:W-:-:S02]  /*b400*/  IMAD.WIDE R158, R0, 0x2, R242 ;  /* 0x00000002009e7825 */ /* 0x001fc400078e02f2 */
[----:B------:R-:W4:Y:S04]  /*b410*/  LDL.64 R242, [R1+0x238] ;  /* 0x0002380001f27983 */ /* 0x000f280000100a00 */
[----:B------:R0:W4:Y:S02]  /*b420*/  LDG.E.U16 R66, desc[UR14][R158.64] ;  /* 0x0000000e9e427981 */ /* 0x000124000c1e1500 */
[C---:B0-----:R-:W-:Y:S02]  /*b430*/  IMAD.WIDE R158, R0.reuse, 0x2, R238 ;  /* 0x00000002009e7825 */ /* 0x041fe400078e02ee */
[----:B------:R-:W4:Y:S04]  /*b440*/  LDL.64 R238, [R1+0x248] ;  /* 0x0002480001ee7983 */ /* 0x000f280000100a00 */
[----:B------:R-:W4:Y:S04]  /*b450*/  LDG.E.U16 R172, desc[UR14][R158.64] ;  /* 0x0000000e9eac7981 */ /* 0x000f28000c1e1500 */
[----:B------:R-:W4:Y:S01]  /*b460*/  LDL.64 R158, [R1+0x260] ;  /* 0x00026000019e7983 */ /* 0x000f220000100a00 */
[----:B--2---:R-:W-:-:S04]  /*b470*/  IMAD.WIDE R162, R0, 0x2, R162 ;  /* 0x0000000200a27825 */ /* 0x004fc800078e02a2 */
[C---:B---3--:R-:W-:Y:S01]  /*b480*/  IMAD.WIDE R160, R0.reuse, 0x2, R160 ;  /* 0x0000000200a07825 */ /* 0x048fe200078e02a0 */
[----:B------:R0:W2:Y:S03]  /*b490*/  LDG.E.U16 R71, desc[UR14][R162.64] ;  /* 0x0000000ea2477981 */ /* 0x0000a6000c1e1500 */
[C---:B----4-:R-:W-:Y:S01]  /*b4a0*/  IMAD.WIDE R164, R0.reuse, 0x2, R164 ;  /* 0x0000000200a47825 */ /* 0x050fe200078e02a4 */
[----:B------:R1:W3:Y:S04]  /*b4b0*/  LDG.E.U16 R69, desc[UR14][R160.64] ;  /* 0x0000000ea0457981 */ /* 0x0002e8000c1e1500 */
[----:B------:R4:W2:Y:S01]  /*b4c0*/  LDG.E.U16 R73, desc[UR14][R164.64] ;  /* 0x0000000ea4497981 */ /* 0x0008a2000c1e1500 */
[----:B0-----:R-:W-:-:S03]  /*b4d0*/  IMAD.WIDE R162, R0, 0x2, R240 ;  /* 0x0000000200a27825 */ /* 0x001fc600078e02f0 */
[----:B------:R-:W3:Y:S01]  /*b4e0*/  LDL.64 R240, [R1+0x230] ;  /* 0x0002300001f07983 */ /* 0x000ee20000100a00 */
[----:B-1----:R-:W-:-:S03]  /*b4f0*/  IMAD.WIDE R160, R0, 0x2, R236 ;  /* 0x0000000200a07825 */ /* 0x002fc600078e02ec */
[----:B------:R-:W2:Y:S04]  /*b500*/  LDG.E.U16 R176, desc[UR14][R162.64] ;  /* 0x0000000ea2b07981 */ /* 0x000ea8000c1e1500 */
[----:B------:R-:W3:Y:S01]  /*b510*/  LDL.64 R236, [R1+0x240] ;  /* 0x0002400001ec7983 */ /* 0x000ee20000100a00 */
[----:B----4-:R-:W-:-:S03]  /*b520*/  IMAD.WIDE R164, R0, 0x2, R234 ;  /* 0x0000000200a47825 */ /* 0x010fc600078e02ea */
[----:B------:R-:W4:Y:S04]  /*b530*/  LDL.64 R234, [R1+0x228] ;  /* 0x0002280001ea7983 */ /* 0x000f280000100a00 */
[----:B------:R-:W2:Y:S01]  /*b540*/  LDL.64 R162, [R1+0x250] ;  /* 0x0002500001a27983 */ /* 0x000ea20000100a00 */
[----:B------:R-:W-:-:S03]  /*b550*/  IMAD.WIDE R166, R0, 0x2, R166 ;  /* 0x0000000200a67825 */ /* 0x000fc600078e02a6 */
[----:B------:R-:W4:Y:S04]  /*b560*/  LDG.E.U16 R174, desc[UR14][R160.64] ;  /* 0x0000000ea0ae7981 */ /* 0x000f28000c1e1500 */
[----:B------:R0:W4:Y:S04]  /*b570*/  LDG.E.U16 R80, desc[UR14][R166.64] ;  /* 0x0000000ea6507981 */ /* 0x000128000c1e1500 */
[----:B------:R1:W4:Y:S04]  /*b580*/  LDG.E.U16 R178, desc[UR14][R164.64] ;  /* 0x0000000ea4b27981 */ /* 0x000328000c1e1500 */
[----:B------:R-:W4:Y:S01]  /*b590*/  LDL.64 R160, [R1+0x258] ;  /* 0x0002580001a07983 */ /* 0x000f220000100a00 */
[----:B0-----:R-:W-:-:S03]  /*b5a0*/  IMAD.WIDE R166, R0, 0x2, R232 ;  /* 0x0000000200a67825 */ /* 0x001fc600078e02e8 */
[----:B------:R-:W4:Y:S04]  /*b5b0*/  LDL.64 R232, [R1+0x220] ;  /* 0x0002200001e87983 */ /* 0x000f280000100a00 */
[----:B------:R3:W4:Y:S01]  /*b5c0*/  LDG.E.U16 R180, desc[UR14][R166.64] ;  /* 0x0000000ea6b47981 */ /* 0x000722000c1e1500 */
[----:B-1----:R-:W-:-:S03]  /*b5d0*/  IMAD.WIDE R164, R0, 0x2, R238 ;  /* 0x0000000200a47825 */ /* 0x002fc600078e02ee */
[----:B------:R-:W4:Y:S04]  /*b5e0*/  LDL.64 R238, [R1+0x218] ;  /* 0x0002180001ee7983 */ /* 0x000f280000100a00 */
[----:B------:R-:W4:Y:S01]  /*b5f0*/  LDG.E.U16 R188, desc[UR14][R164.64] ;  /* 0x0000000ea4bc7981 */ /* 0x000f22000c1e1500 */
[----:B---3--:R-:W-:-:S03]  /*b600*/  IMAD.WIDE R166, R0, 0x2, R236 ;  /* 0x0000000200a67825 */ /* 0x008fc600078e02ec */
[----:B------:R-:W3:Y:S01]  /*b610*/  LDL.64 R236, [R1+0x210] ;  /* 0x0002100001ec7983 */ /* 0x000ee20000100a00 */
[----:B------:R-:W-:-:S03]  /*b620*/  IMAD.WIDE R158, R0, 0x2, R158 ;  /* 0x00000002009e7825 */ /* 0x000fc600078e029e */
[----:B------:R-:W3:Y:S01]  /*b630*/  LDG.E.U16 R166, desc[UR14][R166.64] ;  /* 0x0000000ea6a67981 */ /* 0x000ee2000c1e1500 */
[----:B--2---:R-:W-:-:S03]  /*b640*/  IMAD.WIDE R162, R0, 0x2, R162 ;  /* 0x0000000200a27825 */ /* 0x004fc600078e02a2 */
[----:B------:R-:W2:Y:S04]  /*b650*/  LDG.E.U16 R182, desc[UR14][R158.64] ;  /* 0x0000000e9eb67981 */ /* 0x000ea8000c1e1500 */
[----:B------:R4:W2:Y:S02]  /*b660*/  LDG.E.U16 R186, desc[UR14][R162.64] ;  /* 0x0000000ea2ba7981 */ /* 0x0008a4000c1e1500 */
[C---:B----4-:R-:W-:Y:S02]  /*b670*/  IMAD.WIDE R162, R0.reuse, 0x2, R234 ;  /* 0x0000000200a27825 */ /* 0x050fe400078e02ea */
[----:B------:R-:W4:Y:S02]  /*b680*/  LDL.64 R234, [R1+0x208] ;  /* 0x0002080001ea7983 */ /* 0x000f240000100a00 */
[----:B------:R-:W-:-:S02]  /*b690*/  IMAD.WIDE R158, R0, 0x2, R242 ;  /* 0x00000002009e7825 */ /* 0x000fc400078e02f2 */
[----:B------:R-:W2:Y:S02]  /*b6a0*/  LDG.E.U16 R194, desc[UR14][R162.64] ;  /* 0x0000000ea2c27981 */ /* 0x000ea4000c1e1500 */
[C---:B------:R-:W-:Y:S02]  /*b6b0*/  IMAD.WIDE R164, R0.reuse, 0x2, R232 ;  /* 0x0000000200a47825 */ /* 0x040fe400078e02e8 */
[----:B------:R-:W2:Y:S02]  /*b6c0*/  LDL.64 R232, [R1+0x200] ;  /* 0x0002000001e87983 */ /* 0x000ea40000100a00 */
[C---:B------:R-:W-:Y:S02]  /*b6d0*/  IMAD.WIDE R160, R0.reuse, 0x2, R160 ;  /* 0x0000000200a07825 */ /* 0x040fe400078e02a0 */
[----:B------:R0:W2:Y:S04]  /*b6e0*/  LDG.E.U16 R167, desc[UR14][R158.64] ;  /* 0x0000000e9ea77981 */ /* 0x0000a8000c1e1500 */
[----:B------:R1:W2:Y:S04]  /*b6f0*/  LDG.E.U16 R184, desc[UR14][R160.64] ;  /* 0x0000000ea0b87981 */ /* 0x0002a8000c1e1500 */
[----:B------:R-:W2:Y:S01]  /*b700*/  LDG.E.U16 R164, desc[UR14][R164.64] ;  /* 0x0000000ea4a47981 */ /* 0x000ea2000c1e1500 */
[----:B0-----:R-:W-:-:S03]  /*b710*/  IMAD.WIDE R158, R0, 0x2, R238 ;  /* 0x00000002009e7825 */ /* 0x001fc600078e02ee */
[----:B------:R-:W2:Y:S01]  /*b720*/  LDL.64 R238, [R1+0x1f8] ;  /* 0x0001f80001ee7983 */ /* 0x000ea20000100a00 */
[----:B-1----:R-:W-:-:S03]  /*b730*/  IMAD.WIDE R160, R0, 0x2, R240 ;  /* 0x0000000200a07825 */ /* 0x002fc600078e02f0 */
[----:B------:R-:W2:Y:S04]  /*b740*/  LDL.64 R240, [R1+0x1b0] ;  /* 0x0001b00001f07983 */ /* 0x000ea80000100a00 */
[----:B------:R0:W2:Y:S04]  /*b750*/  LDG.E.U16 R192, desc[UR14][R160.64] ;  /* 0x0000000ea0c07981 */ /* 0x0000a8000c1e1500 */
[----:B------:R4:W2:Y:S04]  /*b760*/  LDG.E.U16 R165, desc[UR14][R158.64] ;  /* 0x0000000e9ea57981 */ /* 0x0008a8000c1e1500 */
[----:B------:R-:W2:Y:S01]  /*b770*/  LDL.64 R242, [R1+0x1a0] ;  /* 0x0001a00001f27983 */ /* 0x000ea20000100a00 */
[----:B0-----:R-:W-:-:S04]  /*b780*/  FMNMX R160, R10, R5, !PT ;  /* 0x000000050aa07209 */ /* 0x001fc80007800000 */
[----:B------:R-:W-:Y:S01]  /*b790*/  FMNMX R162, R7, R160, !PT ;  /* 0x000000a007a27209 */ /* 0x000fe20007800000 */
[C---:B---3--:R-:W-:Y:S02]  /*b7a0*/  IMAD.WIDE R160, R0.reuse, 0x2, R236 ;  /* 0x0000000200a07825 */ /* 0x048fe400078e02ec */
[----:B------:R-:W3:Y:S02]  /*b7b0*/  LDL.64 R236, [R1+0x1f0] ;  /* 0x0001f00001ec7983 */ /* 0x000ee40000100a00 */
[C---:B----4-:R-:W-:Y:S01]  /*b7c0*/  IMAD.WIDE R158, R0.reuse, 0x2, R234 ;  /* 0x00000002009e7825 */ /* 0x050fe200078e02ea */
[----:B------:R-:W-:Y:S01]  /*b7d0*/  FMNMX R162, R9, R162, !PT ;  /* 0x000000a209a27209 */ /* 0x000fe20007800000 */
[----:B------:R-:W4:Y:S04]  /*b7e0*/  LDL.64 R234, [R1+0x1e8] ;  /* 0x0001e80001ea7983 */ /* 0x000f280000100a00 */
[----:B------:R2:W4:Y:S04]  /*b7f0*/  LDG.E.U16 R200, desc[UR14][R158.64] ;  /* 0x0000000e9ec87981 */ /* 0x000528000c1e1500 */
[----:B------:R0:W4:Y:S01]  /*b800*/  LDG.E.U16 R198, desc[UR14][R160.64] ;  /* 0x0000000ea0c67981 */ /* 0x000122000c1e1500 */
[----:B--2---:R-:W-:-:S03]  /*b810*/  IMAD.WIDE R158, R0, 0x2, R232 ;  /* 0x00000002009e7825 */ /* 0x004fc600078e02e8 */
[----:B------:R-:W2:Y:S04]  /*b820*/  LDL.64 R232, [R1+0x1e0] ;  /* 0x0001e00001e87983 */ /* 0x000ea80000100a00 */
[----:B------:R1:W2:Y:S01]  /*b830*/  LDG.E.U16 R202, desc[UR14][R158.64] ;  /* 0x0000000e9eca7981 */ /* 0x0002a2000c1e1500 */
[----:B0-----:R-:W-:-:S03]  /*b840*/  FMNMX R160, R14, R162, !PT ;  /* 0x000000a20ea07209 */ /* 0x001fc60007800000 */
[----:B------:R-:W2:Y:S01]  /*b850*/  LDL.64 R162, [R1+0x1d0] ;  /* 0x0001d00001a27983 */ /* 0x000ea20000100a00 */
[----:B-1----:R-:W-:-:S03]  /*b860*/  IMAD.WIDE R158, R0, 0x2, R238 ;  /* 0x00000002009e7825 */ /* 0x002fc600078e02ee */
[----:B------:R-:W2:Y:S04]  /*b870*/  LDL.64 R238, [R1+0x1d8] ;  /* 0x0001d80001ee7983 */ /* 0x000ea80000100a00 */
[----:B------:R3:W2:Y:S02]  /*b880*/  LDG.E.U16 R204, desc[UR14][R158.64] ;  /* 0x0000000e9ecc7981 */ /* 0x0006a4000c1e1500 */
[C---:B---3--:R-:W-:Y:S02]  /*b890*/  IMAD.WIDE R158, R0.reuse, 0x2, R236 ;  /* 0x00000002009e7825 */ /* 0x048fe400078e02ec */
[----:B------:R-:W3:Y:S04]  /*b8a0*/  LDL.64 R236, [R1+0x1c8] ;  /* 0x0001c80001ec7983 */ /* 0x000ee80000100a00 */
[----:B------:R4:W3:Y:S02]  /*b8b0*/  LDG.E.U16 R206, desc[UR14][R158.64] ;  /* 0x0000000e9ece7981 */ /* 0x0008e4000c1e1500 */
[----:B----4-:R-:W-:-:S02]  /*b8c0*/  IMAD.WIDE R158, R0, 0x2, R234 ;  /* 0x00000002009e7825 */ /* 0x010fc400078e02ea */
[----:B------:R-:W4:Y:S04]  /*b8d0*/  LDL.64 R234, [R1+0x1c0] ;  /* 0x0001c00001ea7983 */ /* 0x000f280000100a00 */
[----:B------:R2:W4:Y:S02]  /*b8e0*/  LDG.E.U16 R208, desc[UR14][R158.64] ;  /* 0x0000000e9ed07981 */ /* 0x000524000c1e1500 */
[C---:B--2---:R-:W-:Y:S02]  /*b8f0*/  IMAD.WIDE R158, R0.reuse, 0x2, R232 ;  /* 0x00000002009e7825 */ /* 0x044fe400078e02e8 */
[----:B------:R-:W2:Y:S04]  /*b900*/  LDL.64 R232, [R1+0x198] ;  /* 0x0001980001e87983 */ /* 0x000ea80000100a00 */
[----:B------:R0:W2:Y:S02]  /*b910*/  LDG.E.U16 R210, desc[UR14][R158.64] ;  /* 0x0000000e9ed27981 */ /* 0x0000a4000c1e1500 */
[----:B0-----:R-:W-:-:S02]  /*b920*/  IMAD.WIDE R158, R0, 0x2, R238 ;  /* 0x00000002009e7825 */ /* 0x001fc400078e02ee */
[----:B------:R-:W2:Y:S04]  /*b930*/  LDL.64 R238, [R1+0x1a8] ;  /* 0x0001a80001ee7983 */ /* 0x000ea80000100a00 */
[----:B------:R0:W2:Y:S02]  /*b940*/  LDG.E.U16 R212, desc[UR14][R158.64] ;  /* 0x0000000e9ed47981 */ /* 0x0000a4000c1e1500 */
[C---:B0-----:R-:W-:Y:S02]  /*b950*/  IMAD.WIDE R158, R0.reuse, 0x2, R162 ;  /* 0x00000002009e7825 */ /* 0x041fe400078e02a2 */
[----:B------:R-:W2:Y:S04]  /*b960*/  LDL.64 R162, [R1+0x158] ;  /* 0x0001580001a27983 */ /* 0x000ea80000100a00 */
[----:B------:R3:W2:Y:S02]  /*b970*/  LDG.E.U16 R214, desc[UR14][R158.64] ;  /* 0x0000000e9ed67981 */ /* 0x0006a4000c1e1500 */
[----:B---3--:R-:W-:-:S05]  /*b980*/  IMAD.WIDE R158, R0, 0x2, R236 ;  /* 0x00000002009e7825 */ /* 0x008fca00078e02ec */
[----:B------:R4:W3:Y:S02]  /*b990*/  LDG.E.U16 R216, desc[UR14][R158.64] ;  /* 0x0000000e9ed87981 */ /* 0x0008e4000c1e1500 */
[C---:B----4-:R-:W-:Y:S02]  /*b9a0*/  IMAD.WIDE R158, R0.reuse, 0x2, R234 ;  /* 0x00000002009e7825 */ /* 0x050fe400078e02ea */
[----:B------:R-:W4:Y:S04]  /*b9b0*/  LDL.64 R234, [R1+0x1b8] ;  /* 0x0001b80001ea7983 */ /* 0x000f280000100a00 */
[----:B------:R2:W3:Y:S02]  /*b9c0*/  LDG.E.U16 R218, desc[UR14][R158.64] ;  /* 0x0000000e9eda7981 */ /* 0x0004e4000c1e1500 */
[----:B--2---:R-:W-:-:S02]  /*b9d0*/  IMAD.WIDE R158, R0, 0x2, R232 ;  /* 0x00000002009e7825 */ /* 0x004fc400078e02e8 */
[----:B------:R-:W2:Y:S04]  /*b9e0*/  LDL.64 R232, [R1+0x190] ;  /* 0x0001900001e87983 */ /* 0x000ea80000100a00 */
[----:B------:R0:W3:Y:S02]  /*b9f0*/  LDG.E.U16 R220, desc[UR14][R158.64] ;  /* 0x0000000e9edc7981 */ /* 0x0000e4000c1e1500 */
[----:B0-----:R-:W-:Y:S02]  /*ba00*/  IMAD.WIDE R158, R0, 0x2, R162 ;  /* 0x00000002009e7825 */ /* 0x001fe400078e02a2 */
[----:B------:R-:W3:Y:S04]  /*ba10*/  LDL.64 R162, [R1+0x188] ;  /* 0x0001880001a27983 */ /* 0x000ee80000100a00 */
[----:B------:R4:W3:Y:S01]  /*ba20*/  LDG.E.U16 R222, desc[UR14][R158.64] ;  /* 0x0000000e9ede7981 */ /* 0x0008e2000c1e1500 */
[----:B------:R-:W-:-:S04]  /*ba30*/  FMNMX R160, R13, R160, !PT ;  /* 0x000000a00da07209 */ /* 0x000fc80007800000 */
[----:B------:R-:W-:-:S04]  /*ba40*/  FMNMX R160, R17, R160, !PT ;  /* 0x000000a011a07209 */ /* 0x000fc80007800000 */
[----:B------:R-:W-:-:S04]  /*ba50*/  FMNMX R160, R16, R160, !PT ;  /* 0x000000a010a07209 */ /* 0x000fc80007800000 */
[----:B------:R-:W-:-:S04]  /*ba60*/  FMNMX R160, R20, R160, !PT ;  /* 0x000000a014a07209 */ /* 0x000fc80007800000 */
[----:B------:R-:W-:-:S04]  /*ba70*/  FMNMX R160, R21, R160, !PT ;  /* 0x000000a015a07209 */ /* 0x000fc80007800000 */
[----:B------:R-:W-:-:S04]  /*ba80*/  FMNMX R160, R24, R160, !PT ;  /* 0x000000a018a07209 */ /* 0x000fc80007800000 */
[----:B------:R-:W-:Y:S01]  /*ba90*/  FMNMX R160, R25, R160, !PT ;  /* 0x000000a019a07209 */ /* 0x000fe20007800000 */
[C---:B----4-:R-:W-:Y:S02]  /*baa0*/  IMAD.WIDE R158, R0.reuse, 0x2, R234 ;  /* 0x00000002009e7825 */ /* 0x050fe400078e02ea */
[----:B------:R-:W4:Y:S04]  /*bab0*/  LDL.64 R234, [R1+0x170] ;  /* 0x0001700001ea7983 */ /* 0x000f280000100a00 */
[----:B------:R0:W4:Y:S02]  /*bac0*/  LDG.E.U16 R224, desc[UR14][R158.64] ;  /* 0x0000000e9ee07981 */ /* 0x000124000c1e1500 */
[C---:B0-----:R-:W-:Y:S01]  /*bad0*/  IMAD.WIDE R158, R0.reuse, 0x2, R240 ;  /* 0x00000002009e7825 */ /* 0x041fe200078e02f0 */
[----:B------:R-:W-:Y:S01]  /*bae0*/  FMNMX R160, R29, R160, !PT ;  /* 0x000000a01da07209 */ /* 0x000fe20007800000 */
[----:B------:R-:W4:Y:S04]  /*baf0*/  LDL.64 R240, [R1+0x150] ;  /* 0x0001500001f07983 */ /* 0x000f280000100a00 */
[----:B------:R0:W4:Y:S02]  /*bb00*/  LDG.E.U16 R226, desc[UR14][R158.64] ;  /* 0x0000000e9ee27981 */ /* 0x000124000c1e1500 */
[----:B0-----:R-:W-:Y:S01]  /*bb10*/  IMAD.WIDE R158, R0, 0x2, R242 ;  /* 0x00000002009e7825 */ /* 0x001fe200078e02f2 */
[----:B------:R-:W-:Y:S01]  /*bb20*/  FMNMX R160, R30, R160, !PT ;  /* 0x000000a01ea07209 */ /* 0x000fe20007800000 */
[----:B------:R-:W4:Y:S04]  /*bb30*/  LDL.64 R242, [R1+0x138] ;  /* 0x0001380001f27983 */ /* 0x000f280000100a00 */
[----:B------:R-:W4:Y:S04]  /*bb40*/  LDG.E.U16 R230, desc[UR14][R158.64] ;  /* 0x0000000e9ee67981 */ /* 0x000f28000c1e1500 */
[----:B------:R-:W4:Y:S01]  /*bb50*/  LDL.64 R158, [R1+0x180] ;  /* 0x00018000019e7983 */ /* 0x000f220000100a00 */
[----:B------:R-:W-:-:S04]  /*bb60*/  FMNMX R160, R32, R160, !PT ;  /* 0x000000a020a07209 */ /* 0x000fc80007800000 */
        /* <DEDUP_REMOVED lines=14> */
[----:B------:R-:W-:Y:S01]  /*bc50*/  FMNMX R236, R59, R160, !PT ;  /* 0x000000a03bec7209 */ /* 0x000fe20007800000 */
[----:B------:R-:W-:-:S05]  /*bc60*/  IMAD.WIDE R160, R0, 0x2, R238 ;  /* 0x0000000200a07825 */ /* 0x000fca00078e02ee */
[----:B------:R2:W4:Y:S02]  /*bc70*/  LDG.E.U16 R228, desc[UR14][R160.64] ;  /* 0x0000000ea0e47981 */ /* 0x000524000c1e1500 */
[----:B--2---:R-:W-:-:S05]  /*bc80*/  IMAD.WIDE R160, R0, 0x2, R232 ;  /* 0x0000000200a07825 */ /* 0x004fca00078e02e8 */
[----:B------:R-:W2:Y:S04]  /*bc90*/  LDG.E.U16 R232, desc[UR14][R160.64] ;  /* 0x0000000ea0e87981 */ /* 0x000ea8000c1e1500 */
[----:B------:R-:W2:Y:S01]  /*bca0*/  LDL.64 R160, [R1+0x178] ;  /* 0x0001780001a07983 */ /* 0x000ea20000100a00 */
[----:B---3--:R-:W-:-:S05]  /*bcb0*/  IMAD.WIDE R162, R0, 0x2, R162 ;  /* 0x0000000200a27825 */ /* 0x008fca00078e02a2 */
[----:B------:R4:W3:Y:S02]  /*bcc0*/  LDG.E.U16 R233, desc[UR14][R162.64] ;  /* 0x0000000ea2e97981 */ /* 0x0008e4000c1e1500 */
[----:B----4-:R-:W-:-:S04]  /*bcd0*/  IMAD.WIDE R162, R0, 0x2, R234 ;  /* 0x0000000200a27825 */ /* 0x010fc800078e02ea */
[----:B------:R-:W-:Y:S01]  /*bce0*/  IMAD.WIDE R158, R0, 0x2, R158 ;  /* 0x00000002009e7825 */ /* 0x000fe200078e029e */
[----:B------:R-:W-:Y:S01]  /*bcf0*/  FMNMX R236, R77, R236, !PT ;  /* 0x000000ec4dec7209 */ /* 0x000fe20007800000 */
[----:B------:R-:W4:Y:S04]  /*bd00*/  LDG.E.U16 R237, desc[UR14][R162.64] ;  /* 0x0000000ea2ed7981 */ /* 0x000f28000c1e1500 */
[----:B------:R0:W4:Y:S04]  /*bd10*/  LDG.E.U16 R234, desc[UR14][R158.64] ;  /* 0x0000000e9eea7981 */ /* 0x000128000c1e1500 */
[----:B------:R-:W0:Y:S01]  /*bd20*/  LDL.64 R158, [R1+0x168] ;  /* 0x00016800019e7983 */ /* 0x000e220000100a00 */
[----:B------:R-:W-:-:S05]  /*bd30*/  FMNMX R236, R61, R236, !PT ;  /* 0x000000ec3dec7209 */ /* 0x000fca0007800000 */
[----:B------:R-:W1:Y:S02]  /*bd40*/  SHFL.BFLY PT, R238, R236, 0x2, 0x1f ;  /* 0x0c401f00ecee7f89 */ /* 0x000e6400000e0000 */
[----:B-1----:R-:W-:Y:S01]  /*bd50*/  FMNMX R236, R236, R238, !PT ;  /* 0x000000eeecec7209 */ /* 0x002fe20007800000 */
[----:B--2---:R-:W-:-:S05]  /*bd60*/  IMAD.WIDE R160, R0, 0x2, R160 ;  /* 0x0000000200a07825 */ /* 0x004fca00078e02a0 */
[----:B------:R-:W2:Y:S04]  /*bd70*/  LDG.E.U16 R235, desc[UR14][R160.64] ;  /* 0x0000000ea0eb7981 */ /* 0x000ea8000c1e1500 */
[----:B------:R-:W3:Y:S01]  /*bd80*/  LDL.64 R160, [R1+0x160] ;  /* 0x0001600001a07983 */ /* 0x000ee20000100a00 */
[----:B0-----:R-:W-:-:S05]  /*bd90*/  IMAD.WIDE R158, R0, 0x2, R158 ;  /* 0x00000002009e7825 */ /* 0x001fca00078e029e */
[----:B------:R-:W2:Y:S04]  /*bda0*/  LDG.E.U16 R238, desc[UR14][R158.64] ;  /* 0x0000000e9eee7981 */ /* 0x000ea8000c1e1500 */
[----:B------:R-:W4:Y:S01]  /*bdb0*/  LDL.64 R158, [R1+0x148] ;  /* 0x00014800019e7983 */ /* 0x000f220000100a00 */
[----:B------:R-:W-:-:S05]  /*bdc0*/  IMAD.WIDE R162, R0, 0x2, R240 ;  /* 0x0000000200a27825 */ /* 0x000fca00078e02f0 */
[----:B------:R0:W2:Y:S02]  /*bdd0*/  LDG.E.U16 R240, desc[UR14][R162.64] ;  /* 0x0000000ea2f07981 */ /* 0x0000a4000c1e1500 */
[----:B0-----:R-:W-:-:S04]  /*bde0*/  IMAD.WIDE R162, R0, 0x2, R242 ;  /* 0x0000000200a27825 */ /* 0x001fc800078e02f2 */
[----:B---3--:R-:W-:-:S04]  /*bdf0*/  IMAD.WIDE R160, R0, 0x2, R160 ;  /* 0x0000000200a07825 */ /* 0x008fc800078e02a0 */
[C---:B----4-:R-:W-:Y:S01]  /*be00*/  IMAD.WIDE R158, R0.reuse, 0x2, R158 ;  /* 0x00000002009e7825 */ /* 0x050fe200078e029e */
[----:B------:R0:W3:Y:S04]  /*be10*/  LDG.E.U16 R239, desc[UR14][R160.64] ;  /* 0x0000000ea0ef7981 */ /* 0x0000e8000c1e1500 */
[----:B------:R1:W4:Y:S04]  /*be20*/  LDG.E.U16 R242, desc[UR14][R158.64] ;  /* 0x0000000e9ef27981 */ /* 0x000328000c1e1500 */
[----:B------:R-:W2:Y:S04]  /*be30*/  SHFL.BFLY PT, R241, R236, 0x1, 0x1f ;  /* 0x0c201f00ecf17f89 */ /* 0x000ea800000e0000 */
[----:B------:R-:W0:Y:S04]  /*be40*/  LDL.64 R160, [R1+0x140] ;  /* 0x0001400001a07983 */ /* 0x000e280000100a00 */
[----:B------:R-:W1:Y:S04]  /*be50*/  LDL.64 R158, [R1+0x130] ;  /* 0x00013000019e7983 */ /* 0x000e680000100a00 */
[----:B------:R-:W3:Y:S04]  /*be60*/  LDG.E.U16 R244, desc[UR14][R162.64] ;  /* 0x0000000ea2f47981 */ /* 0x000ee8000c1e1500 */
[----:B------:R-:W4:Y:S01]  /*be70*/  LDL.64 R162, [R1+0x120] ;  /* 0x0001200001a27983 */ /* 0x000f220000100a00 */
[----:B0-----:R-:W-:-:S05]  /*be80*/  IMAD.WIDE R160, R0, 0x2, R160 ;  /* 0x0000000200a07825 */ /* 0x001fca00078e02a0 */
[----:B------:R-:W3:Y:S04]  /*be90*/  LDG.E.U16 R243, desc[UR14][R160.64] ;  /* 0x0000000ea0f37981 */ /* 0x000ee8000c1e1500 */
[----:B------:R-:W3:Y:S01]  /*bea0*/  LDL.64 R160, [R1+0x128] ;  /* 0x0001280001a07983 */ /* 0x000ee20000100a00 */
[----:B-1----:R-:W-:-:S06]  /*beb0*/  IMAD.WIDE R158, R0, 0x2, R158 ;  /* 0x00000002009e7825 */ /* 0x002fcc00078e029e */
[----:B------:R2:W3:Y:S02]  /*bec0*/  LDG.E.U16 R158, desc[UR14][R158.64] ;  /* 0x0000000e9e9e7981 */ /* 0x0004e4000c1e1500 */
[----:B--2---:R-:W-:Y:S02]  /*bed0*/  FMNMX R159, R236, R241, !PT ;  /* 0x000000f1ec9f7209 */ /* 0x004fe40007800000 */
[----:B------:R-:W2:Y:S01]  /*bee0*/  LDL.LU R241, [R1+0x1c] ;  /* 0x00001c0001f17983 */ /* 0x000ea20000300800 */
[----:B----4-:R-:W-:-:S03]  /*bef0*/  IMAD.WIDE R162, R0, 0x2, R162 ;  /* 0x0000000200a27825 */ /* 0x010fc600078e02a2 */
[----:B------:R-:W4:Y:S04]  /*bf00*/  LDL.LU R236, [R1+0x20] ;  /* 0x0000200001ec7983 */ /* 0x000f280000300800 */
[----:B------:R-:W4:Y:S01]  /*bf10*/  LDG.E.U16 R162, desc[UR14][R162.64] ;  /* 0x0000000ea2a27981 */ /* 0x000f22000c1e1500 */
[----:B---3--:R-:W-:-:S06]  /*bf20*/  IMAD.WIDE R160, R0, 0x2, R160 ;  /* 0x0000000200a07825 */ /* 0x008fcc00078e02a0 */
[----:B------:R0:W3:Y:S01]  /*bf30*/  LDG.E.U16 R160, desc[UR14][R160.64] ;  /* 0x0000000ea0a07981 */ /* 0x0000e2000c1e1500 */
[----:B------:R-:W-:Y:S01]  /*bf40*/  BAR.SYNC.DEFER_BLOCKING 0x0 ;  /* 0x0000000000007b1d */ /* 0x000fe20000010000 */
[----:B--2---:R-:W-:-:S05]  /*bf50*/  FMNMX R159, R159, R241, !PT ;  /* 0x000000f19f9f7209 */ /* 0x004fca0007800000 */
[----:B------:R-:W-:-:S04]  /*bf60*/  FADD R14, R14, -R159 ;  /* 0x8000009f0e0e7221 */ /* 0x000fc80000000000 */
[----:B------:R-:W-:Y:S01]  /*bf70*/  FMUL R14, R14, 1.4426950216293334961 ;  /* 0x3fb8aa3b0e0e7820 */ /* 0x000fe20000400000 */
[----:B------:R1:W-:Y:S04]  /*bf80*/  STS.U16 [R2+UR12+0x2400], R63 ;  /* 0x0024003f02007988 */ /* 0x0003e8000800040c */
[----:B------:R2:W-:Y:S01]  /*bf90*/  STS.U16 [R2+UR12+0x2000], R62 ;  /* 0x0020003e02007988 */ /* 0x0005e2000800040c */
[--C-:B-1----:R-:W-:Y:S01]  /*bfa0*/  FADD R63, R17, -R159.reuse ;  /* 0x8000009f113f7221 */ /* 0x102fe20000000000 */
[----:B------:R-:W-:Y:S01]  /*bfb0*/  FMNMX R17, R6, R8, !PT ;  /* 0x0000000806117209 */ /* 0x000fe20007800000 */
[--C-:B--2---:R-:W-:Y:S02]  /*bfc0*/  FADD R62, R13, -R159.reuse ;  /* 0x8000009f0d3e7221 */ /* 0x104fe40000000000 */
[----:B------:R-:W-:Y:S01]  /*bfd0*/  FMUL R63, R63, 1.4426950216293334961 ;  /* 0x3fb8aa3b3f3f7820 */ /* 0x000fe20000400000 */
[----:B------:R1:W-:Y:S01]  /*bfe0*/  MUFU.EX2 R13, R14 ;  /* 0x0000000e000d7308 */ /* 0x0003e20000000800 */
[----:B------:R-:W-:Y:S01]  /*bff0*/  FMNMX R17, R11, R17, !PT ;  /* 0x000000110b117209 */ /* 0x000fe20007800000 */
[----:B-1----:R-:W-:Y:S01]  /*c000*/  FMUL R14, R62, 1.4426950216293334961 ;  /* 0x3fb8aa3b3e0e7820 */ /* 0x002fe20000400000 */
[----:B------:R-:W-:-:S05]  /*c010*/  FADD R62, R16, -R159 ;  /* 0x8000009f103e7221 */ /* 0x000fca0000000000 */
[----:B------:R1:W-:Y:S02]  /*c020*/  MUFU.EX2 R16, R63 ;  /* 0x0000003f00107308 */ /* 0x0003e40000000800 */
[----:B-1----:R-:W-:Y:S01]  /*c030*/  FMNMX R63, R12, R17, !PT ;  /* 0x000000110c3f7209 */ /* 0x002fe20007800000 */
[----:B------:R-:W-:-:S03]  /*c040*/  FMUL R17, R62, 1.4426950216293334961 ;  /* 0x3fb8aa3b3e117820 */ /* 0x000fc60000400000 */
        /* <DEDUP_REMOVED lines=12> */
[----:B------:R-:W-:-:S03]  /*c110*/  FADD R10, R10, -R159 ;  /* 0x8000009f0a0a7221 */ /* 0x000fc60000000000 */
[----:B------:R-:W-:Y:S01]  /*c120*/  FMNMX R62, R40, R62, !PT ;  /* 0x0000003e283e7209 */ /* 0x000fe20007800000 */
[----:B------:R-:W-:Y:S01]  /*c130*/  FMUL R10, R10, 1.4426950216293334961 ;  /* 0x3fb8aa3b0a0a7820 */ /* 0x000fe20000400000 */
[--C-:B0-----:R-:W-:Y:S02]  /*c140*/  FADD R161, R5, -R159.reuse ;  /* 0x8000009f05a17221 */ /* 0x101fe40000000000 */
[----:B------:R-:W-:Y:S01]  /*c150*/  FMNMX R62, R39, R62, !PT ;  /* 0x0000003e273e7209 */ /* 0x000fe20007800000 */
[----:B------:R0:W-:Y:S01]  /*c160*/  MUFU.EX2 R5, R10 ;  /* 0x0000000a00057308 */ /* 0x0001e20000000800 */
[----:B------:R-:W-:Y:S02]  /*c170*/  FMUL R161, R161, 1.4426950216293334961 ;  /* 0x3fb8aa3ba1a17820 */ /* 0x000fe40000400000 */
[----:B------:R-:W-:Y:S01]  /*c180*/  FMNMX R62, R44, R62, !PT ;  /* 0x0000003e2c3e7209 */ /* 0x000fe20007800000 */
[----:B0-----:R-:W-:-:S03]  /*c190*/  FADD R10, R7, -R159 ;  /* 0x8000009f070a7221 */ /* 0x001fc60000000000 */
[----:B------:R-:W-:Y:S01]  /*c1a0*/  FMNMX R62, R43, R62, !PT ;  /* 0x0000003e2b3e7209 */ /* 0x000fe20007800000 */
[----:B------:R0:W-:Y:S01]  /*c1b0*/  MUFU.EX2 R7, R161 ;  /* 0x000000a100077308 */ /* 0x0001e20000000800 */
[----:B------:R-:W-:Y:S02]  /*c1c0*/  FMUL R10, R10, 1.4426950216293334961 ;  /* 0x3fb8aa3b0a0a7820 */ /* 0x000fe40000400000 */
[----:B------:R-:W-:Y:S01]  /*c1d0*/  FMNMX R62, R47, R62, !PT ;  /* 0x0000003e2f3e7209 */ /* 0x000fe20007800000 */
[----:B0-----:R-:W-:-:S04]  /*c1e0*/  FADD R161, R9, -R159 ;  /* 0x8000009f09a17221 */ /* 0x001fc80000000000 */
[----:B------:R0:W-:Y:S02]  /*c1f0*/  MUFU.EX2 R9, R10 ;  /* 0x0000000a00097308 */ /* 0x0001e40000000800 */
[----:B0-----:R-:W-:Y:S01]  /*c200*/  FMUL R10, R161, 1.4426950216293334961 ;  /* 0x3fb8aa3ba10a7820 */ /* 0x001fe20000400000 */
[----:B------:R-:W-:Y:S01]  /*c210*/  FADD R161, R38, -R159 ;  /* 0x8000009f26a17221 */ /* 0x000fe20000000000 */
[----:B------:R-:W-:Y:S01]  /*c220*/  FMNMX R38, R50, R62, !PT ;  /* 0x0000003e32267209 */ /* 0x000fe20007800000 */
[----:B------:R-:W-:Y:S01]  /*c230*/  FMUL R62, R78, UR6 ;  /* 0x000000064e3e7c20 */ /* 0x000fe20008400000 */
[----:B------:R-:W-:Y:S02]  /*c240*/  FMUL R78, R79, UR6 ;  /* 0x000000064f4e7c20 */ /* 0x000fe40008400000 */
[----:B------:R-:W-:Y:S01]  /*c250*/  FMNMX R79, R53, R38, !PT ;  /* 0x00000026354f7209 */ /* 0x000fe20007800000 */
[----:B------:R-:W-:-:S03]  /*c260*/  FMUL R63, R75, UR6 ;  /* 0x000000064b3f7c20 */ /* 0x000fc60008400000 */
[----:B------:R-:W-:Y:S02]  /*c270*/  FMNMX R79, R52, R79, !PT ;  /* 0x0000004f344f7209 */ /* 0x000fe40007800000 */
[----:B------:R-:W-:Y:S02]  /*c280*/  FSEL R63, R63, -INF , !P5 ;  /* 0xff8000003f3f7808 */ /* 0x000fe40006800000 */
[----:B------:R-:W-:Y:S01]  /*c290*/  FMNMX R79, R55, R79, !PT ;  /* 0x0000004f374f7209 */ /* 0x000fe20007800000 */
[----:B------:R-:W-:Y:S01]  /*c2a0*/  FMUL R75, R82, UR6 ;  /* 0x00000006524b7c20 */ /* 0x000fe20008400000 */
[----:B------:R-:W-:Y:S01]  /*c2b0*/  FMUL R82, R83, UR6 ;  /* 0x0000000653527c20 */ /* 0x000fe20008400000 */
[----:B------:R-:W-:Y:S02]  /*c2c0*/  FSEL R62, R62, -INF , !P6 ;  /* 0xff8000003e3e7808 */ /* 0x000fe40007000000 */
[----:B------:R-:W-:Y:S02]  /*c2d0*/  FMNMX R83, R63, R79, !PT ;  /* 0x0000004f3f537209 */ /* 0x000fe40007800000 */
[----:B------:R-:W-:-:S02]  /*c2e0*/  FSEL R78, R78, -INF , !P2 ;  /* 0xff8000004e4e7808 */ /* 0x000fc40005000000 */
[----:B------:R-:W-:Y:S01]  /*c2f0*/  FMNMX R83, R62, R83, !PT ;  /* 0x000000533e537209 */ /* 0x000fe20007800000 */
[----:B------:R-:W-:Y:S01]  /*c300*/  FMUL R79, R86, UR6 ;  /* 0x00000006564f7c20 */ /* 0x000fe20008400000 */
[----:B------:R-:W-:Y:S02]  /*c310*/  FSEL R75, R75, -INF , !P4 ;  /* 0xff8000004b4b7808 */ /* 0x000fe40006000000 */
[----:B------:R-:W-:Y:S02]  /*c320*/  FMNMX R86, R78, R83, !PT ;  /* 0x000000534e567209 */ /* 0x000fe40007800000 */
[----:B------:R-:W-:Y:S02]  /*c330*/  FSEL R82, R82, -INF , !P1 ;  /* 0xff80000052527808 */ /* 0x000fe40004800000 */
[----:B------:R-:W-:Y:S01]  /*c340*/  FMNMX R86, R75, R86, !PT ;  /* 0x000000564b567209 */ /* 0x000fe20007800000 */
[----:B------:R-:W-:Y:S01]  /*c350*/  FMUL R83, R87, UR6 ;  /* 0x0000000657537c20 */ /* 0x000fe20008400000 */
[----:B------:R-:W-:-:S02]  /*c360*/  FSEL R79, R79, -INF , !P3 ;  /* 0xff8000004f4f7808 */ /* 0x000fc40005800000 */
[----:B------:R-:W-:Y:S01]  /*c370*/  FMNMX R86, R82, R86, !PT ;  /* 0x0000005652567209 */ /* 0x000fe20007800000 */
[----:B------:R-:W-:Y:S01]  /*c380*/  FMUL R161, R161, 1.4426950216293334961 ;  /* 0x3fb8aa3ba1a17820 */ /* 0x000fe20000400000 */
[--C-:B------:R-:W-:Y:S01]  /*c390*/  FADD R46, R46, -R159.reuse ;  /* 0x8000009f2e2e7221 */ /* 0x100fe20000000000 */
[----:B------:R-:W-:Y:S01]  /*c3a0*/  FSEL R83, R83, -INF , P0 ;  /* 0xff80000053537808 */ /* 0x000fe20000000000 */
[--C-:B------:R-:W-:Y:S01]  /*c3b0*/  FADD R38, R37, -R159.reuse ;  /* 0x8000009f25267221 */ /* 0x100fe20000000000 */
[----:B------:R-:W-:Y:S01]  /*c3c0*/  FMNMX R86, R79, R86, !PT ;  /* 0x000000564f567209 */ /* 0x000fe20007800000 */
[----:B------:R0:W-:Y:S01]  /*c3d0*/  MUFU.EX2 R37, R161 ;  /* 0x000000a100257308 */ /* 0x0001e20000000800 */
[----:B------:R-:W-:Y:S02]  /*c3e0*/  FMUL R46, R46, 1.4426950216293334961 ;  /* 0x3fb8aa3b2e2e7820 */ /* 0x000fe40000400000 */
[----:B------:R-:W-:Y:S01]  /*c3f0*/  FMNMX R87, R83, R86, !PT ;  /* 0x0000005653577209 */ /* 0x000fe20007800000 */
[----:B0-----:R-:W-:-:S04]  /*c400*/  FADD R161, R45, -R159 ;  /* 0x8000009f2da17221 */ /* 0x001fc80000000000 */
[----:B------:R0:W-:Y:S02]  /*c410*/  MUFU.EX2 R45, R46 ;  /* 0x0000002e002d7308 */ /* 0x0001e40000000800 */
[----:B0-----:R-:W-:Y:S02]  /*c420*/  FMUL R46, R161, 1.4426950216293334961 ;  /* 0x3fb8aa3ba12e7820 */ /* 0x001fe40000400000 */
[----:B------:R-:W0:Y:S01]  /*c430*/  SHFL.BFLY PT, R161, R87, 0x2, 0x1f ;  /* 0x0c401f0057a17f89 */ /* 0x000e2200000e0000 */
[--C-:B------:R-:W-:Y:S01]  /*c440*/  FADD R49, R49, -R159.reuse ;  /* 0x8000009f31317221 */ /* 0x100fe20000000000 */
[--C-:B------:R-:W-:Y:S01]  /*c450*/  FADD R86, R48, -R159.reuse ;  /* 0x8000009f30567221 */ /* 0x100fe20000000000 */
[----:B------:R-:W-:Y:S02]  /*c460*/  FADD R56, R56, -R159 ;  /* 0x8000009f38387221 */ /* 0x000fe40000000000 */
[----:B------:R-:W-:-:S04]  /*c470*/  FMUL R49, R49, 1.4426950216293334961 ;  /* 0x3fb8aa3b31317820 */ /* 0x000fc80000400000 */
[----:B------:R1:W-:Y:S02]  /*c480*/  MUFU.EX2 R48, R49 ;  /* 0x0000003100307308 */ /* 0x0003e40000000800 */
[----:B-1----:R-:W-:Y:S01]  /*c490*/  FMUL R49, R86, 1.4426950216293334961 ;  /* 0x3fb8aa3b56317820 */ /* 0x002fe20000400000 */
[----:B------:R-:W-:Y:S01]  /*c4a0*/  FMUL R86, R56, 1.4426950216293334961 ;  /* 0x3fb8aa3b38567820 */ /* 0x000fe20000400000 */
[----:B------:R-:W-:-:S04]  /*c4b0*/  FADD R56, R54, -R159 ;  /* 0x8000009f36387221 */ /* 0x000fc80000000000 */
[----:B------:R-:W-:Y:S01]  /*c4c0*/  FMUL R56, R56, 1.4426950216293334961 ;  /* 0x3fb8aa3b38387820 */ /* 0x000fe20000400000 */
[----:B0-----:R-:W-:-:S03]  /*c4d0*/  FMNMX R54, R87, R161, !PT ;  /* 0x000000a157367209 */ /* 0x001fc60007800000 */
[----:B------:R0:W-:Y:S02]  /*c4e0*/  MUFU.EX2 R87, R56 ;  /* 0x0000003800577308 */ /* 0x0001e40000000800 */
[----:B0-----:R-:W0:Y:S04]  /*c4f0*/  SHFL.BFLY PT, R56, R54, 0x1, 0x1f ;  /* 0x0c201f0036387f89 */ /* 0x001e2800000e0000 */
[----:B------:R1:W-:Y:S04]  /*c500*/  STS.U16 [R2+UR12], R231 ;  /* 0x000000e702007988 */ /* 0x0003e8000800040c */
[----:B------:R2:W-:Y:S01]  /*c510*/  STS.U16 [R2+UR12+0x800], R227 ;  /* 0x000800e302007988 */ /* 0x0005e2000800040c */
[----:B-1----:R-:W-:-:S03]  /*c520*/  LOP3.LUT R231, R2, 0x10, RZ, 0x3c, !PT ;  /* 0x0000001002e77812 */ /* 0x002fc600078e3cff */
[----:B------:R1:W-:Y:S04]  /*c530*/  STS.U16 [R2+UR12+0x400], R229 ;  /* 0x000400e502007988 */ /* 0x0003e8000800040c */
[----:B------:R-:W-:Y:S04]  /*c540*/  STS.U16 [R2+UR12+0xc00], R223 ;  /* 0x000c00df02007988 */ /* 0x000fe8000800040c */
[----:B------:R-:W-:Y:S01]  /*c550*/  STS.U16 [R2+UR12+0x1000], R219 ;  /* 0x001000db02007988 */ /* 0x000fe2000800040c */
[----:B0-----:R-:W-:Y:S01]  /*c560*/  FMNMX R56, R54, R56, !PT ;  /* 0x0000003836387209 */ /* 0x001fe20007800000 */
[----:B------:R-:W-:-:S02]  /*c570*/  FADD R54, -R159, R241 ;  /* 0x000000f19f367221 */ /* 0x000fc40000000100 */
        /* <DEDUP_REMOVED lines=9> */
[----:B--2---:R-:W2:Y:S04]  /*c610*/  LDL.LU R227, [R1+0x4] ;  /* 0x0000040001e37983 */ /* 0x004ea80000300800 */
[----:B------:R-:W4:Y:S04]  /*c620*/  LDL.LU R241, [R1] ;  /* 0x0000000001f17983 */ /* 0x000f280000300800 */
        /* <DEDUP_REMOVED lines=16> */
[----:B-1----:R-:W3:Y:S04]  /*c730*/  LDL.LU R229, [R1+0x18] ;  /* 0x0000180001e57983 */ /* 0x002ee80000300800 */
[----:B0-----:R-:W3:Y:S01]  /*c740*/  LDL.LU R231, [R1+0xc] ;  /* 0x00000c0001e77983 */ /* 0x001ee20000300800 */
[----:B------:R-:W-:-:S02]  /*c750*/  LOP3.LUT R219, R2, 0x20, RZ, 0x3c, !PT ;  /* 0x0000002002db7812 */ /* 0x000fc400078e3cff */
[----:B------:R-:W-:-:S03]  /*c760*/  LOP3.LUT R223, R2, 0x30, RZ, 0x3c, !PT ;  /* 0x0000003002df7812 */ /* 0x000fc600078e3cff */
[----:B--2---:R-:W-:Y:S04]  /*c770*/  STS.U16 [R219+UR12+0x100], R227 ;  /* 0x000100e3db007988 */ /* 0x004fe8000800040c */
[----:B----4-:R-:W-:Y:S04]  /*c780*/  STS.U16 [R219+UR12+0x500], R241 ;  /* 0x000500f1db007988 */ /* 0x010fe8000800040c */
[----:B------:R0:W-:Y:S04]  /*c790*/  STS.U16 [R219+UR12+0x900], R3 ;  /* 0x00090003db007988 */ /* 0x0001e8000800040c */
[----:B------:R-:W-:Y:S04]  /*c7a0*/  STS.U16 [R219+UR12+0xd00], R252 ;  /* 0x000d00fcdb007988 */ /* 0x000fe8000800040c */
[----:B------:R-:W-:Y:S04]  /*c7b0*/  STS.U16 [R219+UR12+0x1100], R215 ;  /* 0x001100d7db007988 */ /* 0x000fe8000800040c */
[----:B0-----:R-:W2:Y:S04]  /*c7c0*/  LDL.LU R3, [R1+0x570] ;  /* 0x0005700001037983 */ /* 0x001ea80000300800 */
[----:B------:R-:W4:Y:S04]  /*c7d0*/  LDL.LU R227, [R1+0x14] ;  /* 0x0000140001e37983 */ /* 0x000f280000300800 */
[----:B------:R-:W2:Y:S04]  /*c7e0*/  LDL.LU R241, [R1+0x8] ;  /* 0x0000080001f17983 */ /* 0x000ea80000300800 */
        /* <DEDUP_REMOVED lines=13> */
[----:B------:R0:W-:Y:S04]  /*c8c0*/  STS.U16 [R223+UR12+0x980], R157 ;  /* 0x0009809ddf007988 */ /* 0x0001e8000800040c */
[----:B0-----:R-:W3:Y:S04]  /*c8d0*/  LDL.LU R157, [R1+0x56c] ;  /* 0x00056c00019d7983 */ /* 0x001ee80000300800 */
[----:B------:R-:W3:Y:S04]  /*c8e0*/  LDL.LU R231, [R1+0x10] ;  /* 0x0000100001e77983 */ /* 0x000ee80000300800 */
[----:B------:R-:W-:Y:S04]  /*c8f0*/  STS.U16 [R223+UR12+0xd80], R251 ;  /* 0x000d80fbdf007988 */ /* 0x000fe8000800040c */
[----:B------:R-:W-:Y:S04]  /*c900*/  STS.U16 [R223+UR12+0x1180], R213 ;  /* 0x001180d5df007988 */ /* 0x000fe8000800040c */
[----:B------:R-:W-:Y:S04]  /*c910*/  STS.U16 [R223+UR12+0x1580], R197 ;  /* 0x001580c5df007988 */ /* 0x000fe8000800040c */
[----:B------:R-:W-:Y:S04]  /*c920*/  STS.U16 [R223+UR12+0x1980], R185 ;  /* 0x001980b9df007988 */ /* 0x000fe8000800040c */
[----:B------:R-:W-:Y:S01]  /*c930*/  STS.U16 [R223+UR12+0x1d80], R152 ;  /* 0x001d8098df007988 */ /* 0x000fe2000800040c */
[----:B------:R-:W-:-:S03]  /*c940*/  LOP3.LUT R229, R2, 0x40, RZ, 0x3c, !PT ;  /* 0x0000004002e57812 */ /* 0x000fc600078e3cff */
        /* <DEDUP_REMOVED lines=8> */
[----:B----4-:R-:W-:Y:S04]  /*c9d0*/  STS.U16 [R229+UR12+0x200], R227 ;  /* 0x000200e3e5007988 */ /* 0x010fe8000800040c */
[----:B--2---:R0:W-:Y:S04]  /*c9e0*/  STS.U16 [R229+UR12+0x600], R241 ;  /* 0x000600f1e5007988 */ /* 0x0041e8000800040c */
[----:B------:R1:W-:Y:S04]  /*c9f0*/  STS.U16 [R229+UR12+0xa00], R154 ;  /* 0x000a009ae5007988 */ /* 0x0003e8000800040c */
        /* <DEDUP_REMOVED lines=14> */
[----:B-1----:R-:W2:Y:S04]  /*cae0*/  LDL.LU R154, [R1+0x568] ;  /* 0x00056800019a7983 */ /* 0x002ea80000300800 */
[----:B---3--:R-:W-:Y:S04]  /*caf0*/  STS.U16 [R241+UR12+0x280], R231 ;  /* 0x000280e7f1007988 */ /* 0x008fe8000800040c */
[----:B------:R0:W-:Y:S04]  /*cb00*/  STS.U16 [R241+UR12+0x680], R157 ;  /* 0x0006809df1007988 */ /* 0x0001e8000800040c */
[----:B0-----:R-:W3:Y:S01]  /*cb10*/  LDL.LU R157, [R1+0x564] ;  /* 0x00056400019d7983 */ /* 0x001ee20000300800 */
[----:B------:R-:W-:Y:S01]  /*cb20*/  FMNMX R175, R56, R236, !PT ;  /* 0x000000ec38af7209 */ /* 0x000fe20007800000 */
[----:B------:R-:W-:-:S04]  /*cb30*/  FMUL R54, R54, 1.4426950216293334961 ;  /* 0x3fb8aa3b36367820 */ /* 0x000fc80000400000 */
[--C-:B------:R-:W-:Y:S02]  /*cb40*/  FADD R56, R6, -R175.reuse ;  /* 0x800000af06387221 */ /* 0x100fe40000000000 */
[----:B------:R0:W1:Y:S02]  /*cb50*/  MUFU.EX2 R6, R54 ;  /* 0x0000003600067308 */ /* 0x0000640000000800 */
[----:B------:R-:W-:Y:S01]  /*cb60*/  FMUL R56, R56, 1.4426950216293334961 ;  /* 0x3fb8aa3b38387820 */ /* 0x000fe20000400000 */
[----:B0-----:R-:W-:-:S05]  /*cb70*/  FADD R54, R8, -R175 ;  /* 0x800000af08367221 */ /* 0x001fca0000000000 */
[----:B------:R0:W-:Y:S01]  /*cb80*/  MUFU.EX2 R8, R56 ;  /* 0x0000003800087308 */ /* 0x0001e20000000800 */
[----:B------:R-:W-:Y:S01]  /*cb90*/  FMUL R54, R54, 1.4426950216293334961 ;  /* 0x3fb8aa3b36367820 */ /* 0x000fe20000400000 */
[----:B0-----:R-:W-:-:S06]  /*cba0*/  FADD R56, R11, -R175 ;  /* 0x800000af0b387221 */ /* 0x001fcc0000000000 */
        /* <DEDUP_REMOVED lines=8> */
[--C-:B0-----:R-:W-:Y:S01]  /*cc30*/  FADD R54, R18, -R175.reuse ;  /* 0x800000af12367221 */ /* 0x101fe20000000000 */
[----:B------:R-:W-:Y:S05]  /*cc40*/  STS.U16 [R241+UR12+0xa80], R156 ;  /* 0x000a809cf1007988 */ /* 0x000fea000800040c */
[----:B------:R0:W-:Y:S01]  /*cc50*/  MUFU.EX2 R18, R56 ;  /* 0x0000003800127308 */ /* 0x0001e20000000800 */
[----:B------:R-:W-:Y:S01]  /*cc60*/  FMUL R54, R54, 1.4426950216293334961 ;  /* 0x3fb8aa3b36367820 */ /* 0x000fe20000400000 */
[----:B------:R-:W-:Y:S04]  /*cc70*/  STS.U16 [R241+UR12+0xe80], R249 ;  /* 0x000e80f9f1007988 */ /* 0x000fe8000800040c */
[----:B------:R-:W-:Y:S01]  /*cc80*/  STS.U16 [R241+UR12+0x1280], R209 ;  /* 0x001280d1f1007988 */ /* 0x000fe2000800040c */
[----:B0-----:R-:W-:-:S02]  /*cc90*/  FADD R56, R19, -R175 ;  /* 0x800000af13387221 */ /* 0x001fc40000000000 */
[----:B------:R0:W4:Y:S01]  /*cca0*/  MUFU.EX2 R19, R54 ;  /* 0x0000003600137308 */ /* 0x0001220000000800 */
[----:B------:R-:W-:Y:S01]  /*ccb0*/  STS.U16 [R241+UR12+0x1680], R195 ;  /* 0x001680c3f1007988 */ /* 0x000fe2000800040c */
[----:B------:R-:W-:-:S03]  /*ccc0*/  FMUL R56, R56, 1.4426950216293334961 ;  /* 0x3fb8aa3b38387820 */ /* 0x000fc60000400000 */
[----:B------:R-:W-:Y:S01]  /*ccd0*/  STS.U16 [R241+UR12+0x1a80], R181 ;  /* 0x001a80b5f1007988 */ /* 0x000fe2000800040c */
[----:B0-----:R-:W-:-:S03]  /*cce0*/  FADD R54, R22, -R175 ;  /* 0x800000af16367221 */ /* 0x001fc60000000000 */
[----:B------:R-:W-:Y:S01]  /*ccf0*/  STS.U16 [R241+UR12+0x1e80], R60 ;  /* 0x001e803cf1007988 */ /* 0x000fe2000800040c */
[----:B------:R0:W-:Y:S01]  /*cd00*/  MUFU.EX2 R22, R56 ;  /* 0x0000003800167308 */ /* 0x0001e20000000800 */
[----:B------:R-:W-:Y:S02]  /*cd10*/  FMUL R54, R54, 1.4426950216293334961 ;  /* 0x3fb8aa3b36367820 */ /* 0x000fe40000400000 */
[----:B------:R-:W-:Y:S01]  /*cd20*/  STS.U16 [R241+UR12+0x2280], R81 ;  /* 0x00228051f1007988 */ /* 0x000fe2000800040c */
[----:B------:R-:W-:-:S03]  /*cd30*/  LOP3.LUT R231, R2, 0x60, RZ, 0x3c, !PT ;  /* 0x0000006002e77812 */ /* 0x000fc600078e3cff */
[----:B------:R-:W-:Y:S01]  /*cd40*/  STS.U16 [R241+UR12+0x2680], R80 ;  /* 0x00268050f1007988 */ /* 0x000fe2000800040c */
[----:B0-----:R-:W-:-:S03]  /*cd50*/  FADD R56, R23, -R175 ;  /* 0x800000af17387221 */ /* 0x001fc60000000000 */
[----:B------:R-:W-:Y:S01]  /*cd60*/  STS.U16 [R241+UR12+0x2a80], R178 ;  /* 0x002a80b2f1007988 */ /* 0x000fe2000800040c */
[----:B------:R0:W-:Y:S03]  /*cd70*/  MUFU.EX2 R23, R54 ;  /* 0x0000003600177308 */ /* 0x0001e60000000800 */
[----:B------:R-:W-:Y:S01]  /*cd80*/  STS.U16 [R241+UR12+0x2e80], R192 ;  /* 0x002e80c0f1007988 */ /* 0x000fe2000800040c */
[----:B------:R-:W-:-:S03]  /*cd90*/  FMUL R56, R56, 1.4426950216293334961 ;  /* 0x3fb8aa3b38387820 */ /* 0x000fc60000400000 */
[----:B------:R-:W-:Y:S01]  /*cda0*/  STS.U16 [R241+UR12+0x3280], R206 ;  /* 0x003280cef1007988 */ /* 0x000fe2000800040c */
[----:B0-----:R-:W-:-:S03]  /*cdb0*/  FADD R54, R26, -R175 ;  /* 0x800000af1a367221 */ /* 0x001fc60000000000 */
[----:B------:R-:W-:Y:S04]  /*cdc0*/  STS.U16 [R241+UR12+0x3680], R226 ;  /* 0x003680e2f1007988 */ /* 0x000fe8000800040c */
[----:B------:R-:W-:Y:S01]  /*cdd0*/  STS.U16 [R241+UR12+0x3a80], R237 ;  /* 0x003a80edf1007988 */ /* 0x000fe2000800040c */
[----:B------:R-:W-:-:S03]  /*cde0*/  FMUL R54, R54, 1.4426950216293334961 ;  /* 0x3fb8aa3b36367820 */ /* 0x000fc60000400000 */
[----:B------:R0:W-:Y:S01]  /*cdf0*/  STS.U16 [R241+UR12+0x3e80], R158 ;  /* 0x003e809ef1007988 */ /* 0x0001e2000800040c */
[----:B------:R1:W-:Y:S01]  /*ce00*/  MUFU.EX2 R26, R56 ;  /* 0x00000038001a7308 */ /* 0x0003e20000000800 */
[----:B------:R-:W-:Y:S01]  /*ce10*/  FADD R52, R52, -R175 ;  /* 0x800000af34347221 */ /* 0x000fe20000000000 */
[--C-:B------:R-:W-:Y:S01]  /*ce20*/  FADD R20, R20, -R159.reuse ;  /* 0x8000009f14147221 */ /* 0x100fe20000000000 */
[--C-:B------:R-:W-:Y:S01]  /*ce30*/  FADD R21, R21, -R159.reuse ;  /* 0x8000009f15157221 */ /* 0x100fe20000000000 */
[--C-:B------:R-:W-:Y:S01]  /*ce40*/  FADD R24, R24, -R159.reuse ;  /* 0x8000009f18187221 */ /* 0x100fe20000000000 */
[--C-:B------:R-:W-:Y:S01]  /*ce50*/  FADD R25, R25, -R159.reuse ;  /* 0x8000009f19197221 */ /* 0x100fe20000000000 */
[--C-:B------:R-:W-:Y:S01]  /*ce60*/  FADD R29, R29, -R159.reuse ;  /* 0x8000009f1d1d7221 */ /* 0x100fe20000000000 */
[--C-:B------:R-:W-:Y:S01]  /*ce70*/  FADD R30, R30, -R159.reuse ;  /* 0x8000009f1e1e7221 */ /* 0x100fe20000000000 */
[----:B------:R-:W-:Y:S01]  /*ce80*/  FADD R32, R32, -R159 ;  /* 0x8000009f20207221 */ /* 0x000fe20000000000 */
[----:B-1----:R-:W-:Y:S01]  /*ce90*/  FADD R56, R27, -R175 ;  /* 0x800000af1b387221 */ /* 0x002fe20000000000 */
[--C-:B------:R-:W-:Y:S01]  /*cea0*/  FADD R33, R33, -R159.reuse ;  /* 0x8000009f21217221 */ /* 0x100fe20000000000 */
[----:B------:R1:W-:Y:S01]  /*ceb0*/  MUFU.EX2 R27, R54 ;  /* 0x00000036001b7308 */ /* 0x0003e20000000800 */
[--C-:B------:R-:W-:Y:S01]  /*cec0*/  FADD R41, R41, -R159.reuse ;  /* 0x8000009f29297221 */ /* 0x100fe20000000000 */
[----:B------:R-:W-:Y:S01]  /*ced0*/  FMUL R56, R56, 1.4426950216293334961 ;  /* 0x3fb8aa3b38387820 */ /* 0x000fe20000400000 */
[----:B0-----:R-:W-:Y:S01]  /*cee0*/  LOP3.LUT R241, R2, 0x70, RZ, 0x3c, !PT ;  /* 0x0000007002f17812 */ /* 0x001fe200078e3cff */
        /* <DEDUP_REMOVED lines=8> */
[----:B------:R-:W-:Y:S01]  /*cf70*/  FADD R61, R61, -R159 ;  /* 0x8000009f3d3d7221 */ /* 0x000fe20000000000 */
[----:B------:R-:W-:Y:S01]  /*cf80*/  FMUL R54, R54, 1.4426950216293334961 ;  /* 0x3fb8aa3b36367820 */ /* 0x000fe20000400000 */
[--C-:B------:R-:W-:Y:S01]  /*cf90*/  FADD R53, R53, -R175.reuse ;  /* 0x800000af35357221 */ /* 0x100fe20000000000 */
[--C-:B------:R-:W-:Y:S01]  /*cfa0*/  FADD R55, R55, -R175.reuse ;  /* 0x800000af37377221 */ /* 0x100fe20000000000 */
[--C-:B------:R-:W-:Y:S01]  /*cfb0*/  FADD R63, R63, -R175.reuse ;  /* 0x800000af3f3f7221 */ /* 0x100fe20000000000 */
[--C-:B------:R-:W-:Y:S01]  /*cfc0*/  FADD R62, R62, -R175.reuse ;  /* 0x800000af3e3e7221 */ /* 0x100fe20000000000 */
[--C-:B------:R-:W-:Y:S01]  /*cfd0*/  FADD R78, R78, -R175.reuse ;  /* 0x800000af4e4e7221 */ /* 0x100fe20000000000 */
[--C-:B------:R-:W-:Y:S01]  /*cfe0*/  FADD R75, R75, -R175.reuse ;  /* 0x800000af4b4b7221 */ /* 0x100fe20000000000 */
[--C-:B0-----:R-:W-:Y:S01]  /*cff0*/  FADD R56, R31, -R175.reuse ;  /* 0x800000af1f387221 */ /* 0x101fe20000000000 */
[--C-:B------:R-:W-:Y:S01]  /*d000*/  FADD R82, R82, -R175.reuse ;  /* 0x800000af52527221 */ /* 0x100fe20000000000 */
[----:B------:R0:W-:Y:S01]  /*d010*/  MUFU.EX2 R31, R54 ;  /* 0x00000036001f7308 */ /* 0x0001e20000000800 */
[--C-:B------:R-:W-:Y:S01]  /*d020*/  FADD R79, R79, -R175.reuse ;  /* 0x800000af4f4f7221 */ /* 0x100fe20000000000 */
[----:B------:R-:W-:Y:S01]  /*d030*/  FMUL R56, R56, 1.4426950216293334961 ;  /* 0x3fb8aa3b38387820 */ /* 0x000fe20000400000 */
[----:B------:R-:W-:Y:S01]  /*d040*/  FADD R83, R83, -R175 ;  /* 0x800000af53537221 */ /* 0x000fe20000000000 */
[----:B------:R-:W-:-:S04]  /*d050*/  FMUL R38, R38, 1.4426950216293334961 ;  /* 0x3fb8aa3b26267820 */ /* 0x000fc80000400000 */
[----:B------:R-:W-:Y:S01]  /*d060*/  MUFU.EX2 R10, R10 ;  /* 0x0000000a000a7308 */ /* 0x000fe20000000800 */
[----:B0-----:R-:W-:-:S07]  /*d070*/  FADD R54, R34, -R175 ;  /* 0x800000af22367221 */ /* 0x001fce0000000000 */
[----:B------:R-:W-:Y:S01]  /*d080*/  MUFU.EX2 R14, R14 ;  /* 0x0000000e000e7308 */ /* 0x000fe20000000800 */
[----:B------:R-:W-:-:S07]  /*d090*/  FMUL R54, R54, 1.4426950216293334961 ;  /* 0x3fb8aa3b36367820 */ /* 0x000fce0000400000 */
[----:B------:R-:W-:Y:S08]  /*d0a0*/  MUFU.EX2 R17, R17 ;  /* 0x0000001100117308 */ /* 0x000ff00000000800 */
[----:B------:R-:W-:Y:S08]  /*d0b0*/  MUFU.EX2 R46, R46 ;  /* 0x0000002e002e7308 */ /* 0x000ff00000000800 */
[----:B------:R-:W-:Y:S08]  /*d0c0*/  MUFU.EX2 R49, R49 ;  /* 0x0000003100317308 */ /* 0x000ff00000000800 */
[----:B------:R-:W-:Y:S01]  /*d0d0*/  MUFU.EX2 R86, R86 ;  /* 0x0000005600567308 */ /* 0x000fe20000000800 */
[-C--:B------:R-:W-:Y:S01]  /*d0e0*/  FMUL R88, R88, R6.reuse ;  /* 0x0000000658587220 */ /* 0x080fe20000400000 */
[-C--:B------:R-:W-:Y:S01]  /*d0f0*/  FMUL R89, R89, R6.reuse ;  /* 0x0000000659597220 */ /* 0x080fe20000400000 */
[-C--:B------:R-:W-:Y:S01]  /*d100*/  FMUL R92, R92, R6.reuse ;  /* 0x000000065c5c7220 */ /* 0x080fe20000400000 */
[-C--:B------:R-:W-:Y:S01]  /*d110*/  FMUL R93, R93, R6.reuse ;  /* 0x000000065d5d7220 */ /* 0x080fe20000400000 */
[-C--:B------:R-:W-:Y:S01]  /*d120*/  FMUL R96, R96, R6.reuse ;  /* 0x0000000660607220 */ /* 0x080fe20000400000 */
[-C--:B------:R-:W-:Y:S01]  /*d130*/  FMUL R97, R97, R6.reuse ;  /* 0x0000000661617220 */ /* 0x080fe20000400000 */
[-C--:B------:R-:W-:Y:S01]  /*d140*/  FMUL R100, R100, R6.reuse ;  /* 0x0000000664647220 */ /* 0x080fe20000400000 */
[----:B------:R0:W-:Y:S01]  /*d150*/  MUFU.EX2 R34, R56 ;  /* 0x0000003800227308 */ /* 0x0001e20000000800 */
[-C--:B------:R-:W-:Y:S01]  /*d160*/  FMUL R101, R101, R6.reuse ;  /* 0x0000000665657220 */ /* 0x080fe20000400000 */
[-C--:B------:R-:W-:Y:S01]  /*d170*/  FMUL R104, R104, R6.reuse ;  /* 0x0000000668687220 */ /* 0x080fe20000400000 */
[-C--:B------:R-:W-:Y:S01]  /*d180*/  FMUL R105, R105, R6.reuse ;  /* 0x0000000669697220 */ /* 0x080fe20000400000 */
[-C--:B------:R-:W-:Y:S01]  /*d190*/  FMUL R108, R108, R6.reuse ;  /* 0x000000066c6c7220 */ /* 0x080fe20000400000 */
[-C--:B------:R-:W-:Y:S01]  /*d1a0*/  FMUL R109, R109, R6.reuse ;  /* 0x000000066d6d7220 */ /* 0x080fe20000400000 */
[-C--:B------:R-:W-:Y:S01]  /*d1b0*/  FMUL R112, R112, R6.reuse ;  /* 0x0000000670707220 */ /* 0x080fe20000400000 */
[-C--:B------:R-:W-:Y:S01]  /*d1c0*/  FMUL R113, R113, R6.reuse ;  /* 0x0000000671717220 */ /* 0x080fe20000400000 */
[-C--:B------:R-:W-:Y:S01]  /*d1d0*/  FMUL R116, R116, R6.reuse ;  /* 0x0000000674747220 */ /* 0x080fe20000400000 */
[--C-:B0-----:R-:W-:Y:S01]  /*d1e0*/  FADD R56, R36, -R175.reuse ;  /* 0x800000af24387221 */ /* 0x101fe20000000000 */
[-C--:B------:R-:W-:Y:S01]  /*d1f0*/  FMUL R117, R117, R6.reuse ;  /* 0x0000000675757220 */ /* 0x080fe20000400000 */
[----:B------:R0:W-:Y:S01]  /*d200*/  MUFU.EX2 R36, R54 ;  /* 0x0000003600247308 */ /* 0x0001e20000000800 */
[-C--:B------:R-:W-:Y:S01]  /*d210*/  FMUL R120, R120, R6.reuse ;  /* 0x0000000678787220 */ /* 0x080fe20000400000 */
[----:B------:R-:W-:Y:S01]  /*d220*/  FMUL R56, R56, 1.4426950216293334961 ;  /* 0x3fb8aa3b38387820 */ /* 0x000fe20000400000 */
        /* <DEDUP_REMOVED lines=18> */
[----:B------:R-:W-:Y:S01]  /*d350*/  FMUL R149, R149, R6 ;  /* 0x0000000695957220 */ /* 0x000fe20000400000 */
[----:B------:R0:W-:Y:S01]  /*d360*/  MUFU.EX2 R40, R54 ;  /* 0x0000003600287308 */ /* 0x0001e20000000800 */
[----:B------:R1:W5:Y:S01]  /*d370*/  LDL.LU R156, [R1+0x560] ;  /* 0x00056000019c7983 */ /* 0x0003620000300800 */
[----:B------:R-:W-:Y:S01]  /*d380*/  FMUL R56, R56, 1.4426950216293334961 ;  /* 0x3fb8aa3b38387820 */ /* 0x000fe20000400000 */
[----:B0-----:R-:W-:-:S05]  /*d390*/  FADD R54, R39, -R175 ;  /* 0x800000af27367221 */ /* 0x001fca0000000000 */
[----:B------:R0:W-:Y:S01]  /*d3a0*/  MUFU.EX2 R39, R56 ;  /* 0x0000003800277308 */ /* 0x0001e20000000800 */
[----:B------:R-:W-:Y:S01]  /*d3b0*/  FMUL R54, R54, 1.4426950216293334961 ;  /* 0x3fb8aa3b36367820 */ /* 0x000fe20000400000 */
[----:B------:R-:W-:Y:S01]  /*d3c0*/  FMUL R52, R52, 1.4426950216293334961 ;  /* 0x3fb8aa3b34347820 */ /* 0x000fe20000400000 */
[--C-:B0-----:R-:W-:Y:S01]  /*d3d0*/  FADD R56, R44, -R175.reuse ;  /* 0x800000af2c387221 */ /* 0x101fe20000000000 */
        /* <DEDUP_REMOVED lines=16> */
[----:B--2---:R-:W-:Y:S04]  /*d4e0*/  STS.U16 [R241+UR12+0x380], R154 ;  /* 0x0003809af1007988 */ /* 0x004fe8000800040c */
        /* <DEDUP_REMOVED lines=14> */
[----:B------:R0:W-:Y:S01]  /*d5d0*/  STS.U16 [R241+UR12+0x3f80], R162 ;  /* 0x003f80a2f1007988 */ /* 0x0001e2000800040c */
[----:B------:R2:W-:Y:S06]  /*d5e0*/  MEMBAR.ALL.CTA ;  /* 0x0000000000007992 */ /* 0x0005ec0000008000 */
[----:B--2---:R-:W2:Y:S01]  /*d5f0*/  FENCE.VIEW.ASYNC.S ;  /* 0x00000000000073c6 */ /* 0x004ea20000000000 */
[----:B------:R3:W-:Y:S01]  /*d600*/  MUFU.EX2 R44, R54 ;  /* 0x00000036002c7308 */ /* 0x0007e20000000800 */
[----:B------:R-:W-:Y:S01]  /*d610*/  FMUL R56, R56, 1.4426950216293334961 ;  /* 0x3fb8aa3b38387820 */ /* 0x000fe20000400000 */
[----:B------:R-:W-:Y:S01]  /*d620*/  FMUL R20, R20, 1.4426950216293334961 ;  /* 0x3fb8aa3b14147820 */ /* 0x000fe20000400000 */
[----:B------:R-:W-:Y:S01]  /*d630*/  FMUL R21, R21, 1.4426950216293334961 ;  /* 0x3fb8aa3b15157820 */ /* 0x000fe20000400000 */
[----:B------:R-:W-:Y:S01]  /*d640*/  FMUL R24, R24, 1.4426950216293334961 ;  /* 0x3fb8aa3b18187820 */ /* 0x000fe20000400000 */
[----:B------:R-:W-:Y:S01]  /*d650*/  FMUL R25, R25, 1.4426950216293334961 ;  /* 0x3fb8aa3b19197820 */ /* 0x000fe20000400000 */
[----:B------:R-:W-:Y:S01]  /*d660*/  FMUL R29, R29, 1.4426950216293334961 ;  /* 0x3fb8aa3b1d1d7820 */ /* 0x000fe20000400000 */
[----:B------:R-:W-:Y:S01]  /*d670*/  FMUL R30, R30, 1.4426950216293334961 ;  /* 0x3fb8aa3b1e1e7820 */ /* 0x000fe20000400000 */
[----:B------:R4:W-:Y:S01]  /*d680*/  MUFU.EX2 R152, R52 ;  /* 0x0000003400987308 */ /* 0x0009e20000000800 */
[--C-:B---3--:R-:W-:Y:S01]  /*d690*/  FADD R54, R43, -R175.reuse ;  /* 0x800000af2b367221 */ /* 0x108fe20000000000 */
[----:B------:R-:W-:Y:S01]  /*d6a0*/  FMUL R32, R32, 1.4426950216293334961 ;  /* 0x3fb8aa3b20207820 */ /* 0x000fe20000400000 */
[----:B------:R-:W-:Y:S01]  /*d6b0*/  FMUL R33, R33, 1.4426950216293334961 ;  /* 0x3fb8aa3b21217820 */ /* 0x000fe20000400000 */
[----:B------:R-:W-:Y:S01]  /*d6c0*/  FMUL R41, R41, 1.4426950216293334961 ;  /* 0x3fb8aa3b29297820 */ /* 0x000fe20000400000 */
[----:B------:R-:W-:Y:S01]  /*d6d0*/  FMUL R54, R54, 1.4426950216293334961 ;  /* 0x3fb8aa3b36367820 */ /* 0x000fe20000400000 */
[----:B------:R-:W-:Y:S01]  /*d6e0*/  FMUL R42, R42, 1.4426950216293334961 ;  /* 0x3fb8aa3b2a2a7820 */ /* 0x000fe20000400000 */
[----:B------:R-:W-:Y:S01]  /*d6f0*/  FMUL R51, R51, 1.4426950216293334961 ;  /* 0x3fb8aa3b33337820 */ /* 0x000fe20000400000 */
[----:B------:R3:W-:Y:S01]  /*d700*/  MUFU.EX2 R43, R56 ;  /* 0x00000038002b7308 */ /* 0x0007e20000000800 */
[----:B----4-:R-:W-:Y:S01]  /*d710*/  FADD R52, -R175, R236 ;  /* 0x000000ecaf347221 */ /* 0x010fe20000000100 */
[----:B------:R-:W-:Y:S01]  /*d720*/  FMUL R161, R161, 1.4426950216293334961 ;  /* 0x3fb8aa3ba1a17820 */ /* 0x000fe20000400000 */
[----:B------:R-:W-:Y:S01]  /*d730*/  FMUL R58, R58, 1.4426950216293334961 ;  /* 0x3fb8aa3b3a3a7820 */ /* 0x000fe20000400000 */
[----:B------:R-:W-:Y:S01]  /*d740*/  FMUL R59, R59, 1.4426950216293334961 ;  /* 0x3fb8aa3b3b3b7820 */ /* 0x000fe20000400000 */
[----:B------:R-:W-:Y:S01]  /*d750*/  FMUL R52, R52, 1.4426950216293334961 ;  /* 0x3fb8aa3b34347820 */ /* 0x000fe20000400000 */
[----:B------:R-:W-:Y:S01]  /*d760*/  FMUL R77, R77, 1.4426950216293334961 ;  /* 0x3fb8aa3b4d4d7820 */ /* 0x000fe20000400000 */
[----:B------:R-:W-:Y:S01]  /*d770*/  FMUL R61, R61, 1.4426950216293334961 ;  /* 0x3fb8aa3b3d3d7820 */ /* 0x000fe20000400000 */
[----:B------:R-:W-:Y:S01]  /*d780*/  FMUL R53, R53, 1.4426950216293334961 ;  /* 0x3fb8aa3b35357820 */ /* 0x000fe20000400000 */
[--C-:B---3--:R-:W-:Y:S01]  /*d790*/  FADD R56, R47, -R175.reuse ;  /* 0x800000af2f387221 */ /* 0x108fe20000000000 */
[----:B------:R-:W-:Y:S01]  /*d7a0*/  FMUL R55, R55, 1.4426950216293334961 ;  /* 0x3fb8aa3b37377820 */ /* 0x000fe20000400000 */
        /* <DEDUP_REMOVED lines=8> */
[----:B------:R-:W-:Y:S01]  /*d830*/  FMUL R83, R83, 1.4426950216293334961 ;  /* 0x3fb8aa3b53537820 */ /* 0x000fe20000400000 */
[----:B---3--:R-:W-:Y:S01]  /*d840*/  FADD R54, R50, -R175 ;  /* 0x800000af32367221 */ /* 0x008fe20000000000 */
[----:B0-----:R-:W0:Y:S08]  /*d850*/  MUFU.EX2 R162, R52 ;  /* 0x0000003400a27308 */ /* 0x001e300000000800 */
[----:B------:R-:W-:Y:S01]  /*d860*/  MUFU.EX2 R38, R38 ;  /* 0x0000002600267308 */ /* 0x000fe20000000800 */
[----:B------:R-:W-:Y:S01]  /*d870*/  FMUL R54, R54, 1.4426950216293334961 ;  /* 0x3fb8aa3b36367820 */ /* 0x000fe20000400000 */
[----:B------:R-:W-:Y:S01]  /*d880*/  F2FP.F16.F32.PACK_AB R57, R19, R18 ;  /* 0x000000121339723e */ /* 0x000fe200000000ff */
[----:B------:R1:W5:Y:S05]  /*d890*/  LDL.LU R157, [R1+0x55c] ;  /* 0x00055c00019d7983 */ /* 0x00036a0000300800 */
[----:B------:R-:W-:Y:S08]  /*d8a0*/  MUFU.EX2 R20, R20 ;  /* 0x0000001400147308 */ /* 0x000ff00000000800 */
[----:B------:R-:W3:Y:S08]  /*d8b0*/  MUFU.EX2 R21, R21 ;  /* 0x0000001500157308 */ /* 0x000ef00000000800 */
[----:B------:R-:W-:Y:S08]  /*d8c0*/  MUFU.EX2 R24, R24 ;  /* 0x0000001800187308 */ /* 0x000ff00000000800 */
[----:B------:R-:W4:Y:S08]  /*d8d0*/  MUFU.EX2 R25, R25 ;  /* 0x0000001900197308 */ /* 0x000f300000000800 */
[----:B------:R-:W-:Y:S08]  /*d8e0*/  MUFU.EX2 R29, R29 ;  /* 0x0000001d001d7308 */ /* 0x000ff00000000800 */
[----:B------:R-:W2:Y:S08]  /*d8f0*/  MUFU.EX2 R30, R30 ;  /* 0x0000001e001e7308 */ /* 0x000eb00000000800 */
[----:B------:R-:W-:Y:S08]  /*d900*/  MUFU.EX2 R32, R32 ;  /* 0x0000002000207308 */ /* 0x000ff00000000800 */
[----:B------:R-:W1:Y:S08]  /*d910*/  MUFU.EX2 R33, R33 ;  /* 0x0000002100217308 */ /* 0x000e700000000800 */
[----:B------:R-:W-:Y:S08]  /*d920*/  MUFU.EX2 R41, R41 ;  /* 0x0000002900297308 */ /* 0x000ff00000000800 */
[----:B------:R-:W1:Y:S08]  /*d930*/  MUFU.EX2 R42, R42 ;  /* 0x0000002a002a7308 */ /* 0x000e700000000800 */
[----:B------:R-:W-:Y:S08]  /*d940*/  MUFU.EX2 R51, R51 ;  /* 0x0000003300337308 */ /* 0x000ff00000000800 */
[----:B------:R-:W-:Y:S08]  /*d950*/  MUFU.EX2 R161, R161 ;  /* 0x000000a100a17308 */ /* 0x000ff00000000800 */
[----:B------:R-:W-:Y:S08]  /*d960*/  MUFU.EX2 R163, R58 ;  /* 0x0000003a00a37308 */ /* 0x000ff00000000800 */
[----:B------:R-:W-:Y:S08]  /*d970*/  MUFU.EX2 R165, R59 ;  /* 0x0000003b00a57308 */ /* 0x000ff00000000800 */
[----:B------:R-:W-:Y:S08]  /*d980*/  MUFU.EX2 R184, R77 ;  /* 0x0000004d00b87308 */ /* 0x000ff00000000800 */
[----:B------:R-:W-:Y:S08]  /*d990*/  MUFU.EX2 R190, R61 ;  /* 0x0000003d00be7308 */ /* 0x000ff00000000800 */
[----:B------:R-:W-:Y:S08]  /*d9a0*/  MUFU.EX2 R50, R56 ;  /* 0x0000003800327308 */ /* 0x000ff00000000800 */
[----:B------:R3:W1:Y:S08]  /*d9b0*/  MUFU.EX2 R85, R54 ;  /* 0x0000003600557308 */ /* 0x0006700000000800 */
[----:B------:R4:W1:Y:S08]  /*d9c0*/  MUFU.EX2 R84, R53 ;  /* 0x0000003500547308 */ /* 0x0008700000000800 */
[----:B------:R2:W-:Y:S08]  /*d9d0*/  MUFU.EX2 R166, R55 ;  /* 0x0000003700a67308 */ /* 0x0005f00000000800 */
[----:B------:R-:W1:Y:S08]  /*d9e0*/  MUFU.EX2 R167, R63 ;  /* 0x0000003f00a77308 */ /* 0x000e700000000800 */
[----:B------:R1:W-:Y:S08]  /*d9f0*/  MUFU.EX2 R158, R62 ;  /* 0x0000003e009e7308 */ /* 0x0003f00000000800 */
[----:B------:R-:W1:Y:S08]  /*da00*/  MUFU.EX2 R168, R78 ;  /* 0x0000004e00a87308 */ /* 0x000e700000000800 */
[----:B------:R1:W-:Y:S08]  /*da10*/  MUFU.EX2 R169, R75 ;  /* 0x0000004b00a97308 */ /* 0x0003f00000000800 */
[----:B------:R-:W1:Y:S08]  /*da20*/  MUFU.EX2 R160, R82 ;  /* 0x0000005200a07308 */ /* 0x000e700000000800 */
[----:B------:R1:W-:Y:S08]  /*da30*/  MUFU.EX2 R170, R79 ;  /* 0x0000004f00aa7308 */ /* 0x0003f00000000800 */
[----:B------:R-:W1:Y:S01]  /*da40*/  MUFU.EX2 R171, R83 ;  /* 0x0000005300ab7308 */ /* 0x000e620000000800 */
[-C--:B0-----:R-:W-:Y:S01]  /*da50*/  FMUL R90, R90, R162.reuse ;  /* 0x000000a25a5a7220 */ /* 0x081fe20000400000 */
        /* <DEDUP_REMOVED lines=30> */
[----:B------:R-:W-:Y:S01]  /*dc40*/  FMUL R151, R151, R162 ;  /* 0x000000a297977220 */ /* 0x000fe20000400000 */
[----:B------:R-:W-:Y:S01]  /*dc50*/  F2FP.F16.F32.PACK_AB R52, R7, R5 ;  /* 0x000000050734723e */ /* 0x000fe200000000ff */
[----:B------:R0:W5:Y:S01]  /*dc60*/  LDL.LU R3, [R1+0x558] ;  /* 0x0005580001037983 */ /* 0x0001620000300800 */
[----:B---3--:R-:W-:-:S02]  /*dc70*/  F2FP.F16.F32.PACK_AB R54, R10, R9 ;  /* 0x000000090a36723e */ /* 0x008fc400000000ff */
[----:B------:R-:W-:Y:S01]  /*dc80*/  F2FP.F16.F32.PACK_AB R56, R14, R13 ;  /* 0x0000000d0e38723e */ /* 0x000fe200000000ff */
[----:B------:R-:W3:Y:S01]  /*dc90*/  LDL.LU R4, [R1+0x554] ;  /* 0x0005540001047983 */ /* 0x000ee20000300800 */
[----:B----4-:R-:W-:Y:S02]  /*dca0*/  F2FP.F16.F32.PACK_AB R53, R11, R8 ;  /* 0x000000080b35723e */ /* 0x010fe400000000ff */
[----:B--2---:R-:W-:Y:S01]  /*dcb0*/  F2FP.F16.F32.PACK_AB R55, R15, R12 ;  /* 0x0000000c0f37723e */ /* 0x004fe200000000ff */
[----:B------:R0:W5:Y:S01]  /*dcc0*/  LDL.LU R154, [R1+0x550] ;  /* 0x00055000019a7983 */ /* 0x0001620000300800 */
[----:B------:R-:W-:Y:S02]  /*dcd0*/  F2FP.F16.F32.PACK_AB R58, R17, R16 ;  /* 0x00000010113a723e */ /* 0x000fe400000000ff */
[----:B------:R-:W-:Y:S01]  /*dce0*/  F2FP.F16.F32.PACK_AB R59, R23, R22 ;  /* 0x00000016173b723e */ /* 0x000fe200000000ff */
[----:B------:R0:W5:Y:S01]  /*dcf0*/  LDL.LU R155, [R1+0x54c] ;  /* 0x00054c00019b7983 */ /* 0x0001620000300800 */
[----:B------:R-:W-:-:S02]  /*dd00*/  F2FP.F16.F32.PACK_AB R60, R21, R20 ;  /* 0x00000014153c723e */ /* 0x000fc400000000ff */
[----:B------:R-:W-:Y:S01]  /*dd10*/  F2FP.F16.F32.PACK_AB R61, R27, R26 ;  /* 0x0000001a1b3d723e */ /* 0x000fe200000000ff */
[----:B------:R-:W3:Y:S01]  /*dd20*/  LDL.LU R153, [R1+0x548] ;  /* 0x0005480001997983 */ /* 0x000ee20000300800 */
[----:B-1----:R-:W-:Y:S02]  /*dd30*/  F2FP.F16.F32.PACK_AB R62, R25, R24 ;  /* 0x00000018193e723e */ /* 0x002fe400000000ff */
[----:B------:R-:W-:Y:S01]  /*dd40*/  F2FP.F16.F32.PACK_AB R63, R31, R28 ;  /* 0x0000001c1f3f723e */ /* 0x000fe200000000ff */
[----:B------:R-:W2:Y:S01]  /*dd50*/  LDL.LU R174, [R1+0x11c] ;  /* 0x00011c0001ae7983 */ /* 0x000ea20000300800 */
[----:B------:R-:W-:Y:S02]  /*dd60*/  F2FP.F16.F32.PACK_AB R64, R30, R29 ;  /* 0x0000001d1e40723e */ /* 0x000fe400000000ff */
[----:B------:R-:W-:Y:S01]  /*dd70*/  F2FP.F16.F32.PACK_AB R65, R36, R34 ;  /* 0x000000222441723e */ /* 0x000fe200000000ff */
[----:B------:R-:W4:Y:S01]  /*dd80*/  LDL.LU R173, [R1+0x118] ;  /* 0x0001180001ad7983 */ /* 0x000f220000300800 */
[----:B------:R-:W-:-:S02]  /*dd90*/  F2FP.F16.F32.PACK_AB R66, R33, R32 ;  /* 0x000000202142723e */ /* 0x000fc400000000ff */
[----:B------:R-:W-:Y:S01]  /*dda0*/  F2FP.F16.F32.PACK_AB R67, R40, R35 ;  /* 0x000000232843723e */ /* 0x000fe200000000ff */
[----:B------:R-:W3:Y:S01]  /*ddb0*/  LDL R164, [R1+0x524] ;  /* 0x0005240001a47983 */ /* 0x000ee20000100800 */
[----:B------:R-:W-:Y:S02]  /*ddc0*/  F2FP.F16.F32.PACK_AB R68, R38, R37 ;  /* 0x000000252644723e */ /* 0x000fe400000000ff */
[----:B------:R-:W-:Y:S02]  /*ddd0*/  F2FP.F16.F32.PACK_AB R69, R44, R39 ;  /* 0x000000272c45723e */ /* 0x000fe400000000ff */
[----:B------:R-:W-:Y:S02]  /*dde0*/  F2FP.F16.F32.PACK_AB R70, R42, R41 ;  /* 0x000000292a46723e */ /* 0x000fe400000000ff */
[----:B------:R-:W-:Y:S02]  /*ddf0*/  F2FP.F16.F32.PACK_AB R71, R47, R43 ;  /* 0x0000002b2f47723e */ /* 0x000fe400000000ff */
[----:B------:R-:W-:-:S02]  /*de00*/  F2FP.F16.F32.PACK_AB R72, R46, R45 ;  /* 0x0000002d2e48723e */ /* 0x000fc400000000ff */
[----:B------:R-:W-:Y:S02]  /*de10*/  F2FP.F16.F32.PACK_AB R73, R85, R50 ;  /* 0x000000325549723e */ /* 0x000fe400000000ff */
        /* <DEDUP_REMOVED lines=9> */
[----:B------:R-:W-:Y:S01]  /*deb0*/  F2FP.F16.F32.PACK_AB R83, R171, R170 ;  /* 0x000000aaab53723e */ /* 0x000fe200000000ff */
[----:B------:R-:W-:Y:S06]  /*dec0*/  BAR.SYNC.DEFER_BLOCKING 0x0 ;  /* 0x0000000000007b1d */ /* 0x000fec0000010000 */
[----:B------:R-:W-:-:S06]  /*ded0*/  WARPGROUP.ARRIVE ;  /* 0x00000000000079c5 */ /* 0x000fcc0000000000 */
[----:B------:R-:W-:-:S12]  /*dee0*/  HGMMA.64x128x16.F32 R88, R52, gdesc[UR16], R88 ;  /* 0x01e0001034587df0 */ /* 0x000fd80008700858 */
[----:B------:R-:W-:-:S12]  /*def0*/  HGMMA.64x128x16.F32 R88, R56, gdesc[UR8], R88 ;  /* 0x01e0000838587df0 */ /* 0x000fd80008700858 */
[----:B------:R-:W-:-:S12]  /*df00*/  HGMMA.64x128x16.F32 R88, R60, gdesc[UR40], R88 ;  /* 0x01e000283c587df0 */ /* 0x000fd80008700858 */
[----:B------:R-:W-:-:S12]  /*df10*/  HGMMA.64x128x16.F32 R88, R64, gdesc[UR36], R88 ;  /* 0x01e0002440587df0 */ /* 0x000fd80008700858 */
[----:B------:R-:W-:Y:S01]  /*df20*/  HGMMA.64x128x16.F32 R88, R68, gdesc[UR32], R88 ;  /* 0x01e0002044587df0 */ /* 0x000fe20008700858 */
[----:B------:R-:W-:Y:S01]  /*df30*/  FADD R5, R5, R7 ;  /* 0x0000000705057221 */ /* 0x000fe20000000000 */
[----:B------:R-:W-:-:S03]  /*df40*/  FADD R8, R8, R11 ;  /* 0x0000000b08087221 */ /* 0x000fc60000000000 */
[----:B------:R-:W-:Y:S01]  /*df50*/  FADD R5, R9, R5 ;  /* 0x0000000509057221 */ /* 0x000fe20000000000 */
[----:B------:R-:W-:-:S06]  /*df60*/  FADD R8, R12, R8 ;  /* 0x000000080c087221 */ /* 0x000fcc0000000000 */
[----:B------:R-:W-:Y:S01]  /*df70*/  HGMMA.64x128x16.F32 R88, R72, gdesc[UR28], R88 ;  /* 0x01e0001c48587df0 */ /* 0x000fe20008700858 */
[----:B------:R-:W-:Y:S01]  /*df80*/  FADD R5, R10, R5 ;  /* 0x000000050a057221 */ /* 0x000fe20000000000 */
[----:B------:R-:W-:-:S03]  /*df90*/  FADD R8, R15, R8 ;  /* 0x000000080f087221 */ /* 0x000fc60000000000 */
        /* <DEDUP_REMOVED lines=23> */
[----:B------:R-:W-:Y:S01]  /*e110*/  FADD R8, R40, R8 ;  /* 0x0000000828087221 */ /* 0x000fe20000000000 */
[----:B------:R-:W-:Y:S02]  /*e120*/  HGMMA.64x128x16.F32 R88, R76, gdesc[UR24], R88 ;  /* 0x01e000184c587df0 */ /* 0x000fe40008700858 */
        /* <DEDUP_REMOVED lines=31> */
[----:B------:R-:W-:-:S04]  /*e320*/  FADD R8, R171, R8 ;  /* 0x00000008ab087221 */ /* 0x000fc80000000000 */
[----:B------:R-:W1:Y:S04]  /*e330*/  SHFL.BFLY PT, R7, R5, 0x2, 0x1f ;  /* 0x0c401f0005077f89 */ /* 0x000e6800000e0000 */
[----:B------:R-:W0:Y:S01]  /*e340*/  SHFL.BFLY PT, R9, R8, 0x2, 0x1f ;  /* 0x0c401f0008097f89 */ /* 0x000e2200000e0000 */
[----:B------:R-:W-:Y:S01]  /*e350*/  HGMMA.64x128x16.F32 R88, R80, gdesc[UR20], R88, gsb0 ;  /* 0x01e0001450587df0 */ /* 0x000fe20008000858 */
[----:B-1----:R-:W-:Y:S01]  /*e360*/  FADD R7, R5, R7 ;  /* 0x0000000705077221 */ /* 0x002fe20000000000 */
[----:B0-----:R-:W-:Y:S01]  /*e370*/  FADD R9, R8, R9 ;  /* 0x0000000908097221 */ /* 0x001fe20000000000 */
[----:B------:R-:W0:Y:S03]  /*e380*/  S2R R172, SR_CTAID.X ;  /* 0x0000000000ac7919 */ /* 0x000e260000002500 */
[----:B------:R-:W1:Y:S04]  /*e390*/  SHFL.BFLY PT, R5, R7, 0x1, 0x1f ;  /* 0x0c201f0007057f89 */ /* 0x000e6800000e0000 */
[----:B------:R-:W0:Y:S01]  /*e3a0*/  SHFL.BFLY PT, R8, R9, 0x1, 0x1f ;  /* 0x0c201f0009087f89 */ /* 0x000e2200000e0000 */
[----:B------:R-:W-:Y:S01]  /*e3b0*/  UIADD3 UR4, UR4, 0x80, URZ ;  /* 0x0000008004047890 */ /* 0x000fe2000fffe03f */
[----:B-1----:R-:W-:Y:S01]  /*e3c0*/  FADD R5, R7, R5 ;  /* 0x0000000507057221 */ /* 0x002fe20000000000 */
[----:B0-----:R-:W-:-:S03]  /*e3d0*/  FADD R8, R9, R8 ;  /* 0x0000000809087221 */ /* 0x001fc60000000000 */
[----:B--2---:R-:W-:Y:S01]  /*e3e0*/  FFMA R174, R6, R174, R5 ;  /* 0x000000ae06ae7223 */ /* 0x004fe20000000005 */
[----:B----4-:R-:W-:Y:S01]  /*e3f0*/  FFMA R173, R162, R173, R8 ;  /* 0x000000ada2ad7223 */ /* 0x010fe20000000008 */
[----:B------:R-:W-:-:S03]  /*e400*/  IMAD.SHL.U32 R172, R172, 0x40, RZ ;  /* 0x00000040acac7824 */ /* 0x000fc600078e00ff */
[----:B------:R1:W-:Y:S04]  /*e410*/  STL [R1+0x11c], R174 ;  /* 0x00011cae01007387 */ /* 0x0003e80000100800 */
[----:B------:R1:W-:Y:S01]  /*e420*/  STL [R1+0x118], R173 ;  /* 0x000118ad01007387 */ /* 0x0003e20000100800 */
[----:B------:R-:W-:-:S03]  /*e430*/  VIADD R172, R172, 0x40 ;  /* 0x00000040acac7836 */ /* 0x000fc60000000000 */
[----:B------:R1:W-:Y:S04]  /*e440*/  STL [R1+0x1c], R159 ;  /* 0x00001c9f01007387 */ /* 0x0003e80000100800 */
[----:B------:R1:W-:Y:S01]  /*e450*/  STL [R1+0x20], R175 ;  /* 0x000020af01007387 */ /* 0x0003e20000100800 */
[----:B------:R-:W-:Y:S01]  /*e460*/  ISETP.LE.AND P0, PT, R172, UR4, PT ;  /* 0x00000004ac007c0c */ /* 0x000fe2000bf03270 */
[----:B---3--:R-:W-:Y:S01]  /*e470*/  IMAD R4, R153, 0x80, R4 ;  /* 0x0000008099047824 */ /* 0x008fe200078e0204 */
[----:B------:R-:W-:Y:S01]  /*e480*/  LEA R0, R164, R0, 0x7 ;  /* 0x00000000a4007211 */ /* 0x000fe200078e38ff */
[----:B------:R-:W-:Y:S01]  /*e490*/  IMAD.MOV.U32 R6, RZ, RZ, R159 ;  /* 0x000000ffff067224 */ /* 0x000fe200078e009f */
[----:B------:R-:W-:Y:S01]  /*e4a0*/  MOV R5, R175 ;  /* 0x000000af00057202 */ /* 0x000fe20000000f00 */
[----:B------:R-:W-:-:S08]  /*e4b0*/  WARPGROUP.DEPBAR.LE gsb0, 0x0 ;  /* 0x00008000000079c5 */ /* 0x000fd00000010000 */
[----:B-1----:R-:W-:Y:S05]  /*e4c0*/  @!P0 BRA `(.L_x_1) ;  /* 0xffffff74001c8947 */ /* 0x002fea000383ffff */
.L_x_0:
[----:B0-----:R-:W2:Y:S01]  /*e4d0*/  LDL.LU R8, [R1+0x118] ;  /* 0x0001180001087983 */ /* 0x001ea20000300800 */
[----:B------:R-:W-:Y:S01]  /*e4e0*/  FMUL R0, R151, 0.25 ;  /* 0x3e80000097007820 */ /* 0x000fe20000400000 */
[----:B------:R-:W-:Y:S01]  /*e4f0*/  FMUL R9, R126, 0.25 ;  /* 0x3e8000007e097820 */ /* 0x000fe20000400000 */
[----:B------:R-:W-:Y:S01]  /*e500*/  FMUL R44, R131, 0.25 ;  /* 0x3e800000832c7820 */ /* 0x000fe20000400000 */
[----:B------:R-:W3:Y:S01]  /*e510*/  LDL.LU R7, [R1+0x11c] ;  /* 0x00011c0001077983 */ /* 0x000ee20000300800 */
[----:B-----5:R-:W-:Y:S01]  /*e520*/  FMUL R3, R150, 0.25 ;  /* 0x3e80000096037820 */ /* 0x020fe20000400000 */
[----:B------:R-:W-:Y:S01]  /*e530*/  FMUL R40, R147, 0.25 ;  /* 0x3e80000093287820 */ /* 0x000fe20000400000 */
[----:B------:R-:W-:Y:S01]  /*e540*/  FMUL R45, R146, 0.25 ;  /* 0x3e800000922d7820 */ /* 0x000fe20000400000 */
[----:B------:R-:W0:Y:S01]  /*e550*/  S2R R170, SR_TID.X ;  /* 0x0000000000aa7919 */ /* 0x000e220000002100 */
[----:B------:R-:W-:Y:S01]  /*e560*/  FMUL R36, R143, 0.25 ;  /* 0x3e8000008f247820 */ /* 0x000fe20000400000 */
[----:B------:R-:W-:Y:S01]  /*e570*/  FMUL R37, R142, 0.25 ;  /* 0x3e8000008e257820 */ /* 0x000fe20000400000 */
[----:B------:R-:W-:Y:S01]  /*e580*/  MOV R181, 0x3dc6b27f ;  /* 0x3dc6b27f00b57802 */ /* 0x000fe20000000f00 */
[----:B------:R-:W1:Y:S01]  /*e590*/  S2R R168, SR_CTAID.X ;  /* 0x0000000000a87919 */ /* 0x000e620000002500 */
[----:B------:R-:W-:-:S02]  /*e5a0*/  ULDC.64 UR4, c[0x0][0x270] ;  /* 0x00009c0000047ab9 */ /* 0x000fc40000000a00 */
[----:B------:R-:W-:Y:S01]  /*e5b0*/  UIMAD UR4, UR7, UR4, URZ ;  /* 0x00000004070472a4 */ /* 0x000fe2000f8e023f */
[C---:B0-----:R-:W-:Y:S02]  /*e5c0*/  LOP3.LUT R26, R170.reuse, 0x8, RZ, 0xc0, !PT ;  /* 0x00000008aa1a7812 */ /* 0x041fe400078ec0ff */
[----:B------:R-:W-:Y:S01]  /*e5d0*/  LOP3.LUT R2, R170, 0x40, RZ, 0xc0, !PT ;  /* 0x00000040aa027812 */ /* 0x000fe200078ec0ff */
[----:B-1----:R-:W-:Y:S01]  /*e5e0*/  IMAD.SHL.U32 R168, R168, 0x40, RZ ;  /* 0x00000040a8a87824 */ /* 0x002fe200078e00ff */
[----:B------:R-:W-:Y:S02]  /*e5f0*/  BAR.SYNC.DEFER_BLOCKING 0x0 ;  /* 0x0000000000007b1d */ /* 0x000fe40000010000 */
[----:B------:R-:W-:Y:S02]  /*e600*/  ISETP.NE.U32.AND P0, PT, R2, RZ, PT ;  /* 0x000000ff0200720c */ /* 0x000fe40003f05070 */
[----:B------:R-:W-:-:S04]  /*e610*/  LOP3.LUT R168, R168, 0x3f, R170, 0xf8, !PT ;  /* 0x0000003fa8a87812 */ /* 0x000fc800078ef8aa */
[----:B------:R-:W0:Y:S01]  /*e620*/  LDC R2, c[0x0][0x278] ;  /* 0x00009e00ff027b82 */ /* 0x000e220000000800 */
[----:B--2---:R-:W-:Y:S02]  /*e630*/  IMAD.MOV.U32 R4, RZ, RZ, R8 ;  /* 0x000000ffff047224 */ /* 0x004fe400078e0008 */
[----:B------:R-:W-:Y:S01]  /*e640*/  FMUL R8, R123, 0.25 ;  /* 0x3e8000007b087820 */ /* 0x000fe20000400000 */
[----:B---3--:R-:W-:Y:S02]  /*e650*/  IMAD.MOV.U32 R10, RZ, RZ, R7 ;  /* 0x000000ffff0a7224 */ /* 0x008fe400078e0007 */
[----:B------:R-:W-:Y:S01]  /*e660*/  FMUL R7, R134, 0.25 ;  /* 0x3e80000086077820 */ /* 0x000fe20000400000 */
[C---:B------:R-:W-:Y:S02]  /*e670*/  FSETP.GT.AND P1, PT, |R4|.reuse, 8.50705917302346158658e+37, PT ;  /* 0x7e8000000400780b */ /* 0x040fe40003f24200 */
[----:B------:R-:W-:Y:S02]  /*e680*/  FSETP.GEU.AND P4, PT, R4, 1.175494350822287508e-38, PT ;  /* 0x008000000400780b */ /* 0x000fe40003f8e000 */
[----:B------:R-:W-:Y:S01]  /*e690*/  FSEL R30, R7, R134, P1 ;  /* 0x00000086071e7208 */ /* 0x000fe20000800000 */
[----:B------:R-:W-:Y:S01]  /*e6a0*/  FMUL R7, R130, 0.25 ;  /* 0x3e80000082077820 */ /* 0x000fe20000400000 */
        /* <DEDUP_REMOVED lines=25> */
[----:B------:R-:W-:Y:S01]  /*e840*/  IMAD.MOV.U32 R131, RZ, RZ, R10 ;  /* 0x000000ffff837224 */ /* 0x000fe200078e000a */
        /* <DEDUP_REMOVED lines=8> */
[----:B------:R-:W-:Y:S01]  /*e8d0*/  FSETP.GT.AND P2, PT, |R131|, 8.50705917302346158658e+37, PT ;  /* 0x7e8000008300780b */ /* 0x000fe20003f44200 */
[----:B------:R-:W-:Y:S01]  /*e8e0*/  IMAD.SHL.U32 R10, R170, 0x4, RZ ;  /* 0x00000004aa0a7824 */ /* 0x000fe200078e00ff */
        /* <DEDUP_REMOVED lines=69> */
[----:B------:R-:W-:Y:S01]  /*ed40*/  FMUL R7, R4, 8388608 ;  /* 0x4b00000004077820 */ /* 0x000fe20000400000 */
[----:B------:R-:W-:-:S02]  /*ed50*/  FSEL R97, R8, R97, P2 ;  /* 0x0000006108617208 */ /* 0x000fc40001000000 */
[----:B------:R-:W-:Y:S02]  /*ed60*/  LOP3.LUT R8, R170, 0x7, RZ, 0xc0, !PT ;  /* 0x00000007aa087812 */ /* 0x000fe400078ec0ff */
[----:B------:R-:W-:Y:S02]  /*ed70*/  FSEL R171, R9, R92, P2 ;  /* 0x0000005c09ab7208 */ /* 0x000fe40001000000 */
[----:B------:R-:W-:Y:S01]  /*ed80*/  FSEL R101, R0, R101, P2 ;  /* 0x0000006500657208 */ /* 0x000fe20001000000 */
[----:B------:R-:W-:Y:S01]  /*ed90*/  FMUL R0, R93, 0.25 ;  /* 0x3e8000005d007820 */ /* 0x000fe20000400000 */
[----:B------:R-:W-:Y:S02]  /*eda0*/  LEA R9, R8, UR12, 0x4 ;  /* 0x0000000c08097c11 */ /* 0x000fe4000f8e20ff */
[----:B------:R-:W-:Y:S02]  /*edb0*/  FSEL R80, R7, R4, !P4 ;  /* 0x0000000407507208 */ /* 0x000fe40006000000 */
[----:B------:R-:W-:Y:S01]  /*edc0*/  FSETP.GEU.AND P5, PT, |R4|, 1.175494350822287508e-38, PT ;  /* 0x008000000400780b */ /* 0x000fe20003fae200 */
[----:B------:R-:W-:Y:S01]  /*edd0*/  IMAD R11, R8, -0x8, R9 ;  /* 0xfffffff8080b7824 */ /* 0x000fe200078e0209 */
[----:B------:R-:W-:Y:S01]  /*ede0*/  LOP3.LUT R10, R10, 0xc0, RZ, 0xc0, !PT ;  /* 0x000000c00a0a7812 */ /* 0x000fe200078ec0ff */
[----:B------:R-:W-:Y:S01]  /*edf0*/  VIADD R7, R80, 0xc0cafb0d ;  /* 0xc0cafb0d50077836 */ /* 0x000fe20000000000 */
[----:B------:R-:W-:Y:S01]  /*ee00*/  FSEL R169, R0, R93, P2 ;  /* 0x0000005d00a97208 */ /* 0x000fe20001000000 */
[----:B------:R-:W-:Y:S01]  /*ee10*/  FMUL R0, R89, 0.25 ;  /* 0x3e80000059007820 */ /* 0x000fe20000400000 */
[----:B------:R-:W-:Y:S01]  /*ee20*/  @P1 FMUL R4, R4, 0.25 ;  /* 0x3e80000004041820 */ /* 0x000fe20000400000 */
[----:B------:R-:W-:Y:S01]  /*ee30*/  IMAD.IADD R33, R10, 0x1, R11 ;  /* 0x000000010a217824 */ /* 0x000fe200078e020b */
[----:B------:R-:W-:Y:S01]  /*ee40*/  LOP3.LUT R11, R7, 0xff800000, RZ, 0xc0, !PT ;  /* 0xff800000070b7812 */ /* 0x000fe200078ec0ff */
[----:B------:R-:W-:Y:S01]  /*ee50*/  IMAD R29, R26, 0x80, R9 ;  /* 0x000000801a1d7824 */ /* 0x000fe200078e0209 */
[----:B------:R-:W-:Y:S01]  /*ee60*/  FSEL R177, R0, R89, P2 ;  /* 0x0000005900b17208 */ /* 0x000fe20001000000 */
[C---:B------:R-:W-:Y:S01]  /*ee70*/  FMUL R0, R131.reuse, 8388608 ;  /* 0x4b00000083007820 */ /* 0x040fe20000400000 */
[----:B------:R-:W-:Y:S01]  /*ee80*/  FSETP.GEU.AND P3, PT, R131, 1.175494350822287508e-38, PT ;  /* 0x008000008300780b */ /* 0x000fe20003f6e000 */
[----:B------:R-:W-:Y:S01]  /*ee90*/  @!P5 FMUL R4, R4, 16777216 ;  /* 0x4b8000000404d820 */ /* 0x000fe20000400000 */
[----:B------:R-:W-:Y:S01]  /*eea0*/  FSEL R9, RZ, -23, P4 ;  /* 0xc1b80000ff097808 */ /* 0x000fe20002000000 */
[----:B------:R-:W-:Y:S01]  /*eeb0*/  IMAD.SHL.U32 R8, R170, 0x8, RZ ;  /* 0x00000008aa087824 */ /* 0x000fe200078e00ff */
[----:B------:R-:W-:Y:S01]  /*eec0*/  I2FP.F32.S32 R12, R11 ;  /* 0x0000000b000c7245 */ /* 0x000fe20000201400 */
[----:B------:R-:W-:Y:S01]  /*eed0*/  @!P5 FMUL R18, R18, 16777216 ;  /* 0x4b8000001212d820 */ /* 0x000fe20000400000 */
[----:B------:R-:W-:Y:S01]  /*eee0*/  FSEL R78, R0, R131, !P3 ;  /* 0x00000083004e7208 */ /* 0x000fe20005800000 */
[----:B------:R-:W-:Y:S01]  /*eef0*/  @!P5 FMUL R22, R22, 16777216 ;  /* 0x4b8000001616d820 */ /* 0x000fe20000400000 */
[----:B------:R-:W-:Y:S01]  /*ef00*/  FSEL R38, R3, R150, P1 ;  /* 0x0000009603267208 */ /* 0x000fe20000800000 */
[----:B------:R-:W-:Y:S01]  /*ef10*/  FFMA.FTZ R12, R12, 1.1920928955078125e-07, R9 ;  /* 0x340000000c0c7823 */ /* 0x000fe20000010009 */
[----:B------:R-:W-:Y:S01]  /*ef20*/  IADD3 R0, R78, -0x3f3504f3, RZ ;  /* 0xc0cafb0d4e007810 */ /* 0x000fe20007ffe0ff */
[----:B------:R1:W2:Y:S01]  /*ef30*/  MUFU.RCP R9, R4 ;  /* 0x0000000400097308 */ /* 0x0002a20000001000 */
[----:B------:R-:W-:Y:S01]  /*ef40*/  FMUL R3, R138, 0.25 ;  /* 0x3e8000008a037820 */ /* 0x000fe20000400000 */
[----:B------:R-:W-:Y:S01]  /*ef50*/  LOP3.LUT R48, R8, 0x380, RZ, 0xc0, !PT ;  /* 0x0000038008307812 */ /* 0x000fe200078ec0ff */
[----:B------:R-:W-:Y:S01]  /*ef60*/  @!P5 FMUL R39, R39, 16777216 ;  /* 0x4b8000002727d820 */ /* 0x000fe20000400000 */
[----:B------:R-:W-:Y:S01]  /*ef70*/  LOP3.LUT R8, R0, 0xff800000, RZ, 0xc0, !PT ;  /* 0xff80000000087812 */ /* 0x000fe200078ec0ff */
[----:B------:R-:W-:Y:S01]  /*ef80*/  @!P5 FMUL R38, R38, 16777216 ;  /* 0x4b8000002626d820 */ /* 0x000fe20000400000 */
[----:B------:R-:W-:Y:S01]  /*ef90*/  FSEL R40, R40, R147, P1 ;  /* 0x0000009328287208 */ /* 0x000fe20000800000 */
        /* <DEDUP_REMOVED lines=9> */
[----:B------:R-:W-:Y:S01]  /*f030*/  FSEL R7, RZ, -23, P3 ;  /* 0xc1b80000ff077808 */ /* 0x000fe20001800000 */
[----:B------:R-:W-:Y:S01]  /*f040*/  @!P5 FMUL R37, R37, 16777216 ;  /* 0x4b8000002525d820 */ /* 0x000fe20000400000 */
[----:B------:R-:W-:Y:S01]  /*f050*/  I2FP.F32.S32 R10, R8 ;  /* 0x00000008000a7245 */ /* 0x000fe20000201400 */
[----:B------:R-:W-:Y:S01]  /*f060*/  IMAD.IADD R8, R78, 0x1, -R8 ;  /* 0x000000014e087824 */ /* 0x000fe200078e0a08 */
[----:B------:R-:W-:Y:S01]  /*f070*/  FSETP.GEU.AND P3, PT, |R131|, 1.175494350822287508e-38, PT ;  /* 0x008000008300780b */ /* 0x000fe20003f6e200 */
[----:B------:R-:W-:Y:S01]  /*f080*/  @!P5 FMUL R42, R42, 16777216 ;  /* 0x4b8000002a2ad820 */ /* 0x000fe20000400000 */
        /* <DEDUP_REMOVED lines=21> */
[----:B-1----:R-:W-:Y:S01]  /*f1e0*/  FADD R4, R8, -1 ;  /* 0xbf80000008047421 */ /* 0x002fe20000000000 */
[----:B------:R-:W-:Y:S01]  /*f1f0*/  LEA.HI R0, R26, R33, RZ, 0x1f ;  /* 0x000000211a007211 */ /* 0x000fe200078ff8ff */
[C---:B--2---:R-:W-:Y:S01]  /*f200*/  FMUL R62, R9.reuse, R18 ;  /* 0x00000012093e7220 */ /* 0x044fe20000400000 */
[C---:B------:R-:W-:Y:S01]  /*f210*/  FMUL R68, R9.reuse, R22 ;  /* 0x0000001609447220 */ /* 0x040fe20000400000 */
[----:B------:R-:W-:Y:S01]  /*f220*/  IADD3 R11, R80, -R11, RZ ;  /* 0x8000000b500b7210 */ /* 0x000fe20007ffe0ff */
[C---:B------:R-:W-:Y:S01]  /*f230*/  FMUL R39, R9.reuse, R39 ;  /* 0x0000002709277220 */ /* 0x040fe20000400000 */
        /* <DEDUP_REMOVED lines=28> */
[----:B------:R-:W-:Y:S01]  /*f400*/  FMUL R175, R9, R60 ;  /* 0x0000003c09af7220 */ /* 0x000fe20000400000 */
[----:B------:R-:W-:Y:S01]  /*f410*/  FFMA.FTZ R9, R4, R181, -0.16845393180847167969 ;  /* 0xbe2c7f3004097423 */ /* 0x000fe200000100b5 */
[----:B------:R-:W-:Y:S01]  /*f420*/  @P2 FMUL R131, R131, 0.25 ;  /* 0x3e80000083832820 */ /* 0x000fe20000400000 */
[----:B------:R-:W-:Y:S01]  /*f430*/  FADD R14, R11, -1 ;  /* 0xbf8000000b0e7421 */ /* 0x000fe20000000000 */
[----:B------:R-:W-:Y:S01]  /*f440*/  FFMA.FTZ R7, R10, 1.1920928955078125e-07, R7 ;  /* 0x340000000a077823 */ /* 0x000fe20000010007 */
[----:B------:R-:W-:Y:S01]  /*f450*/  FFMA.FTZ R9, R4, R9, 0.1716887056827545166 ;  /* 0x3e2fcf2a04097423 */ /* 0x000fe20000010009 */
[----:B------:R-:W-:Y:S01]  /*f460*/  @!P3 FMUL R131, R131, 16777216 ;  /* 0x4b8000008383b820 */ /* 0x000fe20000400000 */
[----:B------:R-:W-:Y:S01]  /*f470*/  FFMA.FTZ R11, R14, R181, -0.16845393180847167969 ;  /* 0xbe2c7f300e0b7423 */ /* 0x000fe200000100b5 */
[----:B------:R-:W-:Y:S01]  /*f480*/  @!P3 FMUL R13, R13, 16777216 ;  /* 0x4b8000000d0db820 */ /* 0x000fe20000400000 */
[----:B------:R-:W-:Y:S01]  /*f490*/  FFMA.FTZ R9, R4, R9, -0.17900948226451873779 ;  /* 0xbe374e4304097423 */ /* 0x000fe20000010009 */
[----:B------:R-:W1:Y:S01]  /*f4a0*/  MUFU.RCP R10, R131 ;  /* 0x00000083000a7308 */ /* 0x000e620000001000 */
[----:B------:R-:W-:Y:S01]  /*f4b0*/  FFMA.FTZ R11, R14, R11, 0.1716887056827545166 ;  /* 0x3e2fcf2a0e0b7423 */ /* 0x000fe2000001000b */
[----:B------:R-:W-:Y:S01]  /*f4c0*/  @!P3 FMUL R149, R149, 16777216 ;  /* 0x4b8000009595b820 */ /* 0x000fe20000400000 */
[----:B------:R-:W-:Y:S01]  /*f4d0*/  FFMA.FTZ R9, R4, R9, 0.20512372255325317383 ;  /* 0x3e520bf404097423 */ /* 0x000fe20000010009 */
[----:B------:R-:W-:Y:S01]  /*f4e0*/  @!P3 FMUL R145, R145, 16777216 ;  /* 0x4b8000009191b820 */ /* 0x000fe20000400000 */
[----:B------:R-:W-:Y:S01]  /*f4f0*/  FFMA.FTZ R11, R14, R11, -0.17900948226451873779 ;  /* 0xbe374e430e0b7423 */ /* 0x000fe2000001000b */
[----:B------:R-:W-:Y:S01]  /*f500*/  @!P3 FMUL R17, R17, 16777216 ;  /* 0x4b8000001111b820 */ /* 0x000fe20000400000 */
[----:B------:R-:W-:Y:S01]  /*f510*/  FFMA.FTZ R9, R4, R9, -0.24046532809734344482 ;  /* 0xbe763c8b04097423 */ /* 0x000fe20000010009 */
[----:B------:R-:W-:Y:S01]  /*f520*/  @!P3 FMUL R21, R21, 16777216 ;  /* 0x4b8000001515b820 */ /* 0x000fe20000400000 */
[----:B------:R-:W-:Y:S01]  /*f530*/  FFMA.FTZ R11, R14, R11, 0.20512372255325317383 ;  /* 0x3e520bf40e0b7423 */ /* 0x000fe2000001000b */
[----:B------:R-:W-:Y:S01]  /*f540*/  @!P3 FMUL R23, R23, 16777216 ;  /* 0x4b8000001717b820 */ /* 0x000fe20000400000 */
[----:B------:R-:W-:Y:S01]  /*f550*/  FFMA.FTZ R9, R4, R9, 0.28857114911079406738 ;  /* 0x3e93bf9904097423 */ /* 0x000fe20000010009 */
[----:B------:R-:W-:Y:S01]  /*f560*/  @!P3 FMUL R25, R25, 16777216 ;  /* 0x4b8000001919b820 */ /* 0x000fe20000400000 */
[----:B------:R-:W-:Y:S01]  /*f570*/  FFMA.FTZ R11, R14, R11, -0.24046532809734344482 ;  /* 0xbe763c8b0e0b7423 */ /* 0x000fe2000001000b */
[----:B------:R-:W-:Y:S01]  /*f580*/  @!P3 FMUL R27, R27, 16777216 ;  /* 0x4b8000001b1bb820 */ /* 0x000fe20000400000 */
[----:B------:R-:W-:Y:S01]  /*f590*/  FFMA.FTZ R9, R4, R9, -0.36067417263984680176 ;  /* 0xbeb8aa4904097423 */ /* 0x000fe20000010009 */
[----:B------:R-:W-:Y:S01]  /*f5a0*/  @!P3 FMUL R153, R153, 16777216 ;  /* 0x4b8000009999b820 */ /* 0x000fe20000400000 */
[----:B-1----:R-:W-:Y:S01]  /*f5b0*/  FMUL R50, R10, R13 ;  /* 0x0000000d0a327220 */ /* 0x002fe20000400000 */
[----:B------:R-:W-:Y:S01]  /*f5c0*/  FFMA.FTZ R13, R14, R11, 0.28857114911079406738 ;  /* 0x3e93bf990e0d7423 */ /* 0x000fe2000001000b */
[----:B------:R-:W-:Y:S01]  /*f5d0*/  FFMA.FTZ R11, R4, R9, 0.48089820146560668945 ;  /* 0x3ef6384a040b7423 */ /* 0x000fe20000010009 */
        /* <DEDUP_REMOVED lines=23> */
[----:B------:R-:W-:Y:S01]  /*f750*/  FFMA.FTZ R13, R14, R13, -0.36067417263984680176 ;  /* 0xbeb8aa490e0d7423 */ /* 0x000fe2000001000d */
[----:B------:R-:W-:Y:S01]  /*f760*/  FMUL R46, R10, R149 ;  /* 0x000000950a2e7220 */ /* 0x000fe20000400000 */
[----:B------:R-:W-:Y:S01]  /*f770*/  FFMA.FTZ R11, R4, R11, -0.72134751081466674805 ;  /* 0xbf38aa3b040b7423 */ /* 0x000fe2000001000b */
[----:B------:R-:W-:Y:S01]  /*f780*/  IADD3 R48, R48, R29, RZ ;  /* 0x0000001d30307210 */ /* 0x000fe20007ffe0ff */
        /* <DEDUP_REMOVED lines=30> */
[----:B------:R-:W-:Y:S01]  /*f970*/  FFMA.FTZ R13, R14, R13, 0.48089820146560668945 ;  /* 0x3ef6384a0e0d7423 */ /* 0x000fe2000001000d */
[----:B------:R-:W-:Y:S01]  /*f980*/  FMUL R11, R4, R11 ;  /* 0x0000000b040b7220 */ /* 0x000fe20000400000 */
[----:B------:R-:W-:-:S02]  /*f990*/  F2FP.F16.F32.PACK_AB R17, R17, R64 ;  /* 0x000000401111723e */ /* 0x000fc400000000ff */
[----:B------:R-:W-:Y:S01]  /*f9a0*/  FFMA.FTZ R15, R14, R13, -0.72134751081466674805 ;  /* 0xbf38aa3b0e0f7423 */ /* 0x000fe2000001000d */
[----:B------:R-:W-:Y:S01]  /*f9b0*/  F2FP.F16.F32.PACK_AB R9, R169, R10 ;  /* 0x0000000aa909723e */ /* 0x000fe200000000ff */
[----:B------:R-:W-:Y:S01]  /*f9c0*/  FMUL R13, R4, R11 ;  /* 0x0000000b040d7220 */ /* 0x000fe20000400000 */
[----:B------:R-:W-:Y:S01]  /*f9d0*/  F2FP.F16.F32.PACK_AB R8, R8, R179 ;  /* 0x000000b30808723e */ /* 0x000fe200000000ff */
[----:B------:R-:W-:Y:S01]  /*f9e0*/  FMUL R15, R14, R15 ;  /* 0x0000000f0e0f7220 */ /* 0x000fe20000400000 */
[----:B------:R-:W-:Y:S01]  /*f9f0*/  F2FP.F16.F32.PACK_AB R10, R76, R175 ;  /* 0x000000af4c0a723e */ /* 0x000fe200000000ff */
[----:B------:R-:W-:Y:S01]  /*fa00*/  FFMA.FTZ R4, R4, 1.4426950216293334961, R13 ;  /* 0x3fb8aa3b04047823 */ /* 0x000fe2000001000d */
[----:B------:R-:W-:Y:S01]  /*fa10*/  F2FP.F16.F32.PACK_AB R11, R74, R173 ;  /* 0x000000ad4a0b723e */ /* 0x000fe200000000ff */
[----:B------:R-:W-:Y:S01]  /*fa20*/  FMUL R15, R14, R15 ;  /* 0x0000000f0e0f7220 */ /* 0x000fe20000400000 */
[----:B------:R-:W-:Y:S01]  /*fa30*/  F2FP.F16.F32.PACK_AB R16, R16, R167 ;  /* 0x000000a71010723e */ /* 0x000fe200000000ff */
[----:B------:R-:W-:Y:S01]  /*fa40*/  FADD R7, R7, R4 ;  /* 0x0000000407077221 */ /* 0x000fe20000000000 */
[----:B------:R-:W-:Y:S01]  /*fa50*/  F2FP.F16.F32.PACK_AB R18, R18, R165 ;  /* 0x000000a51212723e */ /* 0x000fe200000000ff */
[----:B------:R1:W-:Y:S01]  /*fa60*/  STSM.16.M88.4 [R48], R8 ;  /* 0x0000000830007844 */ /* 0x0003e20000000200 */
[----:B------:R-:W-:Y:S01]  /*fa70*/  F2FP.F16.F32.PACK_AB R19, R72, R163 ;  /* 0x000000a34813723e */ /* 0x000fe200000000ff */
[----:B------:R-:W-:Y:S01]  /*fa80*/  FFMA.FTZ R15, R14, 1.4426950216293334961, R15 ;  /* 0x3fb8aa3b0e0f7823 */ /* 0x000fe2000001000f */
[----:B------:R-:W-:Y:S01]  /*fa90*/  ISETP.GE.U32.AND P1, PT, R78, 0x7f800000, PT ;  /* 0x7f8000004e00780c */ /* 0x000fe20003f26070 */
[----:B------:R-:W-:Y:S01]  /*faa0*/  BAR.SYNC.DEFER_BLOCKING 0x0 ;  /* 0x0000000000007b1d */ /* 0x000fe20000010000 */
[----:B------:R-:W-:Y:S01]  /*fab0*/  ISETP.GE.U32.AND P3, PT, R80, 0x7f800000, PT ;  /* 0x7f8000005000780c */ /* 0x000fe20003f66070 */
[----:B------:R-:W-:Y:S01]  /*fac0*/  FADD R4, R12, R15 ;  /* 0x0000000f0c047221 */ /* 0x000fe20000000000 */
[----:B------:R-:W-:-:S02]  /*fad0*/  SHF.R.U32.HI R3, RZ, 0x6, R170 ;  /* 0x00000006ff037819 */ /* 0x000fc400000116aa */
[----:B------:R-:W-:Y:S02]  /*fae0*/  F2FP.F16.F32.PACK_AB R20, R20, R23 ;  /* 0x000000171414723e */ /* 0x000fe400000000ff */
[----:B------:R-:W-:Y:S02]  /*faf0*/  SGXT.U32 R3, R3, 0x1 ;  /* 0x000000010303781a */ /* 0x000fe40000000000 */
[----:B------:R-:W-:Y:S02]  /*fb00*/  F2FP.F16.F32.PACK_AB R21, R21, R70 ;  /* 0x000000461515723e */ /* 0x000fe400000000ff */
[----:B------:R-:W-:Y:S01]  /*fb10*/  F2FP.F16.F32.PACK_AB R22, R22, R159 ;  /* 0x0000009f1616723e */ /* 0x000fe200000000ff */
[----:B------:R-:W-:Y:S01]  /*fb20*/  @P1 IMAD.MOV.U32 R13, RZ, RZ, 0x7f800000 ;  /* 0x7f800000ff0d1424 */ /* 0x000fe200078e00ff */
[----:B-1----:R-:W-:Y:S01]  /*fb30*/  LOP3.LUT R8, R170, 0x7f, RZ, 0xc0, !PT ;  /* 0x0000007faa087812 */ /* 0x002fe200078ec0ff */
[----:B0-----:R-:W-:Y:S01]  /*fb40*/  IMAD R3, R3, R2, RZ ;  /* 0x0000000203037224 */ /* 0x001fe200078e02ff */
[----:B------:R-:W-:Y:S01]  /*fb50*/  @P3 MOV R15, 0x7f800000 ;  /* 0x7f800000000f3802 */ /* 0x000fe20000000f00 */
[----:B------:R-:W-:Y:S01]  /*fb60*/  @P1 FFMA.FTZ R7, R78, R13, +INF ;  /* 0x7f8000004e071423 */ /* 0x000fe2000001000d */
[----:B------:R-:W-:-:S02]  /*fb70*/  LEA R64, R8, UR12, 0x4 ;  /* 0x0000000c08407c11 */ /* 0x000fc4000f8e20ff */
[----:B------:R-:W-:Y:S01]  /*fb80*/  LEA R43, R2, R3, 0x1 ;  /* 0x00000003022b7211 */ /* 0x000fe200078e08ff */
[----:B------:R-:W-:Y:S01]  /*fb90*/  @P3 FFMA.FTZ R4, R80, R15, +INF ;  /* 0x7f80000050043423 */ /* 0x000fe2000001000f */
[----:B------:R-:W-:Y:S02]  /*fba0*/  F2FP.F16.F32.PACK_AB R23, R68, R157 ;  /* 0x0000009d4417723e */ /* 0x000fe400000000ff */
[----:B------:R-:W-:Y:S01]  /*fbb0*/  F2FP.F16.F32.PACK_AB R24, R24, R27 ;  /* 0x0000001b1818723e */ /* 0x000fe200000000ff */
[----:B------:R-:W0:Y:S01]  /*fbc0*/  LDS.128 R8, [R64] ;  /* 0x0000000040087984 */ /* 0x000e220000000c00 */
[C---:B------:R-:W-:Y:S01]  /*fbd0*/  IMAD R41, R2.reuse, 0x2, R43 ;  /* 0x0000000202297824 */ /* 0x040fe200078e022b */
[----:B------:R-:W-:Y:S01]  /*fbe0*/  F2FP.F16.F32.PACK_AB R25, R25, R66 ;  /* 0x000000421919723e */ /* 0x000fe200000000ff */
[----:B------:R-:W-:Y:S02]  /*fbf0*/  BAR.SYNC.DEFER_BLOCKING 0x0 ;  /* 0x0000000000007b1d */ /* 0x000fe40000010000 */
[----:B------:R-:W-:Y:S01]  /*fc00*/  IMAD R119, R2, 0x2, R41 ;  /* 0x0000000202777824 */ /* 0x000fe200078e0229 */
[----:B------:R-:W-:-:S02]  /*fc10*/  F2FP.F16.F32.PACK_AB R26, R26, R155 ;  /* 0x0000009b1a1a723e */ /* 0x000fc400000000ff */
[----:B------:R-:W-:Y:S02]  /*fc20*/  F2FP.F16.F32.PACK_AB R27, R62, R147 ;  /* 0x000000933e1b723e */ /* 0x000fe400000000ff */
[----:B------:R-:W-:Y:S01]  /*fc30*/  LEA R47, R2, R119, 0x1 ;  /* 0x00000077022f7211 */ /* 0x000fe200078e08ff */
[----:B------:R-:W1:Y:S01]  /*fc40*/  LDC.64 R154, c[0x0][0x228] ;  /* 0x00008a00ff9a7b82 */ /* 0x000e620000000a00 */
[----:B------:R-:W-:Y:S02]  /*fc50*/  F2FP.F16.F32.PACK_AB R32, R32, R131 ;  /* 0x000000832020723e */ /* 0x000fe400000000ff */
[----:B------:R-:W-:Y:S01]  /*fc60*/  F2FP.F16.F32.PACK_AB R33, R33, R60 ;  /* 0x0000003c2121723e */ /* 0x000fe200000000ff */
[----:B------:R-:W-:Y:S01]  /*fc70*/  IMAD R111, R2, 0x2, R47 ;  /* 0x00000002026f7824 */ /* 0x000fe200078e022f */
[----:B------:R-:W-:Y:S02]  /*fc80*/  F2FP.F16.F32.PACK_AB R34, R34, R123 ;  /* 0x0000007b2222723e */ /* 0x000fe400000000ff */
[----:B------:R-:W-:Y:S01]  /*fc90*/  F2FP.F16.F32.PACK_AB R35, R35, R58 ;  /* 0x0000003a2323723e */ /* 0x000fe200000000ff */
[----:B------:R-:W-:Y:S01]  /*fca0*/  IMAD R107, R2, 0x2, R111 ;  /* 0x00000002026b7824 */ /* 0x000fe200078e026f */
[----:B------:R-:W-:-:S02]  /*fcb0*/  F2FP.F16.F32.PACK_AB R28, R28, R143 ;  /* 0x0000008f1c1c723e */ /* 0x000fc400000000ff */
[----:B------:R-:W-:Y:S02]  /*fcc0*/  F2FP.F16.F32.PACK_AB R29, R29, R56 ;  /* 0x000000381d1d723e */ /* 0x000fe400000000ff */
[----:B------:R-:W-:Y:S02]  /*fcd0*/  LEA R49, R2, R107, 0x1 ;  /* 0x0000006b02317211 */ /* 0x000fe400078e08ff */
[----:B------:R-:W-:Y:S01]  /*fce0*/  F2FP.F16.F32.PACK_AB R30, R30, R141 ;  /* 0x0000008d1e1e723e */ /* 0x000fe200000000ff */
[----:B------:R-:W-:Y:S02]  /*fcf0*/  STSM.16.M88.4 [R48], R16 ;  /* 0x0000001030007844 */ /* 0x000fe40000000200 */
[----:B------:R-:W-:Y:S01]  /*fd00*/  IMAD R51, R2, 0x2, R49 ;  /* 0x0000000202337824 */ /* 0x000fe200078e0231 */
[----:B------:R-:W-:Y:S01]  /*fd10*/  F2FP.F16.F32.PACK_AB R31, R31, R44 ;  /* 0x0000002c1f1f723e */ /* 0x000fe200000000ff */
[----:B------:R-:W-:Y:S01]  /*fd20*/  IMAD R44, R168, UR5, RZ ;  /* 0x00000005a82c7c24 */ /* 0x000fe2000f8e02ff */
[----:B------:R-:W-:Y:S01]  /*fd30*/  BAR.SYNC.DEFER_BLOCKING 0x0 ;  /* 0x0000000000007b1d */ /* 0x000fe20000010000 */
[----:B------:R-:W-:Y:S01]  /*fd40*/  IMAD R53, R2, 0x2, R51 ;  /* 0x0000000202357824 */ /* 0x000fe200078e0233 */
[----:B------:R-:W-:Y:S01]  /*fd50*/  USHF.L.U32 UR5, UR4, 0x1, URZ ;  /* 0x0000000104057899 */ /* 0x000fe2000800063f */
[----:B------:R-:W-:-:S02]  /*fd60*/  F2FP.F16.F32.PACK_AB R38, R38, R45 ;  /* 0x0000002d2626723e */ /* 0x000fc400000000ff */
[----:B------:R-:W-:Y:S02]  /*fd70*/  F2FP.F16.F32.PACK_AB R39, R39, R40 ;  /* 0x000000282727723e */ /* 0x000fe400000000ff */
[----:B------:R-:W-:Y:S02]  /*fd80*/  LEA R55, R2, R53, 0x1 ;  /* 0x0000003502377211 */ /* 0x000fe400078e08ff */
[----:B------:R-:W-:Y:S02]  /*fd90*/  FSETP.NEU.AND P2, PT, R78, RZ, PT ;  /* 0x000000ff4e00720b */ /* 0x000fe40003f4d000 */
[----:B------:R-:W-:Y:S01]  /*fda0*/  FSETP.NEU.AND P1, PT, R80, RZ, PT ;  /* 0x000000ff5000720b */ /* 0x000fe20003f2d000 */
[----:B------:R-:W-:Y:S01]  /*fdb0*/  IMAD R57, R2, 0x2, R55 ;  /* 0x0000000202397824 */ /* 0x000fe200078e0237 */
[----:B------:R-:W-:Y:S02]  /*fdc0*/  FSEL R7, R7, -INF , P2 ;  /* 0xff80000007077808 */ /* 0x000fe40001000000 */
[----:B------:R-:W-:-:S02]  /*fdd0*/  FSEL R4, R4, -INF , P1 ;  /* 0xff80000004047808 */ /* 0x000fc40000800000 */
[----:B------:R-:W-:Y:S01]  /*fde0*/  LEA R59, R2, R57, 0x1 ;  /* 0x00000039023b7211 */ /* 0x000fe200078e08ff */
[----:B------:R-:W-:Y:S02]  /*fdf0*/  FFMA R6, R7, 0.69314718246459960938, R6 ;  /* 0x3f31721807067823 */ /* 0x000fe40000000006 */
[----:B------:R-:W-:Y:S01]  /*fe00*/  FFMA R7, R4, 0.69314718246459960938, R5 ;  /* 0x3f31721804077823 */ /* 0x000fe20000000005 */
[----:B------:R-:W-:Y:S01]  /*fe10*/  IMAD.HI R4, R168, 0x4, RZ ;  /* 0x00000004a8047827 */ /* 0x000fe200078e02ff */
[----:B------:R-:W2:Y:S03]  /*fe20*/  LDS.128 R12, [R64] ;  /* 0x00000000400c7984 */ /* 0x000ea60000000c00 */
[C---:B------:R-:W-:Y:S01]  /*fe30*/  IMAD R61, R2.reuse, 0x2, R59 ;  /* 0x00000002023d7824 */ /* 0x040fe200078e023b */
[----:B------:R-:W-:Y:S03]  /*fe40*/  BAR.SYNC.DEFER_BLOCKING 0x0 ;  /* 0x0000000000007b1d */ /* 0x000fe60000010000 */
[----:B------:R-:W-:-:S05]  /*fe50*/  IMAD R63, R2, 0x2, R61 ;  /* 0x00000002023f7824 */ /* 0x000fca00078e023d */
[----:B------:R-:W-:-:S05]  /*fe60*/  LEA R67, R2, R63, 0x1 ;  /* 0x0000003f02437211 */ /* 0x000fca00078e08ff */
[----:B------:R-:W-:-:S04]  /*fe70*/  IMAD R69, R2, 0x2, R67 ;  /* 0x0000000202457824 */ /* 0x000fc800078e0243 */
[----:B------:R-:W-:-:S05]  /*fe80*/  IMAD R71, R2, 0x2, R69 ;  /* 0x0000000202477824 */ /* 0x000fca00078e0245 */
[C---:B------:R-:W-:Y:S01]  /*fe90*/  LEA R73, R2.reuse, R71, 0x1 ;  /* 0x0000004702497211 */ /* 0x040fe200078e08ff */
[----:B------:R-:W-:Y:S04]  /*fea0*/  STSM.16.M88.4 [R48], R20 ;  /* 0x0000001430007844 */ /* 0x000fe80000000200 */
[C---:B------:R-:W-:Y:S01]  /*feb0*/  IMAD R75, R2.reuse, 0x2, R73 ;  /* 0x00000002024b7824 */ /* 0x040fe200078e0249 */
[----:B------:R-:W-:Y:S03]  /*fec0*/  BAR.SYNC.DEFER_BLOCKING 0x0 ;  /* 0x0000000000007b1d */ /* 0x000fe60000010000 */
[----:B------:R-:W-:-:S05]  /*fed0*/  IMAD R77, R2, 0x2, R75 ;  /* 0x00000002024d7824 */ /* 0x000fca00078e024b */
[----:B------:R-:W-:-:S05]  /*fee0*/  LEA R79, R2, R77, 0x1 ;  /* 0x0000004d024f7211 */ /* 0x000fca00078e08ff */
[----:B------:R-:W-:-:S04]  /*fef0*/  IMAD R81, R2, 0x2, R79 ;  /* 0x0000000202517824 */ /* 0x000fc800078e024f */
[----:B------:R-:W-:-:S05]  /*ff00*/  IMAD R83, R2, 0x2, R81 ;  /* 0x0000000202537824 */ /* 0x000fca00078e0251 */
[C---:B------:R-:W-:Y:S01]  /*ff10*/  LEA R85, R2.reuse, R83, 0x1 ;  /* 0x0000005302557211 */ /* 0x040fe200078e08ff */
[----:B------:R-:W3:Y:S04]  /*ff20*/  LDS.128 R16, [R64] ;  /* 0x0000000040107984 */ /* 0x000ee80000000c00 */
        /* <DEDUP_REMOVED lines=9> */
[----:B------:R-:W-:Y:S04]  /*ffc0*/  BAR.SYNC.DEFER_BLOCKING 0x0 ;  /* 0x0000000000007b1d */ /* 0x000fe80000010000 */
[----:B------:R-:W-:-:S04]  /*ffd0*/  LEA R90, R2, R91, 0x1 ;  /* 0x0000005b025a7211 */ /* 0x000fc800078e08ff */
[----:B------:R-:W-:-:S05]  /*ffe0*/  LEA R89, R2, R90, 0x1 ;  /* 0x0000005a02597211 */ /* 0x000fca00078e08ff */
[----:B------:R-:W-:-:S04]  /*fff0*/  IMAD R88, R2, 0x2, R89 ;  /* 0x0000000202587824 */ /* 0x000fc800078e0259 */
[----:B------:R-:W-:-:S04]  /*10000*/  IMAD R87, R2, 0x2, R88 ;  /* 0x0000000202577824 */ /* 0x000fc800078e0258 */
[----:B------:R-:W-:-:S04]  /*10010*/  IMAD R86, R2, 0x2, R87 ;  /* 0x0000000202567824 */ /* 0x000fc800078e0257 */
[C---:B------:R-:W-:Y:S01]  /*10020*/  IMAD R65, R2.reuse, 0x2, R86 ;  /* 0x0000000202417824 */ /* 0x040fe200078e0256 */
[----:B------:R-:W4:Y:S03]  /*10030*/  LDS.128 R20, [R64] ;  /* 0x0000000040147984 */ /* 0x000f260000000c00 */
[C---:B------:R-:W-:Y:S01]  /*10040*/  IMAD R93, R2.reuse, 0x2, R65 ;  /* 0x00000002025d7824 */ /* 0x040fe200078e0241 */
[----:B------:R-:W-:Y:S03]  /*10050*/  BAR.SYNC.DEFER_BLOCKING 0x0 ;  /* 0x0000000000007b1d */ /* 0x000fe60000010000 */
[----:B------:R-:W-:-:S04]  /*10060*/  IMAD R97, R2, 0x2, R93 ;  /* 0x0000000202617824 */ /* 0x000fc800078e025d */
[----:B------:R-:W-:-:S05]  /*10070*/  IMAD R101, R2, 0x2, R97 ;  /* 0x0000000202657824 */ /* 0x000fca00078e0261 */
[----:B------:R-:W-:-:S05]  /*10080*/  LEA R103, R2, R101, 0x1 ;  /* 0x0000006502677211 */ /* 0x000fca00078e08ff */
[----:B------:R-:W-:-:S04]  /*10090*/  IMAD R105, R2, 0x2, R103 ;  /* 0x0000000202697824 */ /* 0x000fc800078e0267 */
[C---:B------:R-:W-:Y:S01]  /*100a0*/  IMAD R109, R2.reuse, 0x2, R105 ;  /* 0x00000002026d7824 */ /* 0x040fe200078e0269 */
[----:B------:R0:W-:Y:S04]  /*100b0*/  STSM.16.M88.4 [R48], R32 ;  /* 0x0000002030007844 */ /* 0x0001e80000000200 */
[C---:B------:R-:W-:Y:S01]  /*100c0*/  LEA R113, R2.reuse, R109, 0x1 ;  /* 0x0000006d02717211 */ /* 0x040fe200078e08ff */
[----:B------:R-:W-:Y:S04]  /*100d0*/  BAR.SYNC.DEFER_BLOCKING 0x0 ;  /* 0x0000000000007b1d */ /* 0x000fe80000010000 */
[----:B------:R-:W-:-:S04]  /*100e0*/  IMAD R135, R2, 0x2, R113 ;  /* 0x0000000202877824 */ /* 0x000fc800078e0271 */
[----:B------:R-:W-:-:S04]  /*100f0*/  IMAD R137, R2, 0x2, R135 ;  /* 0x0000000202897824 */ /* 0x000fc800078e0287 */
[----:B------:R-:W-:Y:S01]  /*10100*/  IMAD R133, R2, 0x2, R137 ;  /* 0x0000000202857824 */ /* 0x000fe200078e0289 */
[----:B0-----:R-:W-:Y:S02]  /*10110*/  F2FP.F16.F32.PACK_AB R32, R54, R145 ;  /* 0x000000913620723e */ /* 0x001fe400000000ff */
[----:B------:R-:W-:Y:S02]  /*10120*/  F2FP.F16.F32.PACK_AB R33, R52, R151 ;  /* 0x000000973421723e */ /* 0x000fe400000000ff */
[----:B------:R-:W-:Y:S01]  /*10130*/  F2FP.F16.F32.PACK_AB R34, R37, R42 ;  /* 0x0000002a2522723e */ /* 0x000fe200000000ff */
[----:B------:R-:W-:Y:S01]  /*10140*/  IMAD.SHL.U32 R37, R44, 0x2, RZ ;  /* 0x000000022c257824 */ /* 0x000fe200078e00ff */
[----:B------:R-:W-:Y:S01]  /*10150*/  F2FP.F16.F32.PACK_AB R35, R36, R139 ;  /* 0x0000008b2423723e */ /* 0x000fe200000000ff */
[----:B------:R-:W-:Y:S01]  /*10160*/  IMAD.HI R44, R44, 0x2, RZ ;  /* 0x000000022c2c7827 */ /* 0x000fe200078e02ff */
[C---:B------:R-:W-:Y:S02]  /*10170*/  LEA R125, R2.reuse, R133, 0x1 ;  /* 0x00000085027d7211 */ /* 0x040fe400078e08ff */
[----:B-1----:R-:W-:Y:S01]  /*10180*/  IADD3 R136, P3, P4, R37, UR5, R154 ;  /* 0x0000000525887c10 */ /* 0x002fe2000fc7e09a */
[----:B------:R-:W-:Y:S01]  /*10190*/  UIMAD.WIDE UR4, UR4, 0x2, URZ ;  /* 0x00000002040478a5 */ /* 0x000fe2000f8e023f */
[----:B------:R-:W0:Y:S01]  /*101a0*/  LDS.128 R24, [R64] ;  /* 0x0000000040187984 */ /* 0x000e220000000c00 */
[----:B------:R-:W-:Y:S01]  /*101b0*/  IMAD R115, R2, 0x2, R125 ;  /* 0x0000000202737824 */ /* 0x000fe200078e027d */
[----:B------:R-:W-:Y:S01]  /*101c0*/  F2FP.F16.F32.PACK_AB R36, R50, R153 ;  /* 0x000000993224723e */ /* 0x000fe200000000ff */
[----:B------:R-:W-:Y:S02]  /*101d0*/  BAR.SYNC.DEFER_BLOCKING 0x0 ;  /* 0x0000000000007b1d */ /* 0x000fe40000010000 */
[----:B------:R-:W-:Y:S01]  /*101e0*/  IMAD R127, R2, 0x2, R115 ;  /* 0x00000002027f7824 */ /* 0x000fe200078e0273 */
[----:B------:R-:W-:-:S02]  /*101f0*/  F2FP.F16.F32.PACK_AB R37, R46, R149 ;  /* 0x000000952e25723e */ /* 0x000fc400000000ff */
[----:B------:R-:W-:Y:S02]  /*10200*/  IADD3.X R166, R44, UR5, R155, P3, P4 ;  /* 0x000000052ca67c10 */ /* 0x000fe40009fe849b */
[C---:B------:R-:W-:Y:S01]  /*10210*/  LEA R117, R2.reuse, R127, 0x1 ;  /* 0x0000007f02757211 */ /* 0x040fe200078e08ff */
[----:B------:R-:W-:Y:S01]  /*10220*/  ULDC UR4, c[0x0][0x27c] ;  /* 0x00009f0000047ab9 */ /* 0x000fe20000000800 */
[-C--:B------:R-:W-:Y:S01]  /*10230*/  LEA R42, P6, R43, R136.reuse, 0x1 ;  /* 0x000000882b2a7211 */ /* 0x080fe200078c08ff */
[----:B------:R-:W-:Y:S01]  /*10240*/  UIMAD UR4, UR7, UR4, URZ ;  /* 0x00000004070472a4 */ /* 0x000fe2000f8e023f */
[----:B------:R-:W-:Y:S01]  /*10250*/  LEA R44, P5, R3, R136, 0x1 ;  /* 0x00000088032c7211 */ /* 0x000fe200078a08ff */
[C---:B------:R-:W-:Y:S01]  /*10260*/  IMAD R129, R2.reuse, 0x2, R117 ;  /* 0x0000000202817824 */ /* 0x040fe200078e0275 */
[-C--:B------:R-:W-:Y:S01]  /*10270*/  LEA.HI.X.SX32 R43, R43, R166.reuse, 0x1, P6 ;  /* 0x000000a62b2b7211 */ /* 0x080fe200030f0eff */
[----:B------:R-:W-:Y:S01]  /*10280*/  USHF.L.U32 UR7, UR4, 0x2, URZ ;  /* 0x0000000204077899 */ /* 0x000fe2000800063f */
[----:B------:R-:W-:Y:S01]  /*10290*/  LEA.HI.X.SX32 R45, R3, R166, 0x1, P5 ;  /* 0x000000a6032d7211 */ /* 0x000fe200028f0eff */
[----:B------:R-:W-:Y:S01]  /*102a0*/  IMAD R121, R2, 0x2, R129 ;  /* 0x0000000202797824 */ /* 0x000fe200078e0281 */
[-C--:B------:R-:W-:Y:S01]  /*102b0*/  LEA R46, P5, R47, R136.reuse, 0x1 ;  /* 0x000000882f2e7211 */ /* 0x080fe200078a08ff */
[----:B------:R-:W-:Y:S01]  /*102c0*/  UIMAD.WIDE UR4, UR4, 0x4, URZ ;  /* 0x00000004040478a5 */ /* 0x000fe2000f8e023f */
[----:B------:R-:W-:-:S02]  /*102d0*/  LEA R40, P3, R41, R136, 0x1 ;  /* 0x0000008829287211 */ /* 0x000fc400078608ff */
[C---:B------:R-:W-:Y:S02]  /*102e0*/  LEA R131, R2.reuse, R121, 0x1 ;  /* 0x0000007902837211 */ /* 0x040fe400078e08ff */
[----:B------:R-:W-:Y:S01]  /*102f0*/  LEA.HI.X.SX32 R47, R47, R166, 0x1, P5 ;  /* 0x000000a62f2f7211 */ /* 0x000fe200028f0eff */
[----:B------:R-:W-:Y:S02]  /*10300*/  STSM.16.M88.4 [R48], R28 ;  /* 0x0000001c30007844 */ /* 0x000fe40000000200 */
[C---:B------:R-:W-:Y:S01]  /*10310*/  IMAD R123, R2.reuse, 0x2, R131 ;  /* 0x00000002027b7824 */ /* 0x040fe200078e0283 */
[----:B------:R-:W-:Y:S03]  /*10320*/  BAR.SYNC.DEFER_BLOCKING 0x0 ;  /* 0x0000000000007b1d */ /* 0x000fe60000010000 */
[----:B------:R-:W-:Y:S01]  /*10330*/  IMAD R143, R2, 0x2, R123 ;  /* 0x00000002028f7824 */ /* 0x000fe200078e027b */
[----:B------:R-:W-:-:S02]  /*10340*/  LEA R50, P5, R51, R136, 0x1 ;  /* 0x0000008833327211 */ /* 0x000fc400078a08ff */
[-C--:B------:R-:W-:Y:S02]  /*10350*/  LEA.HI.X.SX32 R41, R41, R166.reuse, 0x1, P3 ;  /* 0x000000a629297211 */ /* 0x080fe400018f0eff */
[C---:B------:R-:W-:Y:S02]  /*10360*/  LEA R141, R2.reuse, R143, 0x1 ;  /* 0x0000008f028d7211 */ /* 0x040fe400078e08ff */
[----:B------:R-:W-:Y:S02]  /*10370*/  LEA.HI.X.SX32 R51, R51, R166, 0x1, P5 ;  /* 0x000000a633337211 */ /* 0x000fe400028f0eff */
[----:B------:R-:W-:Y:S01]  /*10380*/  LEA R58, P5, R59, R136, 0x1 ;  /* 0x000000883b3a7211 */ /* 0x000fe200078a08ff */
[----:B------:R-:W-:-:S03]  /*10390*/  IMAD R147, R2, 0x2, R141 ;  /* 0x0000000202937824 */ /* 0x000fc600078e028d */
[----:B------:R-:W-:Y:S02]  /*103a0*/  LEA.HI.X.SX32 R59, R59, R166, 0x1, P5 ;  /* 0x000000a63b3b7211 */ /* 0x000fe400028f0eff */
[----:B------:R-:W-:Y:S02]  /*103b0*/  LEA R145, R2, R147, 0x1 ;  /* 0x0000009302917211 */ /* 0x000fe400078e08ff */
[----:B------:R-:W-:-:S03]  /*103c0*/  LEA R68, P5, R69, R136, 0x1 ;  /* 0x0000008845447211 */ /* 0x000fc600078a08ff */
[C---:B------:R-:W-:Y:S01]  /*103d0*/  IMAD R151, R2.reuse, 0x2, R145 ;  /* 0x0000000202977824 */ /* 0x040fe200078e0291 */
[----:B------:R-:W-:Y:S01]  /*103e0*/  LEA.HI.X.SX32 R69, R69, R166, 0x1, P5 ;  /* 0x000000a645457211 */ /* 0x000fe200028f0eff */
[----:B------:R-:W1:Y:S01]  /*103f0*/  LDS.128 R28, [R64] ;  /* 0x00000000401c7984 */ /* 0x000e620000000c00 */
[----:B------:R-:W-:Y:S02]  /*10400*/  BAR.SYNC.DEFER_BLOCKING 0x0 ;  /* 0x0000000000007b1d */ /* 0x000fe40000010000 */
[----:B------:R-:W-:Y:S02]  /*10410*/  LEA R163, R2, R151, 0x1 ;  /* 0x0000009702a37211 */ /* 0x000fe400078e08ff */
[----:B------:R-:W-:-:S03]  /*10420*/  LEA R76, P5, R77, R136, 0x1 ;  /* 0x000000884d4c7211 */ /* 0x000fc600078a08ff */
[C---:B------:R-:W-:Y:S01]  /*10430*/  IMAD R165, R2.reuse, 0x2, R163 ;  /* 0x0000000202a57824 */ /* 0x040fe200078e02a3 */
[----:B------:R-:W-:Y:S02]  /*10440*/  LEA.HI.X.SX32 R77, R77, R166, 0x1, P5 ;  /* 0x000000a64d4d7211 */ /* 0x000fe400028f0eff */
[-C--:B------:R-:W-:Y:S01]  /*10450*/  LEA R84, P5, R85, R136.reuse, 0x1 ;  /* 0x0000008855547211 */ /* 0x080fe200078a08ff */
[----:B------:R-:W-:Y:S01]  /*10460*/  IMAD R164, R2, 0x2, R165 ;  /* 0x0000000202a47824 */ /* 0x000fe200078e02a5 */
[----:B------:R-:W-:Y:S02]  /*10470*/  LEA R2, P4, R119, R136, 0x1 ;  /* 0x0000008877027211 */ /* 0x000fe400078808ff */
[-C--:B------:R-:W-:Y:S02]  /*10480*/  LEA.HI.X.SX32 R85, R85, R166.reuse, 0x1, P5 ;  /* 0x000000a655557211 */ /* 0x080fe400028f0eff */
[----:B------:R-:W-:Y:S02]  /*10490*/  LEA.HI.X.SX32 R3, R119, R166, 0x1, P4 ;  /* 0x000000a677037211 */ /* 0x000fe400020f0eff */
[----:B------:R-:W-:-:S04]  /*104a0*/  LEA R138, P5, R95, R136, 0x1 ;  /* 0x000000885f8a7211 */ /* 0x000fc800078a08ff */
[----:B------:R-:W-:Y:S02]  /*104b0*/  LEA.HI.X.SX32 R139, R95, R166, 0x1, P5 ;  /* 0x000000a65f8b7211 */ /* 0x000fe400028f0eff */
[C---:B------:R-:W-:Y:S01]  /*104c0*/  LEA R154, P5, R90.reuse, R136, 0x1 ;  /* 0x000000885a9a7211 */ /* 0x040fe200078a08ff */
[----:B------:R-:W-:Y:S03]  /*104d0*/  STSM.16.M88.4 [R48], R32 ;  /* 0x0000002030007844 */ /* 0x000fe60000000200 */
[----:B------:R-:W-:Y:S01]  /*104e0*/  LEA.HI.X.SX32 R155, R90, R166, 0x1, P5 ;  /* 0x000000a65a9b7211 */ /* 0x000fe200028f0eff */
[----:B------:R-:W-:Y:S01]  /*104f0*/  BAR.SYNC.DEFER_BLOCKING 0x0 ;  /* 0x0000000000007b1d */ /* 0x000fe20000010000 */
[----:B------:R-:W-:-:S05]  /*10500*/  LEA R90, P5, R86, R136, 0x1 ;  /* 0x00000088565a7211 */ /* 0x000fca00078a08ff */
[----:B------:R-:W1:Y:S02]  /*10510*/  LDS.128 R32, [R64] ;  /* 0x0000000040207984 */ /* 0x000e640000000c00 */
[----:B------:R-:W-:Y:S06]  /*10520*/  BAR.SYNC.DEFER_BLOCKING 0x0 ;  /* 0x0000000000007b1d */ /* 0x000fec0000010000 */
[----:B------:R2:W-:Y:S02]  /*10530*/  STSM.16.M88.4 [R48], R36 ;  /* 0x0000002430007844 */ /* 0x0005e40000000200 */
[----:B------:R-:W-:Y:S01]  /*10540*/  BAR.SYNC.DEFER_BLOCKING 0x0 ;  /* 0x0000000000007b1d */ /* 0x000fe20000010000 */
[----:B--2---:R-:W-:-:S02]  /*10550*/  LEA R36, P6, R111, R136, 0x1 ;  /* 0x000000886f247211 */ /* 0x004fc400078c08ff */
[----:B------:R-:W-:Y:S02]  /*10560*/  LEA R38, P3, R107, R136, 0x1 ;  /* 0x000000886b267211 */ /* 0x000fe400078608ff */
[----:B------:R-:W-:Y:S02]  /*10570*/  LEA.HI.X.SX32 R37, R111, R166, 0x1, P6 ;  /* 0x000000a66f257211 */ /* 0x000fe400030f0eff */
[-C--:B------:R-:W-:Y:S02]  /*10580*/  LEA R52, P6, R53, R136.reuse, 0x1 ;  /* 0x0000008835347211 */ /* 0x080fe400078c08ff */
[----:B------:R-:W-:Y:S02]  /*10590*/  LEA R48, P4, R49, R136, 0x1 ;  /* 0x0000008831307211 */ /* 0x000fe400078808ff */
[----:B------:R-:W-:Y:S02]  /*105a0*/  LEA.HI.X.SX32 R53, R53, R166, 0x1, P6 ;  /* 0x000000a635357211 */ /* 0x000fe400030f0eff */
[----:B------:R-:W-:Y:S01]  /*105b0*/  LEA R60, P6, R61, R136, 0x1 ;  /* 0x000000883d3c7211 */ /* 0x000fe200078c08ff */
[----:B------:R-:W-:Y:S01]  /*105c0*/  STG.E.U16 desc[UR14][R44.64], R8 ;  /* 0x000000082c007986 */ /* 0x000fe2000c10150e */
[----:B------:R-:W-:-:S02]  /*105d0*/  LEA.HI.X.SX32 R39, R107, R166, 0x1, P3 ;  /* 0x000000a66b277211 */ /* 0x000fc400018f0eff */
[----:B------:R-:W-:Y:S01]  /*105e0*/  LEA.HI.X.SX32 R61, R61, R166, 0x1, P6 ;  /* 0x000000a63d3d7211 */ /* 0x000fe200030f0eff */
[----:B------:R-:W-:Y:S01]  /*105f0*/  STG.E.U16 desc[UR14][R42.64], R9 ;  /* 0x000000092a007986 */ /* 0x000fe2000c10150e */
[-C--:B------:R-:W-:Y:S02]  /*10600*/  LEA R70, P6, R71, R136.reuse, 0x1 ;  /* 0x0000008847467211 */ /* 0x080fe400078c08ff */
[----:B------:R-:W-:Y:S01]  /*10610*/  LEA R54, P3, R55, R136, 0x1 ;  /* 0x0000008837367211 */ /* 0x000fe200078608ff */
[----:B------:R2:W-:Y:S01]  /*10620*/  STG.E.U16 desc[UR14][R40.64], R10 ;  /* 0x0000000a28007986 */ /* 0x0005e2000c10150e */
[----:B------:R-:W-:Y:S02]  /*10630*/  LEA.HI.X.SX32 R71, R71, R166, 0x1, P6 ;  /* 0x000000a647477211 */ /* 0x000fe400030f0eff */
[----:B------:R-:W-:Y:S01]  /*10640*/  LEA R78, P6, R79, R136, 0x1 ;  /* 0x000000884f4e7211 */ /* 0x000fe200078c08ff */
[----:B------:R3:W-:Y:S01]  /*10650*/  STG.E.U16 desc[UR14][R2.64], R11 ;  /* 0x0000000b02007986 */ /* 0x0007e2000c10150e */
[----:B------:R-:W-:-:S02]  /*10660*/  LEA.HI.X.SX32 R49, R49, R166, 0x1, P4 ;  /* 0x000000a631317211 */ /* 0x000fc400020f0eff */
[----:B------:R-:W-:Y:S02]  /*10670*/  LEA.HI.X.SX32 R79, R79, R166, 0x1, P6 ;  /* 0x000000a64f4f7211 */ /* 0x000fe400030f0eff */
[CC--:B------:R-:W-:Y:S02]  /*10680*/  LEA R106, P6, R102.reuse, R136.reuse, 0x1 ;  /* 0x00000088666a7211 */ /* 0x0c0fe400078c08ff */
[----:B------:R-:W-:Y:S02]  /*10690*/  LEA R56, P4, R57, R136, 0x1 ;  /* 0x0000008839387211 */ /* 0x000fe400078808ff */
[----:B------:R-:W-:Y:S02]  /*106a0*/  LEA.HI.X.SX32 R107, R102, R166, 0x1, P6 ;  /* 0x000000a6666b7211 */ /* 0x000fe400030f0eff */
[----:B------:R-:W-:Y:S02]  /*106b0*/  LEA R148, P6, R94, R136, 0x1 ;  /* 0x000000885e947211 */ /* 0x000fe400078c08ff */
[----:B------:R-:W-:-:S02]  /*106c0*/  LEA.HI.X.SX32 R55, R55, R166, 0x1, P3 ;  /* 0x000000a637377211 */ /* 0x000fc400018f0eff */
[----:B------:R-:W-:Y:S02]  /*106d0*/  LEA.HI.X.SX32 R149, R94, R166, 0x1, P6 ;  /* 0x000000a65e957211 */ /* 0x000fe400030f0eff */
[-C--:B------:R-:W-:Y:S02]  /*106e0*/  LEA R94, P6, R89, R136.reuse, 0x1 ;  /* 0x00000088595e7211 */ /* 0x080fe400078c08ff */
[----:B------:R-:W-:Y:S02]  /*106f0*/  LEA R62, P3, R63, R136, 0x1 ;  /* 0x000000883f3e7211 */ /* 0x000fe400078608ff */
[----:B------:R-:W-:Y:S02]  /*10700*/  LEA.HI.X.SX32 R57, R57, R166, 0x1, P4 ;  /* 0x000000a639397211 */ /* 0x000fe400020f0eff */
[----:B------:R-:W-:Y:S02]  /*10710*/  LEA R66, P4, R67, R136, 0x1 ;  /* 0x0000008843427211 */ /* 0x000fe400078808ff */
[----:B------:R-:W-:-:S02]  /*10720*/  LEA.HI.X.SX32 R95, R89, R166, 0x1, P6 ;  /* 0x000000a6595f7211 */ /* 0x000fc400030f0eff */
[----:B------:R-:W-:Y:S02]  /*10730*/  LEA R160, P6, R65, R136, 0x1 ;  /* 0x0000008841a07211 */ /* 0x000fe400078c08ff */
[----:B------:R-:W-:Y:S02]  /*10740*/  LEA.HI.X.SX32 R63, R63, R166, 0x1, P3 ;  /* 0x000000a63f3f7211 */ /* 0x000fe400018f0eff */
[----:B------:R-:W-:Y:S02]  /*10750*/  LEA R72, P3, R73, R136, 0x1 ;  /* 0x0000008849487211 */ /* 0x000fe400078608ff */
[----:B------:R-:W-:Y:S02]  /*10760*/  LEA.HI.X.SX32 R67, R67, R166, 0x1, P4 ;  /* 0x000000a643437211 */ /* 0x000fe400020f0eff */
[----:B--2---:R-:W-:Y:S02]  /*10770*/  PRMT R41, R8, 0x7632, R41 ;  /* 0x0000763208297816 */ /* 0x004fe40000000029 */
[----:B------:R-:W-:-:S02]  /*10780*/  LEA R74, P4, R75, R136, 0x1 ;  /* 0x000000884b4a7211 */ /* 0x000fc400078808ff */
[----:B------:R-:W-:Y:S01]  /*10790*/  PRMT R43, R9, 0x7632, R43 ;  /* 0x00007632092b7816 */ /* 0x000fe2000000002b */
[----:B------:R-:W-:Y:S01]  /*107a0*/  STG.E.U16 desc[UR14][R46.64], R41 ;  /* 0x000000292e007986 */ /* 0x000fe2000c10150e */
[-C--:B------:R-:W-:Y:S02]  /*107b0*/  LEA.HI.X.SX32 R161, R65, R166.reuse, 0x1, P6 ;  /* 0x000000a641a17211 */ /* 0x080fe400030f0eff */
[----:B------:R-:W-:Y:S01]  /*107c0*/  PRMT R45, R10, 0x7632, R45 ;  /* 0x000076320a2d7816 */ /* 0x000fe2000000002d */
[----:B------:R-:W-:Y:S01]  /*107d0*/  STG.E.U16 desc[UR14][R36.64], R43 ;  /* 0x0000002b24007986 */ /* 0x000fe2000c10150e */
[----:B------:R-:W-:Y:S02]  /*107e0*/  PRMT R65, R11, 0x7632, R65 ;  /* 0x000076320b417816 */ /* 0x000fe40000000041 */
[----:B------:R-:W-:Y:S01]  /*107f0*/  LEA.HI.X.SX32 R73, R73, R166, 0x1, P3 ;  /* 0x000000a649497211 */ /* 0x000fe200018f0eff */
[----:B------:R2:W-:Y:S01]  /*10800*/  STG.E.U16 desc[UR14][R38.64], R45 ;  /* 0x0000002d26007986 */ /* 0x0005e2000c10150e */
[----:B------:R-:W-:-:S02]  /*10810*/  LEA R80, P3, R81, R136, 0x1 ;  /* 0x0000008851507211 */ /* 0x000fc400078608ff */
[----:B------:R-:W-:Y:S01]  /*10820*/  LEA.HI.X.SX32 R75, R75, R166, 0x1, P4 ;  /* 0x000000a64b4b7211 */ /* 0x000fe200020f0eff */
[----:B------:R-:W-:Y:S01]  /*10830*/  STG.E.U16 desc[UR14][R48.64], R65 ;  /* 0x0000004130007986 */ /* 0x000fe2000c10150e */
[----:B------:R-:W-:Y:S02]  /*10840*/  LEA R82, P4, R83, R136, 0x1 ;  /* 0x0000008853527211 */ /* 0x000fe400078808ff */
[----:B---3--:R-:W-:Y:S01]  /*10850*/  PRMT R3, R12, 0x7632, R3 ;  /* 0x000076320c037816 */ /* 0x008fe20000000003 */
[----:B------:R-:W-:Y:S01]  /*10860*/  STG.E.U16 desc[UR14][R50.64], R12 ;  /* 0x0000000c32007986 */ /* 0x000fe2000c10150e */
[----:B------:R-:W-:Y:S02]  /*10870*/  LEA.HI.X.SX32 R81, R81, R166, 0x1, P3 ;  /* 0x000000a651517211 */ /* 0x000fe400018f0eff */
[----:B------:R-:W-:Y:S01]  /*10880*/  PRMT R8, R13, 0x7632, R8 ;  /* 0x000076320d087816 */ /* 0x000fe20000000008 */
[----:B------:R-:W-:Y:S01]  /*10890*/  STG.E.U16 desc[UR14][R52.64], R13 ;  /* 0x0000000d34007986 */ /* 0x000fe2000c10150e */
[----:B------:R-:W-:-:S02]  /*108a0*/  LEA R110, P3, R99, R136, 0x1 ;  /* 0x00000088636e7211 */ /* 0x000fc400078608ff */
[----:B------:R-:W-:Y:S01]  /*108b0*/  LEA.HI.X.SX32 R83, R83, R166, 0x1, P4 ;  /* 0x000000a653537211 */ /* 0x000fe200020f0eff */
[----:B------:R-:W-:Y:S01]  /*108c0*/  STG.E.U16 desc[UR14][R54.64], R14 ;  /* 0x0000000e36007986 */ /* 0x000fe2000c10150e */
[----:B------:R-:W-:Y:S02]  /*108d0*/  PRMT R9, R14, 0x7632, R9 ;  /* 0x000076320e097816 */ /* 0x000fe40000000009 */
[----:B------:R-:W-:Y:S01]  /*108e0*/  LEA R118, P4, R98, R136, 0x1 ;  /* 0x0000008862767211 */ /* 0x000fe200078808ff */
[----:B------:R-:W-:Y:S01]  /*108f0*/  STG.E.U16 desc[UR14][R56.64], R15 ;  /* 0x0000000f38007986 */ /* 0x000fe2000c10150e */
[----:B------:R-:W-:Y:S02]  /*10900*/  PRMT R2, R15, 0x7632, R2 ;  /* 0x000076320f027816 */ /* 0x000fe40000000002 */
[----:B------:R-:W-:Y:S01]  /*10910*/  LEA.HI.X.SX32 R111, R99, R166, 0x1, P3 ;  /* 0x000000a6636f7211 */ /* 0x000fe200018f0eff */
[----:B------:R-:W-:Y:S01]  /*10920*/  STG.E.U16 desc[UR14][R58.64], R3 ;  /* 0x000000033a007986 */ /* 0x000fe2000c10150e */
[----:B------:R-:W-:-:S02]  /*10930*/  LEA R152, P3, R92, R136, 0x1 ;  /* 0x000000885c987211 */ /* 0x000fc400078608ff */
[----:B------:R-:W-:Y:S01]  /*10940*/  LEA.HI.X.SX32 R119, R98, R166, 0x1, P4 ;  /* 0x000000a662777211 */ /* 0x000fe200020f0eff */
[----:B------:R-:W-:Y:S01]  /*10950*/  STG.E.U16 desc[UR14][R60.64], R8 ;  /* 0x000000083c007986 */ /* 0x000fe2000c10150e */
[----:B------:R-:W-:Y:S02]  /*10960*/  LEA R98, P4, R91, R136, 0x1 ;  /* 0x000000885b627211 */ /* 0x000fe400078808ff */
[----:B--2---:R-:W-:Y:S01]  /*10970*/  PRMT R38, R16, 0x7632, R38 ;  /* 0x0000763210267816 */ /* 0x004fe20000000026 */
[----:B------:R2:W-:Y:S01]  /*10980*/  STG.E.U16 desc[UR14][R62.64], R9 ;  /* 0x000000093e007986 */ /* 0x0005e2000c10150e */
[----:B------:R-:W-:Y:S02]  /*10990*/  PRMT R39, R17, 0x7632, R39 ;  /* 0x0000763211277816 */ /* 0x000fe40000000027 */
[----:B------:R-:W-:Y:S01]  /*109a0*/  LEA.HI.X.SX32 R153, R92, R166, 0x1, P3 ;  /* 0x000000a65c997211 */ /* 0x000fe200018f0eff */
[----:B------:R4:W-:Y:S01]  /*109b0*/  STG.E.U16 desc[UR14][R66.64], R2 ;  /* 0x0000000242007986 */ /* 0x0009e2000c10150e */
[----:B------:R-:W-:-:S02]  /*109c0*/  PRMT R40, R18, 0x7632, R40 ;  /* 0x0000763212287816 */ /* 0x000fc40000000028 */
[C---:B------:R-:W-:Y:S01]  /*109d0*/  LEA R156, P3, R88.reuse, R136, 0x1 ;  /* 0x00000088589c7211 */ /* 0x040fe200078608ff */
[----:B------:R-:W3:Y:S01]  /*109e0*/  LDS.128 R64, [R64] ;  /* 0x0000000040407984 */ /* 0x000ee20000000c00 */
[----:B------:R-:W-:Y:S02]  /*109f0*/  LEA.HI.X.SX32 R99, R91, R166, 0x1, P4 ;  /* 0x000000a65b637211 */ /* 0x000fe400020f0eff */
[----:B------:R-:W-:Y:S01]  /*10a00*/  PRMT R41, R19, 0x7632, R41 ;  /* 0x0000763213297816 */ /* 0x000fe20000000029 */
[----:B------:R0:W-:Y:S01]  /*10a10*/  STG.E.U16 desc[UR14][R68.64], R16 ;  /* 0x0000001044007986 */ /* 0x0001e2000c10150e */
[----:B------:R-:W-:Y:S01]  /*10a20*/  LEA R158, P4, R87, R136, 0x1 ;  /* 0x00000088579e7211 */ /* 0x000fe200078808ff */
[----:B--2---:R-:W2:Y:S01]  /*10a30*/  LDC.64 R8, c[0x0][0x230] ;  /* 0x00008c00ff087b82 */ /* 0x004ea20000000a00 */
[----:B------:R-:W-:Y:S01]  /*10a40*/  LEA.HI.X.SX32 R157, R88, R166, 0x1, P3 ;  /* 0x000000a6589d7211 */ /* 0x000fe200018f0eff */
[----:B------:R-:W-:Y:S01]  /*10a50*/  STG.E.U16 desc[UR14][R70.64], R17 ;  /* 0x0000001146007986 */ /* 0x000fe2000c10150e */
[----:B------:R-:W-:-:S02]  /*10a60*/  LEA R88, P3, R93, R136, 0x1 ;  /* 0x000000885d587211 */ /* 0x000fc400078608ff */
[----:B------:R-:W-:Y:S01]  /*10a70*/  LEA.HI.X.SX32 R159, R87, R166, 0x1, P4 ;  /* 0x000000a6579f7211 */ /* 0x000fe200020f0eff */
[----:B------:R-:W-:Y:S01]  /*10a80*/  STG.E.U16 desc[UR14][R72.64], R18 ;  /* 0x0000001248007986 */ /* 0x000fe2000c10150e */
[----:B------:R-:W-:Y:S02]  /*10a90*/  LEA R92, P4, R97, R136, 0x1 ;  /* 0x00000088615c7211 */ /* 0x000fe400078808ff */
[----:B----4-:R-:W-:Y:S01]  /*10aa0*/  PRMT R2, R21, 0x7632, R2 ;  /* 0x0000763215027816 */ /* 0x010fe20000000002 */
[----:B------:R-:W-:Y:S01]  /*10ab0*/  STG.E.U16 desc[UR14][R74.64], R19 ;  /* 0x000000134a007986 */ /* 0x000fe2000c10150e */
[----:B0-----:R-:W-:Y:S02]  /*10ac0*/  PRMT R69, R20, 0x7632, R69 ;  /* 0x0000763214457816 */ /* 0x001fe40000000045 */
[----:B------:R-:W-:Y:S01]  /*10ad0*/  LEA.HI.X.SX32 R91, R86, R166, 0x1, P5 ;  /* 0x000000a6565b7211 */ /* 0x000fe200028f0eff */
[----:B------:R-:W-:Y:S01]  /*10ae0*/  STG.E.U16 desc[UR14][R76.64], R38 ;  /* 0x000000264c007986 */ /* 0x000fe2000c10150e */
[----:B------:R-:W-:-:S02]  /*10af0*/  PRMT R3, R22, 0x7632, R3 ;  /* 0x0000763216037816 */ /* 0x000fc40000000003 */
[-C--:B------:R-:W-:Y:S01]  /*10b00*/  LEA R100, P5, R101, R136.reuse, 0x1 ;  /* 0x0000008865647211 */ /* 0x080fe200078a08ff */
[----:B------:R-:W-:Y:S01]  /*10b10*/  STG.E.U16 desc[UR14][R78.64], R39 ;  /* 0x000000274e007986 */ /* 0x000fe2000c10150e */
[----:B------:R-:W-:Y:S02]  /*10b20*/  PRMT R49, R23, 0x7632, R49 ;  /* 0x0000763217317816 */ /* 0x000fe40000000031 */
[----:B------:R-:W-:Y:S01]  /*10b30*/  LEA R86, P6, R103, R136, 0x1 ;  /* 0x0000008867567211 */ /* 0x000fe200078c08ff */
[----:B------:R0:W-:Y:S01]  /*10b40*/  STG.E.U16 desc[UR14][R80.64], R40 ;  /* 0x0000002850007986 */ /* 0x0001e2000c10150e */
[----:B------:R-:W-:Y:S02]  /*10b50*/  LEA.HI.X.SX32 R89, R93, R166, 0x1, P3 ;  /* 0x000000a65d597211 */ /* 0x000fe400018f0eff */
[----:B------:R-:W-:Y:S01]  /*10b60*/  LEA R96, P3, R105, R136, 0x1 ;  /* 0x0000008869607211 */ /* 0x000fe200078608ff */
[----:B------:R-:W-:Y:S01]  /*10b70*/  STG.E.U16 desc[UR14][R82.64], R41 ;  /* 0x0000002952007986 */ /* 0x000fe2000c10150e */
[----:B------:R-:W-:-:S02]  /*10b80*/  LEA.HI.X.SX32 R93, R97, R166, 0x1, P4 ;  /* 0x000000a6615d7211 */ /* 0x000fc400020f0eff */
[----:B------:R-:W-:Y:S01]  /*10b90*/  LEA R102, P4, R109, R136, 0x1 ;  /* 0x000000886d667211 */ /* 0x000fe200078808ff */
[----:B------:R-:W-:Y:S01]  /*10ba0*/  STG.E.U16 desc[UR14][R84.64], R20 ;  /* 0x0000001454007986 */ /* 0x000fe2000c10150e */
[----:B------:R-:W-:Y:S02]  /*10bb0*/  LEA.HI.X.SX32 R101, R101, R166, 0x1, P5 ;  /* 0x000000a665657211 */ /* 0x000fe400028f0eff */
[----:B------:R-:W-:Y:S01]  /*10bc0*/  LEA R104, P5, R113, R136, 0x1 ;  /* 0x0000008871687211 */ /* 0x000fe200078a08ff */
[----:B------:R-:W-:Y:S01]  /*10bd0*/  STG.E.U16 desc[UR14][R106.64], R21 ;  /* 0x000000156a007986 */ /* 0x000fe2000c10150e */
[----:B------:R-:W-:Y:S02]  /*10be0*/  LEA.HI.X.SX32 R87, R103, R166, 0x1, P6 ;  /* 0x000000a667577211 */ /* 0x000fe400030f0eff */
[----:B------:R-:W-:Y:S01]  /*10bf0*/  PRMT R45, R24, 0x7632, R45 ;  /* 0x00007632182d7816 */ /* 0x000fe2000000002d */
[----:B------:R-:W-:Y:S01]  /*10c00*/  STG.E.U16 desc[UR14][R110.64], R22 ;  /* 0x000000166e007986 */ /* 0x000fe2000c10150e */
[----:B------:R-:W-:-:S02]  /*10c10*/  LEA R108, P6, R135, R136, 0x1 ;  /* 0x00000088876c7211 */ /* 0x000fc400078c08ff */
[----:B------:R-:W-:Y:S01]  /*10c20*/  LEA.HI.X.SX32 R97, R105, R166, 0x1, P3 ;  /* 0x000000a669617211 */ /* 0x000fe200018f0eff */
[----:B------:R-:W-:Y:S01]  /*10c30*/  STG.E.U16 desc[UR14][R118.64], R23 ;  /* 0x0000001776007986 */ /* 0x000fe2000c10150e */
[----:B0-----:R-:W-:Y:S02]  /*10c40*/  PRMT R80, R25, 0x7632, R80 ;  /* 0x0000763219507816 */ /* 0x001fe40000000050 */
[----:B------:R-:W-:Y:S01]  /*10c50*/  LEA R112, P3, R137, R136, 0x1 ;  /* 0x0000008889707211 */ /* 0x000fe200078608ff */
[----:B------:R-:W-:Y:S01]  /*10c60*/  STG.E.U16 desc[UR14][R138.64], R69 ;  /* 0x000000458a007986 */ /* 0x000fe2000c10150e */
[----:B------:R-:W-:Y:S02]  /*10c70*/  LEA.HI.X.SX32 R103, R109, R166, 0x1, P4 ;  /* 0x000000a66d677211 */ /* 0x000fe400020f0eff */
[----:B------:R-:W-:Y:S01]  /*10c80*/  PRMT R44, R26, 0x7632, R44 ;  /* 0x000076321a2c7816 */ /* 0x000fe2000000002c */
[----:B------:R0:W-:Y:S01]  /*10c90*/  STG.E.U16 desc[UR14][R148.64], R2 ;  /* 0x0000000294007986 */ /* 0x0001e2000c10150e */
[----:B------:R-:W-:-:S02]  /*10ca0*/  LEA R132, P4, R133, R136, 0x1 ;  /* 0x0000008885847211 */ /* 0x000fc400078808ff */
[----:B------:R-:W-:Y:S01]  /*10cb0*/  PRMT R46, R27, 0x7632, R46 ;  /* 0x000076321b2e7816 */ /* 0x000fe2000000002e */
[----:B------:R4:W-:Y:S01]  /*10cc0*/  STG.E.U16 desc[UR14][R152.64], R3 ;  /* 0x0000000398007986 */ /* 0x0009e2000c10150e */
[----:B------:R-:W-:Y:S02]  /*10cd0*/  LEA.HI.X.SX32 R105, R113, R166, 0x1, P5 ;  /* 0x000000a671697211 */ /* 0x000fe400028f0eff */
[----:B------:R-:W-:Y:S01]  /*10ce0*/  LEA R124, P5, R125, R136, 0x1 ;  /* 0x000000887d7c7211 */ /* 0x000fe200078a08ff */
[----:B------:R-:W-:Y:S01]  /*10cf0*/  STG.E.U16 desc[UR14][R98.64], R49 ;  /* 0x0000003162007986 */ /* 0x000fe2000c10150e */
        /* <DEDUP_REMOVED lines=9> */
[----:B-1----:R-:W-:Y:S02]  /*10d90*/  PRMT R52, R28, 0x7632, R52 ;  /* 0x000076321c347816 */ /* 0x002fe40000000034 */
[----:B------:R-:W-:Y:S01]  /*10da0*/  LEA.HI.X.SX32 R125, R125, R166, 0x1, P5 ;  /* 0x000000a67d7d7211 */ /* 0x000fe200028f0eff */
[----:B------:R-:W-:Y:S01]  /*10db0*/  STG.E.U16 desc[UR14][R158.64], R27 ;  /* 0x0000001b9e007986 */ /* 0x000fe2000c10150e */
[----:B------:R-:W-:-:S02]  /*10dc0*/  PRMT R54, R29, 0x7632, R54 ;  /* 0x000076321d367816 */ /* 0x000fc40000000036 */
[----:B------:R-:W-:Y:S01]  /*10dd0*/  LEA R128, P5, R129, R136, 0x1 ;  /* 0x0000008881807211 */ /* 0x000fe200078a08ff */
[----:B------:R-:W-:Y:S01]  /*10de0*/  STG.E.U16 desc[UR14][R90.64], R45 ;  /* 0x0000002d5a007986 */ /* 0x000fe2000c10150e */
[----:B------:R-:W-:Y:S02]  /*10df0*/  LEA.HI.X.SX32 R115, R115, R166, 0x1, P6 ;  /* 0x000000a673737211 */ /* 0x000fe400030f0eff */
[----:B------:R-:W-:Y:S01]  /*10e00*/  PRMT R56, R30, 0x7632, R56 ;  /* 0x000076321e387816 */ /* 0x000fe20000000038 */
[----:B------:R-:W-:Y:S01]  /*10e10*/  STG.E.U16 desc[UR14][R160.64], R80 ;  /* 0x00000050a0007986 */ /* 0x000fe2000c10150e */
[----:B------:R-:W-:Y:S02]  /*10e20*/  LEA R120, P6, R121, R136, 0x1 ;  /* 0x0000008879787211 */ /* 0x000fe400078c08ff */
[----:B------:R-:W-:Y:S01]  /*10e30*/  LEA.HI.X.SX32 R127, R127, R166, 0x1, P3 ;  /* 0x000000a67f7f7211 */ /* 0x000fe200018f0eff */
[----:B------:R-:W-:Y:S01]  /*10e40*/  STG.E.U16 desc[UR14][R88.64], R44 ;  /* 0x0000002c58007986 */ /* 0x000fe2000c10150e */
[----:B0-----:R-:W-:-:S02]  /*10e50*/  PRMT R2, R31, 0x7632, R2 ;  /* 0x000076321f027816 */ /* 0x001fc40000000002 */
[----:B------:R-:W-:Y:S01]  /*10e60*/  LEA R130, P3, R131, R136, 0x1 ;  /* 0x0000008883827211 */ /* 0x000fe200078608ff */
[----:B------:R-:W-:Y:S01]  /*10e70*/  STG.E.U16 desc[UR14][R92.64], R46 ;  /* 0x0000002e5c007986 */ /* 0x000fe2000c10150e */
        /* <DEDUP_REMOVED lines=10> */
[----:B----4-:R-:W-:Y:S01]  /*10f20*/  PRMT R3, R32, 0x7632, R3 ;  /* 0x0000763220037816 */ /* 0x010fe20000000003 */
[----:B------:R-:W-:Y:S01]  /*10f30*/  STG.E.U16 desc[UR14][R102.64], R31 ;  /* 0x0000001f66007986 */ /* 0x000fe2000c10150e */
[----:B------:R-:W-:Y:S02]  /*10f40*/  LEA R146, P3, R147, R136, 0x1 ;  /* 0x0000008893927211 */ /* 0x000fe400078608ff */
[----:B------:R-:W-:Y:S01]  /*10f50*/  LEA.HI.X.SX32 R123, R123, R166, 0x1, P4 ;  /* 0x000000a67b7b7211 */ /* 0x000fe200020f0eff */
[----:B------:R-:W-:Y:S01]  /*10f60*/  STG.E.U16 desc[UR14][R104.64], R52 ;  /* 0x0000003468007986 */ /* 0x000fe2000c10150e */
[----:B------:R-:W-:-:S02]  /*10f70*/  PRMT R60, R33, 0x7632, R60 ;  /* 0x00007632213c7816 */ /* 0x000fc4000000003c */
[----:B------:R-:W-:Y:S01]  /*10f80*/  LEA R142, P4, R145, R136, 0x1 ;  /* 0x00000088918e7211 */ /* 0x000fe200078808ff */
[----:B------:R-:W-:Y:S01]  /*10f90*/  STG.E.U16 desc[UR14][R108.64], R54 ;  /* 0x000000366c007986 */ /* 0x000fe2000c10150e */
[----:B------:R-:W-:Y:S02]  /*10fa0*/  PRMT R10, R34, 0x7632, R10 ;  /* 0x00007632220a7816 */ /* 0x000fe4000000000a */
[----:B------:R-:W-:Y:S01]  /*10fb0*/  LEA.HI.X.SX32 R135, R143, R166, 0x1, P5 ;  /* 0x000000a68f877211 */ /* 0x000fe200028f0eff */
[----:B------:R-:W-:Y:S01]  /*10fc0*/  STG.E.U16 desc[UR14][R112.64], R56 ;  /* 0x0000003870007986 */ /* 0x000fe2000c10150e */
[----:B------:R-:W-:Y:S02]  /*10fd0*/  PRMT R61, R35, 0x7632, R61 ;  /* 0x00007632233d7816 */ /* 0x000fe4000000003d */
[----:B------:R-:W-:Y:S01]  /*10fe0*/  LEA R144, P5, R151, R136, 0x1 ;  /* 0x0000008897907211 */ /* 0x000fe200078a08ff */
[----:B------:R0:W-:Y:S01]  /*10ff0*/  STG.E.U16 desc[UR14][R132.64], R2 ;  /* 0x0000000284007986 */ /* 0x0001e2000c10150e */
[----:B------:R-:W-:-:S02]  /*11000*/  LEA.HI.X.SX32 R141, R141, R166, 0x1, P6 ;  /* 0x000000a68d8d7211 */ /* 0x000fc400030f0eff */
        /* <DEDUP_REMOVED lines=9> */
[----:B---3--:R-:W-:Y:S01]  /*110a0*/  PRMT R72, R64, 0x7632, R72 ;  /* 0x0000763240487816 */ /* 0x008fe20000000048 */
[----:B------:R-:W-:Y:S01]  /*110b0*/  STG.E.U16 desc[UR14][R116.64], R35 ;  /* 0x0000002374007986 */ /* 0x000fe2000c10150e */
[-C--:B------:R-:W-:Y:S02]  /*110c0*/  LEA.HI.X.SX32 R151, R163, R166.reuse, 0x1, P6 ;  /* 0x000000a6a3977211 */ /* 0x080fe400030f0eff */
[----:B------:R-:W-:Y:S01]  /*110d0*/  PRMT R75, R65, 0x7632, R75 ;  /* 0x00007632414b7816 */ /* 0x000fe2000000004b */
[----:B------:R1:W-:Y:S01]  /*110e0*/  STG.E.U16 desc[UR14][R128.64], R3 ;  /* 0x0000000380007986 */ /* 0x0003e2000c10150e */
[-C--:B------:R-:W-:Y:S02]  /*110f0*/  LEA.HI.X.SX32 R163, R165, R166.reuse, 0x1, P3 ;  /* 0x000000a6a5a37211 */ /* 0x080fe400018f0eff */
[----:B------:R-:W-:Y:S01]  /*11100*/  PRMT R81, R66, 0x7632, R81 ;  /* 0x0000763242517816 */ /* 0x000fe20000000051 */
[----:B------:R3:W-:Y:S01]  /*11110*/  STG.E.U16 desc[UR14][R120.64], R60 ;  /* 0x0000003c78007986 */ /* 0x0007e2000c10150e */
[----:B------:R-:W-:-:S02]  /*11120*/  LEA.HI.X.SX32 R137, R164, R166, 0x1, P4 ;  /* 0x000000a6a4897211 */ /* 0x000fc400020f0eff */
[----:B------:R-:W-:Y:S01]  /*11130*/  PRMT R68, R67, 0x7632, R68 ;  /* 0x0000763243447816 */ /* 0x000fe20000000044 */
[----:B------:R3:W-:Y:S01]  /*11140*/  STG.E.U16 desc[UR14][R130.64], R10 ;  /* 0x0000000a82007986 */ /* 0x0007e2000c10150e */
[----:B0-----:R-:W-:-:S03]  /*11150*/  SHF.L.U32 R2, R170, 0x1, RZ ;  /* 0x00000001aa027819 */ /* 0x001fc600000006ff */
[----:B------:R3:W-:Y:S01]  /*11160*/  STG.E.U16 desc[UR14][R122.64], R61 ;  /* 0x0000003d7a007986 */ /* 0x0007e2000c10150e */
[----:B------:R-:W-:Y:S01]  /*11170*/  LOP3.LUT R5, R2, 0xf8, RZ, 0xc0, !PT ;  /* 0x000000f802057812 */ /* 0x000fe200078ec0ff */
[----:B-1----:R-:W-:Y:S02]  /*11180*/  IMAD.SHL.U32 R3, R168, 0x4, RZ ;  /* 0x00000004a8037824 */ /* 0x002fe400078e00ff */
[----:B------:R3:W-:Y:S03]  /*11190*/  STG.E.U16 desc[UR14][R134.64], R64 ;  /* 0x0000004086007986 */ /* 0x0007e6000c10150e */
[----:B--2---:R-:W-:Y:S01]  /*111a0*/  IADD3 R2, P1, P2, R3, UR7, R8 ;  /* 0x0000000703027c10 */ /* 0x004fe2000fa3e008 */
[----:B------:R3:W-:Y:S03]  /*111b0*/  STG.E.U16 desc[UR14][R140.64], R65 ;  /* 0x000000418c007986 */ /* 0x0007e6000c10150e */
[----:B------:R-:W-:Y:S01]  /*111c0*/  IADD3.X R3, R4, UR5, R9, P1, P2 ;  /* 0x0000000504037c10 */ /* 0x000fe20008fe4409 */
[----:B------:R3:W-:Y:S04]  /*111d0*/  STG.E.U16 desc[UR14][R146.64], R66 ;  /* 0x0000004292007986 */ /* 0x0007e8000c10150e */
[----:B------:R3:W-:Y:S04]  /*111e0*/  STG.E.U16 desc[UR14][R142.64], R67 ;  /* 0x000000438e007986 */ /* 0x0007e8000c10150e */
[----:B------:R3:W-:Y:S04]  /*111f0*/  STG.E.U16 desc[UR14][R144.64], R72 ;  /* 0x0000004890007986 */ /* 0x0007e8000c10150e */
[----:B------:R3:W-:Y:S04]  /*11200*/  STG.E.U16 desc[UR14][R150.64], R75 ;  /* 0x0000004b96007986 */ /* 0x0007e8000c10150e */
[----:B------:R3:W-:Y:S04]  /*11210*/  STG.E.U16 desc[UR14][R162.64], R81 ;  /* 0x00000051a2007986 */ /* 0x0007e8000c10150e */
[----:B------:R3:W-:Y:S01]  /*11220*/  STG.E.U16 desc[UR14][R136.64], R68 ;  /* 0x0000004488007986 */ /* 0x0007e2000c10150e */
[----:B------:R-:W-:Y:S06]  /*11230*/  BAR.SYNC.DEFER_BLOCKING 0x0 ;  /* 0x0000000000007b1d */ /* 0x000fec0000010000 */
[----:B------:R3:W-:Y:S02]  /*11240*/  STS.64 [R5+UR12], R6 ;  /* 0x0000000605007988 */ /* 0x0007e40008000a0c */
[----:B------:R-:W-:Y:S06]  /*11250*/  BAR.SYNC.DEFER_BLOCKING 0x0 ;  /* 0x0000000000007b1d */ /* 0x000fec0000010000 */
[----:B------:R-:W-:Y:S05]  /*11260*/  @P0 EXIT ;  /* 0x000000000000094d */ /* 0x000fea0003800000 */
[----:B---3--:R-:W0:Y:S04]  /*11270*/  LDS R5, [R0] ;  /* 0x0000000000057984 */ /* 0x008e280000000800 */
[----:B0-----:R-:W-:Y:S01]  /*11280*/  STG.E desc[UR14][R2.64], R5 ;  /* 0x0000000502007986 */ /* 0x001fe2000c10190e */
[----:B------:R-:W-:Y:S05]  /*11290*/  EXIT ;  /* 0x000000000000794d */ /* 0x000fea0003800000 */
.L_x_2:
[----:B------:R-:W-:-:S00]  /*112a0*/  BRA `(.L_x_2) ;  /* 0xfffffffc00fc7947 */ /* 0x000fc0000383ffff */
[----:B------:R-:W-:-:S00]  /*112b0*/  NOP ;  /* 0x0000000000007918 */ /* 0x000fc00000000000 */
        /* <DEDUP_REMOVED lines=12> */
.L_x_3:


//--------------------- .nv.global.init           --------------------------
	.section	.nv.global.init,"aw",@progbits
.nv.global.init:
	.type		_$_str,@object
	.size		_$_str,(.L_0 - _$_str)
_$_str:
        /*0000*/ 	.byte	0x5f, 0x5f, 0x43, 0x55, 0x44, 0x41, 0x5f, 0x46, 0x54, 0x5a, 0x00
.L_0:


//--------------------- .nv.shared.attn_fwd       --------------------------
	.section	.nv.shared.attn_fwd,"aw",@nobits
	.sectionflags	@""
	.align	16
	.zero		1024


//--------------------- .nv.shared.reserved.0     --------------------------
	.section	.nv.shared.reserved.0,"aw",@nobits
	.weak		__nv_reservedSMEM_offset_0_alias
	.size		__nv_reservedSMEM_offset_0_alias, 0, 0
	.other		__nv_reservedSMEM_offset_0_alias,@"STO_CUDA_RESERVED_SHARED STV_DEFAULT"
__nv_reservedSMEM_offset_0_alias:
	.zero		0


//--------------------- .nv.constant0.attn_fwd    --------------------------
	.section	.nv.constant0.attn_fwd,"a",@progbits
	.sectionflags	@""
	.align	4
.nv.constant0.attn_fwd:
	.zero		664


//--------------------- SYMBOLS --------------------------

	.type		.nv.reservedSmem.offset0,@object
	.size		.nv.reservedSmem.offset0,0x4
